//
// Generated by NVIDIA NVVM Compiler
//
// Compiler Build ID: CL-36424714
// Cuda compilation tools, release 13.0, V13.0.88
// Based on NVVM 20.0.0
//

.version 9.0
.target sm_100
.address_size 64

	// .globl	_Z22GDFTgrid_weight_kernelPdS_S_S_Piii
// _ZZ22GDFTgrid_weight_kernelPdS_S_S_PiiiE7atom_xi has been demoted
// _ZZ22GDFTgrid_weight_kernelPdS_S_S_PiiiE7atom_yi has been demoted
// _ZZ22GDFTgrid_weight_kernelPdS_S_S_PiiiE7atom_zi has been demoted
// _ZZ22GDFTgrid_weight_kernelPdS_S_S_PiiiE7atom_xj has been demoted
// _ZZ22GDFTgrid_weight_kernelPdS_S_S_PiiiE7atom_yj has been demoted
// _ZZ22GDFTgrid_weight_kernelPdS_S_S_PiiiE7atom_zj has been demoted
// _ZZ22GDFTgrid_weight_kernelPdS_S_S_PiiiE6a_smem has been demoted
// _ZZ22GDFTgrid_weight_kernelPdS_S_S_PiiiE8dij_smem has been demoted
// _ZZ22GDFTgroup_grids_kernelPiPKdS1_iiE6x_atom has been demoted
// _ZZ22GDFTgroup_grids_kernelPiPKdS1_iiE6y_atom has been demoted
// _ZZ22GDFTgroup_grids_kernelPiPKdS1_iiE6z_atom has been demoted

.visible .entry _Z22GDFTgrid_weight_kernelPdS_S_S_Piii(
	.param .u64 .ptr .align 1 _Z22GDFTgrid_weight_kernelPdS_S_S_Piii_param_0,
	.param .u64 .ptr .align 1 _Z22GDFTgrid_weight_kernelPdS_S_S_Piii_param_1,
	.param .u64 .ptr .align 1 _Z22GDFTgrid_weight_kernelPdS_S_S_Piii_param_2,
	.param .u64 .ptr .align 1 _Z22GDFTgrid_weight_kernelPdS_S_S_Piii_param_3,
	.param .u64 .ptr .align 1 _Z22GDFTgrid_weight_kernelPdS_S_S_Piii_param_4,
	.param .u32 _Z22GDFTgrid_weight_kernelPdS_S_S_Piii_param_5,
	.param .u32 _Z22GDFTgrid_weight_kernelPdS_S_S_Piii_param_6
)
{
	.reg .pred 	%p<400>;
	.reg .b32 	%r<820>;
	.reg .b64 	%rd<37>;
	.reg .b64 	%fd<7317>;
	// demoted variable
	.shared .align 8 .b8 _ZZ22GDFTgrid_weight_kernelPdS_S_S_PiiiE7atom_xi[128];
	// demoted variable
	.shared .align 8 .b8 _ZZ22GDFTgrid_weight_kernelPdS_S_S_PiiiE7atom_yi[128];
	// demoted variable
	.shared .align 8 .b8 _ZZ22GDFTgrid_weight_kernelPdS_S_S_PiiiE7atom_zi[128];
	// demoted variable
	.shared .align 8 .b8 _ZZ22GDFTgrid_weight_kernelPdS_S_S_PiiiE7atom_xj[128];
	// demoted variable
	.shared .align 8 .b8 _ZZ22GDFTgrid_weight_kernelPdS_S_S_PiiiE7atom_yj[128];
	// demoted variable
	.shared .align 8 .b8 _ZZ22GDFTgrid_weight_kernelPdS_S_S_PiiiE7atom_zj[128];
	// demoted variable
	.shared .align 8 .b8 _ZZ22GDFTgrid_weight_kernelPdS_S_S_PiiiE6a_smem[2048];
	// demoted variable
	.shared .align 8 .b8 _ZZ22GDFTgrid_weight_kernelPdS_S_S_PiiiE8dij_smem[2048];
	ld.param.u64 	%rd2, [_Z22GDFTgrid_weight_kernelPdS_S_S_Piii_param_1];
	ld.param.u64 	%rd5, [_Z22GDFTgrid_weight_kernelPdS_S_S_Piii_param_4];
	ld.param.u32 	%r13, [_Z22GDFTgrid_weight_kernelPdS_S_S_Piii_param_5];
	ld.param.u32 	%r817, [_Z22GDFTgrid_weight_kernelPdS_S_S_Piii_param_6];
	mov.u32 	%r15, %tid.x;
	mov.u32 	%r16, %tid.y;
	shl.b32 	%r17, %r16, 4;
	add.s32 	%r18, %r17, %r15;
	mov.u32 	%r19, %ctaid.x;
	shl.b32 	%r20, %r19, 8;
	add.s32 	%r1, %r18, %r20;
	setp.ge.s32 	%p1, %r1, %r13;
	mov.f64 	%fd7213, 0d0000000000000000;
	mov.f64 	%fd7214, %fd7213;
	mov.f64 	%fd7215, %fd7213;
	@%p1 bra 	$L__BB0_2;
	ld.param.u32 	%r531, [_Z22GDFTgrid_weight_kernelPdS_S_S_Piii_param_5];
	cvta.to.global.u64 	%rd6, %rd2;
	cvta.to.global.u64 	%rd7, %rd5;
	mul.wide.s32 	%rd8, %r1, 8;
	add.s64 	%rd9, %rd6, %rd8;
	ld.global.f64 	%fd7215, [%rd9];
	mul.wide.s32 	%rd10, %r531, 8;
	add.s64 	%rd11, %rd9, %rd10;
	ld.global.f64 	%fd7214, [%rd11];
	add.s64 	%rd12, %rd11, %rd10;
	ld.global.f64 	%fd7213, [%rd12];
	mul.wide.s32 	%rd13, %r1, 4;
	add.s64 	%rd14, %rd7, %rd13;
	ld.global.u32 	%r817, [%rd14];
$L__BB0_2:
	ld.param.u32 	%r534, [_Z22GDFTgrid_weight_kernelPdS_S_S_Piii_param_6];
	setp.lt.s32 	%p2, %r534, 1;
	mov.f64 	%fd7313, 0d0000000000000000;
	mov.f64 	%fd7314, %fd7313;
	@%p2 bra 	$L__BB0_301;
	mov.f64 	%fd435, 0d7FF0000000000000;
	{
	.reg .b32 %temp; 
	mov.b64 	{%temp, %r4}, %fd435;
	}
	mov.f64 	%fd7314, 0d0000000000000000;
	mov.b32 	%r818, 0;
	mov.f64 	%fd7313, %fd7314;
$L__BB0_4:
	ld.param.u32 	%r535, [_Z22GDFTgrid_weight_kernelPdS_S_S_Piii_param_6];
	setp.ne.s32 	%p3, %r16, 0;
	bar.sync 	0;
	add.s32 	%r7, %r818, %r15;
	setp.ge.s32 	%p4, %r7, %r535;
	or.pred  	%p5, %p3, %p4;
	@%p5 bra 	$L__BB0_6;
	ld.param.u32 	%r536, [_Z22GDFTgrid_weight_kernelPdS_S_S_Piii_param_6];
	ld.param.u64 	%rd34, [_Z22GDFTgrid_weight_kernelPdS_S_S_Piii_param_2];
	cvta.to.global.u64 	%rd15, %rd34;
	mul.wide.u32 	%rd16, %r7, 8;
	add.s64 	%rd17, %rd15, %rd16;
	ld.global.f64 	%fd436, [%rd17];
	shl.b32 	%r24, %r15, 3;
	mov.u32 	%r25, _ZZ22GDFTgrid_weight_kernelPdS_S_S_PiiiE7atom_xi;
	add.s32 	%r26, %r25, %r24;
	st.shared.f64 	[%r26], %fd436;
	mul.wide.s32 	%rd18, %r536, 8;
	add.s64 	%rd19, %rd17, %rd18;
	ld.global.f64 	%fd437, [%rd19];
	mov.u32 	%r27, _ZZ22GDFTgrid_weight_kernelPdS_S_S_PiiiE7atom_yi;
	add.s32 	%r28, %r27, %r24;
	st.shared.f64 	[%r28], %fd437;
	add.s64 	%rd20, %rd19, %rd18;
	ld.global.f64 	%fd438, [%rd20];
	mov.u32 	%r29, _ZZ22GDFTgrid_weight_kernelPdS_S_S_PiiiE7atom_zi;
	add.s32 	%r30, %r29, %r24;
	st.shared.f64 	[%r30], %fd438;
$L__BB0_6:
	mov.b32 	%r819, 0;
	mov.f64 	%fd7297, 0d4000000000000000;
	mov.f64 	%fd7298, %fd7297;
	mov.f64 	%fd7299, %fd7297;
	mov.f64 	%fd7300, %fd7297;
	mov.f64 	%fd7301, %fd7297;
	mov.f64 	%fd7302, %fd7297;
	mov.f64 	%fd7303, %fd7297;
	mov.f64 	%fd7304, %fd7297;
	mov.f64 	%fd7305, %fd7297;
	mov.f64 	%fd7306, %fd7297;
	mov.f64 	%fd7307, %fd7297;
	mov.f64 	%fd7308, %fd7297;
	mov.f64 	%fd7309, %fd7297;
	mov.f64 	%fd7310, %fd7297;
	mov.f64 	%fd7311, %fd7297;
	mov.f64 	%fd7312, %fd7297;
$L__BB0_7:
	ld.param.u32 	%r537, [_Z22GDFTgrid_weight_kernelPdS_S_S_Piii_param_6];
	ld.param.u64 	%rd36, [_Z22GDFTgrid_weight_kernelPdS_S_S_Piii_param_3];
	ld.param.u64 	%rd35, [_Z22GDFTgrid_weight_kernelPdS_S_S_Piii_param_2];
	mov.u32 	%r32, %tid.y;
	setp.ne.s32 	%p6, %r32, 0;
	bar.sync 	0;
	mov.u32 	%r33, %tid.x;
	add.s32 	%r34, %r819, %r33;
	setp.lt.s32 	%p7, %r34, %r537;
	selp.b32 	%r35, %r34, 0, %p7;
	shl.b32 	%r36, %r32, 3;
	mov.u32 	%r37, _ZZ22GDFTgrid_weight_kernelPdS_S_S_PiiiE7atom_xi;
	add.s32 	%r38, %r37, %r36;
	ld.shared.f64 	%fd440, [%r38];
	mov.u32 	%r39, _ZZ22GDFTgrid_weight_kernelPdS_S_S_PiiiE7atom_yi;
	add.s32 	%r40, %r39, %r36;
	ld.shared.f64 	%fd441, [%r40];
	mov.u32 	%r41, _ZZ22GDFTgrid_weight_kernelPdS_S_S_PiiiE7atom_zi;
	add.s32 	%r42, %r41, %r36;
	ld.shared.f64 	%fd442, [%r42];
	cvta.to.global.u64 	%rd21, %rd35;
	mul.wide.u32 	%rd22, %r35, 8;
	add.s64 	%rd23, %rd21, %rd22;
	ld.global.f64 	%fd57, [%rd23];
	mul.wide.s32 	%rd24, %r537, 8;
	add.s64 	%rd25, %rd23, %rd24;
	ld.global.f64 	%fd58, [%rd25];
	add.s64 	%rd26, %rd25, %rd24;
	ld.global.f64 	%fd59, [%rd26];
	sub.f64 	%fd443, %fd440, %fd57;
	sub.f64 	%fd444, %fd441, %fd58;
	sub.f64 	%fd445, %fd442, %fd59;
	abs.f64 	%fd446, %fd443;
	abs.f64 	%fd447, %fd444;
	abs.f64 	%fd448, %fd445;
	add.f64 	%fd449, %fd446, %fd447;
	add.f64 	%fd450, %fd449, %fd448;
	min.f64 	%fd451, %fd446, %fd447;
	max.f64 	%fd452, %fd446, %fd447;
	min.f64 	%fd453, %fd452, %fd448;
	max.f64 	%fd454, %fd452, %fd448;
	{
	.reg .b32 %temp; 
	mov.b64 	{%temp, %r43}, %fd454;
	}
	and.b32  	%r44, %r43, -4194304;
	xor.b32  	%r45, %r44, 2144337920;
	mov.b32 	%r46, 0;
	mov.b64 	%fd455, {%r46, %r45};
	mul.f64 	%fd456, %fd453, %fd455;
	mul.f64 	%fd457, %fd451, %fd455;
	mul.f64 	%fd458, %fd454, %fd455;
	mul.f64 	%fd459, %fd456, %fd456;
	fma.rn.f64 	%fd460, %fd457, %fd457, %fd459;
	fma.rn.f64 	%fd461, %fd458, %fd458, %fd460;
	rsqrt.approx.ftz.f64 	%fd462, %fd461;
	mul.rn.f64 	%fd463, %fd462, %fd462;
	neg.f64 	%fd464, %fd463;
	fma.rn.f64 	%fd465, %fd461, %fd464, 0d3FF0000000000000;
	fma.rn.f64 	%fd466, %fd465, 0d3FD8000000000000, 0d3FE0000000000000;
	mul.rn.f64 	%fd467, %fd465, %fd462;
	fma.rn.f64 	%fd468, %fd466, %fd467, %fd462;
	mul.f64 	%fd469, %fd455, %fd468;
	setp.gt.f64 	%p8, %fd450, 0d0000000000000000;
	add.f64 	%fd470, %fd450, 0d7FF0000000000000;
	selp.f64 	%fd471, %fd469, %fd470, %p8;
	setp.eq.f64 	%p9, %fd454, 0d7FF0000000000000;
	selp.f64 	%fd472, 0d0000000000000000, %fd471, %p9;
	add.s32 	%r47, %r818, %r32;
	setp.lt.s32 	%p10, %r47, %r537;
	selp.b32 	%r48, %r47, 0, %p10;
	mad.lo.s32 	%r49, %r48, %r537, %r35;
	cvta.to.global.u64 	%rd27, %rd36;
	mul.wide.u32 	%rd28, %r49, 8;
	add.s64 	%rd29, %rd27, %rd28;
	ld.global.f64 	%fd473, [%rd29];
	shl.b32 	%r50, %r32, 4;
	add.s32 	%r51, %r50, %r33;
	shl.b32 	%r52, %r51, 3;
	mov.u32 	%r53, _ZZ22GDFTgrid_weight_kernelPdS_S_S_PiiiE6a_smem;
	add.s32 	%r54, %r53, %r52;
	st.shared.f64 	[%r54], %fd473;
	mov.u32 	%r55, _ZZ22GDFTgrid_weight_kernelPdS_S_S_PiiiE8dij_smem;
	add.s32 	%r56, %r55, %r52;
	st.shared.f64 	[%r56], %fd472;
	@%p6 bra 	$L__BB0_9;
	mov.u32 	%r57, %tid.x;
	shl.b32 	%r58, %r57, 3;
	mov.u32 	%r59, _ZZ22GDFTgrid_weight_kernelPdS_S_S_PiiiE7atom_xj;
	add.s32 	%r60, %r59, %r58;
	st.shared.f64 	[%r60], %fd57;
	mov.u32 	%r61, _ZZ22GDFTgrid_weight_kernelPdS_S_S_PiiiE7atom_yj;
	add.s32 	%r62, %r61, %r58;
	st.shared.f64 	[%r62], %fd58;
	mov.u32 	%r63, _ZZ22GDFTgrid_weight_kernelPdS_S_S_PiiiE7atom_zj;
	add.s32 	%r64, %r63, %r58;
	st.shared.f64 	[%r64], %fd59;
$L__BB0_9:
	ld.param.u32 	%r538, [_Z22GDFTgrid_weight_kernelPdS_S_S_Piii_param_6];
	bar.sync 	0;
	sub.s32 	%r65, %r538, %r819;
	setp.gt.s32 	%p11, %r65, 0;
	@%p11 bra 	$L__BB0_304;
$L__BB0_10:
	ld.param.u32 	%r554, [_Z22GDFTgrid_weight_kernelPdS_S_S_Piii_param_6];
	sub.s32 	%r161, %r554, %r819;
	sub.s32 	%r162, %r554, %r818;
	min.s32 	%r163, %r162, %r161;
	setp.lt.s32 	%p59, %r163, 1;
	@%p59 bra 	$L__BB0_282;
	ld.param.u32 	%r555, [_Z22GDFTgrid_weight_kernelPdS_S_S_Piii_param_6];
	ld.shared.f64 	%fd1018, [_ZZ22GDFTgrid_weight_kernelPdS_S_S_PiiiE7atom_xi];
	sub.f64 	%fd1019, %fd7215, %fd1018;
	ld.shared.f64 	%fd1020, [_ZZ22GDFTgrid_weight_kernelPdS_S_S_PiiiE7atom_yi];
	sub.f64 	%fd1021, %fd7214, %fd1020;
	ld.shared.f64 	%fd1022, [_ZZ22GDFTgrid_weight_kernelPdS_S_S_PiiiE7atom_zi];
	sub.f64 	%fd1023, %fd7213, %fd1022;
	abs.f64 	%fd1024, %fd1019;
	abs.f64 	%fd1025, %fd1021;
	abs.f64 	%fd1026, %fd1023;
	add.f64 	%fd1027, %fd1024, %fd1025;
	add.f64 	%fd1028, %fd1027, %fd1026;
	min.f64 	%fd1029, %fd1024, %fd1025;
	max.f64 	%fd1030, %fd1024, %fd1025;
	min.f64 	%fd1031, %fd1030, %fd1026;
	max.f64 	%fd1032, %fd1030, %fd1026;
	{
	.reg .b32 %temp; 
	mov.b64 	{%temp, %r164}, %fd1032;
	}
	and.b32  	%r165, %r164, -4194304;
	xor.b32  	%r166, %r165, 2144337920;
	mov.b32 	%r167, 0;
	mov.b64 	%fd1033, {%r167, %r166};
	mul.f64 	%fd1034, %fd1031, %fd1033;
	mul.f64 	%fd1035, %fd1029, %fd1033;
	mul.f64 	%fd1036, %fd1032, %fd1033;
	mul.f64 	%fd1037, %fd1034, %fd1034;
	fma.rn.f64 	%fd1038, %fd1035, %fd1035, %fd1037;
	fma.rn.f64 	%fd1039, %fd1036, %fd1036, %fd1038;
	min.f64 	%fd1040, %fd1039, 0d7FEFFFFFFFFFFFFF;
	rsqrt.approx.ftz.f64 	%fd1041, %fd1040;
	mul.rn.f64 	%fd1042, %fd1041, %fd1041;
	neg.f64 	%fd1043, %fd1042;
	fma.rn.f64 	%fd1044, %fd1040, %fd1043, 0d3FF0000000000000;
	fma.rn.f64 	%fd1045, %fd1044, 0d3FD8000000000000, 0d3FE0000000000000;
	mul.rn.f64 	%fd1046, %fd1044, %fd1041;
	fma.rn.f64 	%fd1047, %fd1045, %fd1046, %fd1041;
	mul.f64 	%fd1048, %fd1039, %fd1047;
	or.b32  	%r168, %r165, 1048576;
	mov.b64 	%fd1049, {%r167, %r168};
	mul.f64 	%fd1050, %fd1049, %fd1048;
	setp.gt.f64 	%p60, %fd1028, %fd1032;
	selp.f64 	%fd1051, %fd1050, %fd1028, %p60;
	setp.lt.u32 	%p61, %r164, %r4;
	selp.f64 	%fd92, %fd1051, %fd1032, %p61;
	ld.shared.f64 	%fd1052, [_ZZ22GDFTgrid_weight_kernelPdS_S_S_PiiiE6a_smem];
	setp.eq.s32 	%p62, %r818, %r819;
	ld.shared.f64 	%fd1053, [_ZZ22GDFTgrid_weight_kernelPdS_S_S_PiiiE8dij_smem];
	sub.f64 	%fd1054, %fd92, %fd7281;
	mul.f64 	%fd1055, %fd1053, %fd1054;
	selp.f64 	%fd1056, 0d0000000000000000, %fd1055, %p62;
	fma.rn.f64 	%fd1057, %fd1056, %fd1056, 0dBFF0000000000000;
	fma.rn.f64 	%fd1058, %fd1052, %fd1057, %fd1056;
	mul.f64 	%fd1059, %fd1058, %fd1058;
	mov.f64 	%fd1060, 0d4008000000000000;
	sub.f64 	%fd1061, %fd1060, %fd1059;
	mul.f64 	%fd1062, %fd1058, %fd1061;
	mul.f64 	%fd1063, %fd1062, 0d3FE0000000000000;
	mul.f64 	%fd1064, %fd1063, %fd1063;
	sub.f64 	%fd1065, %fd1060, %fd1064;
	mul.f64 	%fd1066, %fd1063, %fd1065;
	mul.f64 	%fd1067, %fd1066, 0d3FE0000000000000;
	mul.f64 	%fd1068, %fd1067, %fd1067;
	sub.f64 	%fd1069, %fd1060, %fd1068;
	mul.f64 	%fd1070, %fd1067, %fd1069;
	mul.f64 	%fd1071, %fd1070, 0d3FE0000000000000;
	mov.f64 	%fd1072, 0d3FF0000000000000;
	sub.f64 	%fd1073, %fd1072, %fd1071;
	mul.f64 	%fd1074, %fd1073, 0d3FE0000000000000;
	mul.f64 	%fd7312, %fd7312, %fd1074;
	sub.s32 	%r169, %r555, %r819;
	setp.eq.s32 	%p63, %r169, 1;
	@%p63 bra 	$L__BB0_27;
	ld.param.u32 	%r556, [_Z22GDFTgrid_weight_kernelPdS_S_S_Piii_param_6];
	ld.shared.f64 	%fd1075, [_ZZ22GDFTgrid_weight_kernelPdS_S_S_PiiiE6a_smem+8];
	ld.shared.f64 	%fd1076, [_ZZ22GDFTgrid_weight_kernelPdS_S_S_PiiiE8dij_smem+8];
	sub.f64 	%fd1077, %fd92, %fd7280;
	mul.f64 	%fd1078, %fd1076, %fd1077;
	fma.rn.f64 	%fd1079, %fd1078, %fd1078, 0dBFF0000000000000;
	fma.rn.f64 	%fd1080, %fd1075, %fd1079, %fd1078;
	mul.f64 	%fd1081, %fd1080, %fd1080;
	mov.f64 	%fd1082, 0d4008000000000000;
	sub.f64 	%fd1083, %fd1082, %fd1081;
	mul.f64 	%fd1084, %fd1080, %fd1083;
	mul.f64 	%fd1085, %fd1084, 0d3FE0000000000000;
	mul.f64 	%fd1086, %fd1085, %fd1085;
	sub.f64 	%fd1087, %fd1082, %fd1086;
	mul.f64 	%fd1088, %fd1085, %fd1087;
	mul.f64 	%fd1089, %fd1088, 0d3FE0000000000000;
	mul.f64 	%fd1090, %fd1089, %fd1089;
	sub.f64 	%fd1091, %fd1082, %fd1090;
	mul.f64 	%fd1092, %fd1089, %fd1091;
	mul.f64 	%fd1093, %fd1092, 0d3FE0000000000000;
	mov.f64 	%fd1094, 0d3FF0000000000000;
	sub.f64 	%fd1095, %fd1094, %fd1093;
	mul.f64 	%fd1096, %fd1095, 0d3FE0000000000000;
	mul.f64 	%fd7312, %fd7312, %fd1096;
	sub.s32 	%r170, %r556, %r819;
	setp.lt.u32 	%p64, %r170, 3;
	@%p64 bra 	$L__BB0_27;
	ld.param.u32 	%r557, [_Z22GDFTgrid_weight_kernelPdS_S_S_Piii_param_6];
	ld.shared.f64 	%fd1097, [_ZZ22GDFTgrid_weight_kernelPdS_S_S_PiiiE6a_smem+16];
	ld.shared.f64 	%fd1098, [_ZZ22GDFTgrid_weight_kernelPdS_S_S_PiiiE8dij_smem+16];
	sub.f64 	%fd1099, %fd92, %fd7279;
	mul.f64 	%fd1100, %fd1098, %fd1099;
	fma.rn.f64 	%fd1101, %fd1100, %fd1100, 0dBFF0000000000000;
	fma.rn.f64 	%fd1102, %fd1097, %fd1101, %fd1100;
	mul.f64 	%fd1103, %fd1102, %fd1102;
	mov.f64 	%fd1104, 0d4008000000000000;
	sub.f64 	%fd1105, %fd1104, %fd1103;
	mul.f64 	%fd1106, %fd1102, %fd1105;
	mul.f64 	%fd1107, %fd1106, 0d3FE0000000000000;
	mul.f64 	%fd1108, %fd1107, %fd1107;
	sub.f64 	%fd1109, %fd1104, %fd1108;
	mul.f64 	%fd1110, %fd1107, %fd1109;
	mul.f64 	%fd1111, %fd1110, 0d3FE0000000000000;
	mul.f64 	%fd1112, %fd1111, %fd1111;
	sub.f64 	%fd1113, %fd1104, %fd1112;
	mul.f64 	%fd1114, %fd1111, %fd1113;
	mul.f64 	%fd1115, %fd1114, 0d3FE0000000000000;
	mov.f64 	%fd1116, 0d3FF0000000000000;
	sub.f64 	%fd1117, %fd1116, %fd1115;
	mul.f64 	%fd1118, %fd1117, 0d3FE0000000000000;
	mul.f64 	%fd7312, %fd7312, %fd1118;
	sub.s32 	%r171, %r557, %r819;
	setp.eq.s32 	%p65, %r171, 3;
	@%p65 bra 	$L__BB0_27;
	ld.param.u32 	%r558, [_Z22GDFTgrid_weight_kernelPdS_S_S_Piii_param_6];
	ld.shared.f64 	%fd1119, [_ZZ22GDFTgrid_weight_kernelPdS_S_S_PiiiE6a_smem+24];
	ld.shared.f64 	%fd1120, [_ZZ22GDFTgrid_weight_kernelPdS_S_S_PiiiE8dij_smem+24];
	sub.f64 	%fd1121, %fd92, %fd7278;
	mul.f64 	%fd1122, %fd1120, %fd1121;
	fma.rn.f64 	%fd1123, %fd1122, %fd1122, 0dBFF0000000000000;
	fma.rn.f64 	%fd1124, %fd1119, %fd1123, %fd1122;
	mul.f64 	%fd1125, %fd1124, %fd1124;
	mov.f64 	%fd1126, 0d4008000000000000;
	sub.f64 	%fd1127, %fd1126, %fd1125;
	mul.f64 	%fd1128, %fd1124, %fd1127;
	mul.f64 	%fd1129, %fd1128, 0d3FE0000000000000;
	mul.f64 	%fd1130, %fd1129, %fd1129;
	sub.f64 	%fd1131, %fd1126, %fd1130;
	mul.f64 	%fd1132, %fd1129, %fd1131;
	mul.f64 	%fd1133, %fd1132, 0d3FE0000000000000;
	mul.f64 	%fd1134, %fd1133, %fd1133;
	sub.f64 	%fd1135, %fd1126, %fd1134;
	mul.f64 	%fd1136, %fd1133, %fd1135;
	mul.f64 	%fd1137, %fd1136, 0d3FE0000000000000;
	mov.f64 	%fd1138, 0d3FF0000000000000;
	sub.f64 	%fd1139, %fd1138, %fd1137;
	mul.f64 	%fd1140, %fd1139, 0d3FE0000000000000;
	mul.f64 	%fd7312, %fd7312, %fd1140;
	sub.s32 	%r172, %r558, %r819;
	setp.lt.u32 	%p66, %r172, 5;
	@%p66 bra 	$L__BB0_27;
	ld.param.u32 	%r559, [_Z22GDFTgrid_weight_kernelPdS_S_S_Piii_param_6];
	ld.shared.f64 	%fd1141, [_ZZ22GDFTgrid_weight_kernelPdS_S_S_PiiiE6a_smem+32];
	ld.shared.f64 	%fd1142, [_ZZ22GDFTgrid_weight_kernelPdS_S_S_PiiiE8dij_smem+32];
	sub.f64 	%fd1143, %fd92, %fd7277;
	mul.f64 	%fd1144, %fd1142, %fd1143;
	fma.rn.f64 	%fd1145, %fd1144, %fd1144, 0dBFF0000000000000;
	fma.rn.f64 	%fd1146, %fd1141, %fd1145, %fd1144;
	mul.f64 	%fd1147, %fd1146, %fd1146;
	mov.f64 	%fd1148, 0d4008000000000000;
	sub.f64 	%fd1149, %fd1148, %fd1147;
	mul.f64 	%fd1150, %fd1146, %fd1149;
	mul.f64 	%fd1151, %fd1150, 0d3FE0000000000000;
	mul.f64 	%fd1152, %fd1151, %fd1151;
	sub.f64 	%fd1153, %fd1148, %fd1152;
	mul.f64 	%fd1154, %fd1151, %fd1153;
	mul.f64 	%fd1155, %fd1154, 0d3FE0000000000000;
	mul.f64 	%fd1156, %fd1155, %fd1155;
	sub.f64 	%fd1157, %fd1148, %fd1156;
	mul.f64 	%fd1158, %fd1155, %fd1157;
	mul.f64 	%fd1159, %fd1158, 0d3FE0000000000000;
	mov.f64 	%fd1160, 0d3FF0000000000000;
	sub.f64 	%fd1161, %fd1160, %fd1159;
	mul.f64 	%fd1162, %fd1161, 0d3FE0000000000000;
	mul.f64 	%fd7312, %fd7312, %fd1162;
	sub.s32 	%r173, %r559, %r819;
	setp.eq.s32 	%p67, %r173, 5;
	@%p67 bra 	$L__BB0_27;
	ld.param.u32 	%r560, [_Z22GDFTgrid_weight_kernelPdS_S_S_Piii_param_6];
	ld.shared.f64 	%fd1163, [_ZZ22GDFTgrid_weight_kernelPdS_S_S_PiiiE6a_smem+40];
	ld.shared.f64 	%fd1164, [_ZZ22GDFTgrid_weight_kernelPdS_S_S_PiiiE8dij_smem+40];
	sub.f64 	%fd1165, %fd92, %fd7276;
	mul.f64 	%fd1166, %fd1164, %fd1165;
	fma.rn.f64 	%fd1167, %fd1166, %fd1166, 0dBFF0000000000000;
	fma.rn.f64 	%fd1168, %fd1163, %fd1167, %fd1166;
	mul.f64 	%fd1169, %fd1168, %fd1168;
	mov.f64 	%fd1170, 0d4008000000000000;
	sub.f64 	%fd1171, %fd1170, %fd1169;
	mul.f64 	%fd1172, %fd1168, %fd1171;
	mul.f64 	%fd1173, %fd1172, 0d3FE0000000000000;
	mul.f64 	%fd1174, %fd1173, %fd1173;
	sub.f64 	%fd1175, %fd1170, %fd1174;
	mul.f64 	%fd1176, %fd1173, %fd1175;
	mul.f64 	%fd1177, %fd1176, 0d3FE0000000000000;
	mul.f64 	%fd1178, %fd1177, %fd1177;
	sub.f64 	%fd1179, %fd1170, %fd1178;
	mul.f64 	%fd1180, %fd1177, %fd1179;
	mul.f64 	%fd1181, %fd1180, 0d3FE0000000000000;
	mov.f64 	%fd1182, 0d3FF0000000000000;
	sub.f64 	%fd1183, %fd1182, %fd1181;
	mul.f64 	%fd1184, %fd1183, 0d3FE0000000000000;
	mul.f64 	%fd7312, %fd7312, %fd1184;
	sub.s32 	%r174, %r560, %r819;
	setp.lt.u32 	%p68, %r174, 7;
	@%p68 bra 	$L__BB0_27;
	ld.param.u32 	%r561, [_Z22GDFTgrid_weight_kernelPdS_S_S_Piii_param_6];
	ld.shared.f64 	%fd1185, [_ZZ22GDFTgrid_weight_kernelPdS_S_S_PiiiE6a_smem+48];
	ld.shared.f64 	%fd1186, [_ZZ22GDFTgrid_weight_kernelPdS_S_S_PiiiE8dij_smem+48];
	sub.f64 	%fd1187, %fd92, %fd7275;
	mul.f64 	%fd1188, %fd1186, %fd1187;
	fma.rn.f64 	%fd1189, %fd1188, %fd1188, 0dBFF0000000000000;
	fma.rn.f64 	%fd1190, %fd1185, %fd1189, %fd1188;
	mul.f64 	%fd1191, %fd1190, %fd1190;
	mov.f64 	%fd1192, 0d4008000000000000;
	sub.f64 	%fd1193, %fd1192, %fd1191;
	mul.f64 	%fd1194, %fd1190, %fd1193;
	mul.f64 	%fd1195, %fd1194, 0d3FE0000000000000;
	mul.f64 	%fd1196, %fd1195, %fd1195;
	sub.f64 	%fd1197, %fd1192, %fd1196;
	mul.f64 	%fd1198, %fd1195, %fd1197;
	mul.f64 	%fd1199, %fd1198, 0d3FE0000000000000;
	mul.f64 	%fd1200, %fd1199, %fd1199;
	sub.f64 	%fd1201, %fd1192, %fd1200;
	mul.f64 	%fd1202, %fd1199, %fd1201;
	mul.f64 	%fd1203, %fd1202, 0d3FE0000000000000;
	mov.f64 	%fd1204, 0d3FF0000000000000;
	sub.f64 	%fd1205, %fd1204, %fd1203;
	mul.f64 	%fd1206, %fd1205, 0d3FE0000000000000;
	mul.f64 	%fd7312, %fd7312, %fd1206;
	sub.s32 	%r175, %r561, %r819;
	setp.eq.s32 	%p69, %r175, 7;
	@%p69 bra 	$L__BB0_27;
	ld.param.u32 	%r562, [_Z22GDFTgrid_weight_kernelPdS_S_S_Piii_param_6];
	ld.shared.f64 	%fd1207, [_ZZ22GDFTgrid_weight_kernelPdS_S_S_PiiiE6a_smem+56];
	ld.shared.f64 	%fd1208, [_ZZ22GDFTgrid_weight_kernelPdS_S_S_PiiiE8dij_smem+56];
	sub.f64 	%fd1209, %fd92, %fd7274;
	mul.f64 	%fd1210, %fd1208, %fd1209;
	fma.rn.f64 	%fd1211, %fd1210, %fd1210, 0dBFF0000000000000;
	fma.rn.f64 	%fd1212, %fd1207, %fd1211, %fd1210;
	mul.f64 	%fd1213, %fd1212, %fd1212;
	mov.f64 	%fd1214, 0d4008000000000000;
	sub.f64 	%fd1215, %fd1214, %fd1213;
	mul.f64 	%fd1216, %fd1212, %fd1215;
	mul.f64 	%fd1217, %fd1216, 0d3FE0000000000000;
	mul.f64 	%fd1218, %fd1217, %fd1217;
	sub.f64 	%fd1219, %fd1214, %fd1218;
	mul.f64 	%fd1220, %fd1217, %fd1219;
	mul.f64 	%fd1221, %fd1220, 0d3FE0000000000000;
	mul.f64 	%fd1222, %fd1221, %fd1221;
	sub.f64 	%fd1223, %fd1214, %fd1222;
	mul.f64 	%fd1224, %fd1221, %fd1223;
	mul.f64 	%fd1225, %fd1224, 0d3FE0000000000000;
	mov.f64 	%fd1226, 0d3FF0000000000000;
	sub.f64 	%fd1227, %fd1226, %fd1225;
	mul.f64 	%fd1228, %fd1227, 0d3FE0000000000000;
	mul.f64 	%fd7312, %fd7312, %fd1228;
	sub.s32 	%r176, %r562, %r819;
	setp.lt.u32 	%p70, %r176, 9;
	@%p70 bra 	$L__BB0_27;
	ld.param.u32 	%r563, [_Z22GDFTgrid_weight_kernelPdS_S_S_Piii_param_6];
	ld.shared.f64 	%fd1229, [_ZZ22GDFTgrid_weight_kernelPdS_S_S_PiiiE6a_smem+64];
	ld.shared.f64 	%fd1230, [_ZZ22GDFTgrid_weight_kernelPdS_S_S_PiiiE8dij_smem+64];
	sub.f64 	%fd1231, %fd92, %fd7273;
	mul.f64 	%fd1232, %fd1230, %fd1231;
	fma.rn.f64 	%fd1233, %fd1232, %fd1232, 0dBFF0000000000000;
	fma.rn.f64 	%fd1234, %fd1229, %fd1233, %fd1232;
	mul.f64 	%fd1235, %fd1234, %fd1234;
	mov.f64 	%fd1236, 0d4008000000000000;
	sub.f64 	%fd1237, %fd1236, %fd1235;
	mul.f64 	%fd1238, %fd1234, %fd1237;
	mul.f64 	%fd1239, %fd1238, 0d3FE0000000000000;
	mul.f64 	%fd1240, %fd1239, %fd1239;
	sub.f64 	%fd1241, %fd1236, %fd1240;
	mul.f64 	%fd1242, %fd1239, %fd1241;
	mul.f64 	%fd1243, %fd1242, 0d3FE0000000000000;
	mul.f64 	%fd1244, %fd1243, %fd1243;
	sub.f64 	%fd1245, %fd1236, %fd1244;
	mul.f64 	%fd1246, %fd1243, %fd1245;
	mul.f64 	%fd1247, %fd1246, 0d3FE0000000000000;
	mov.f64 	%fd1248, 0d3FF0000000000000;
	sub.f64 	%fd1249, %fd1248, %fd1247;
	mul.f64 	%fd1250, %fd1249, 0d3FE0000000000000;
	mul.f64 	%fd7312, %fd7312, %fd1250;
	sub.s32 	%r177, %r563, %r819;
	setp.eq.s32 	%p71, %r177, 9;
	@%p71 bra 	$L__BB0_27;
	ld.param.u32 	%r564, [_Z22GDFTgrid_weight_kernelPdS_S_S_Piii_param_6];
	ld.shared.f64 	%fd1251, [_ZZ22GDFTgrid_weight_kernelPdS_S_S_PiiiE6a_smem+72];
	ld.shared.f64 	%fd1252, [_ZZ22GDFTgrid_weight_kernelPdS_S_S_PiiiE8dij_smem+72];
	sub.f64 	%fd1253, %fd92, %fd7272;
	mul.f64 	%fd1254, %fd1252, %fd1253;
	fma.rn.f64 	%fd1255, %fd1254, %fd1254, 0dBFF0000000000000;
	fma.rn.f64 	%fd1256, %fd1251, %fd1255, %fd1254;
	mul.f64 	%fd1257, %fd1256, %fd1256;
	mov.f64 	%fd1258, 0d4008000000000000;
	sub.f64 	%fd1259, %fd1258, %fd1257;
	mul.f64 	%fd1260, %fd1256, %fd1259;
	mul.f64 	%fd1261, %fd1260, 0d3FE0000000000000;
	mul.f64 	%fd1262, %fd1261, %fd1261;
	sub.f64 	%fd1263, %fd1258, %fd1262;
	mul.f64 	%fd1264, %fd1261, %fd1263;
	mul.f64 	%fd1265, %fd1264, 0d3FE0000000000000;
	mul.f64 	%fd1266, %fd1265, %fd1265;
	sub.f64 	%fd1267, %fd1258, %fd1266;
	mul.f64 	%fd1268, %fd1265, %fd1267;
	mul.f64 	%fd1269, %fd1268, 0d3FE0000000000000;
	mov.f64 	%fd1270, 0d3FF0000000000000;
	sub.f64 	%fd1271, %fd1270, %fd1269;
	mul.f64 	%fd1272, %fd1271, 0d3FE0000000000000;
	mul.f64 	%fd7312, %fd7312, %fd1272;
	sub.s32 	%r178, %r564, %r819;
	setp.lt.u32 	%p72, %r178, 11;
	@%p72 bra 	$L__BB0_27;
	ld.param.u32 	%r565, [_Z22GDFTgrid_weight_kernelPdS_S_S_Piii_param_6];
	ld.shared.f64 	%fd1273, [_ZZ22GDFTgrid_weight_kernelPdS_S_S_PiiiE6a_smem+80];
	ld.shared.f64 	%fd1274, [_ZZ22GDFTgrid_weight_kernelPdS_S_S_PiiiE8dij_smem+80];
	sub.f64 	%fd1275, %fd92, %fd7271;
	mul.f64 	%fd1276, %fd1274, %fd1275;
	fma.rn.f64 	%fd1277, %fd1276, %fd1276, 0dBFF0000000000000;
	fma.rn.f64 	%fd1278, %fd1273, %fd1277, %fd1276;
	mul.f64 	%fd1279, %fd1278, %fd1278;
	mov.f64 	%fd1280, 0d4008000000000000;
	sub.f64 	%fd1281, %fd1280, %fd1279;
	mul.f64 	%fd1282, %fd1278, %fd1281;
	mul.f64 	%fd1283, %fd1282, 0d3FE0000000000000;
	mul.f64 	%fd1284, %fd1283, %fd1283;
	sub.f64 	%fd1285, %fd1280, %fd1284;
	mul.f64 	%fd1286, %fd1283, %fd1285;
	mul.f64 	%fd1287, %fd1286, 0d3FE0000000000000;
	mul.f64 	%fd1288, %fd1287, %fd1287;
	sub.f64 	%fd1289, %fd1280, %fd1288;
	mul.f64 	%fd1290, %fd1287, %fd1289;
	mul.f64 	%fd1291, %fd1290, 0d3FE0000000000000;
	mov.f64 	%fd1292, 0d3FF0000000000000;
	sub.f64 	%fd1293, %fd1292, %fd1291;
	mul.f64 	%fd1294, %fd1293, 0d3FE0000000000000;
	mul.f64 	%fd7312, %fd7312, %fd1294;
	sub.s32 	%r179, %r565, %r819;
	setp.eq.s32 	%p73, %r179, 11;
	@%p73 bra 	$L__BB0_27;
	ld.param.u32 	%r566, [_Z22GDFTgrid_weight_kernelPdS_S_S_Piii_param_6];
	ld.shared.f64 	%fd1295, [_ZZ22GDFTgrid_weight_kernelPdS_S_S_PiiiE6a_smem+88];
	ld.shared.f64 	%fd1296, [_ZZ22GDFTgrid_weight_kernelPdS_S_S_PiiiE8dij_smem+88];
	sub.f64 	%fd1297, %fd92, %fd7270;
	mul.f64 	%fd1298, %fd1296, %fd1297;
	fma.rn.f64 	%fd1299, %fd1298, %fd1298, 0dBFF0000000000000;
	fma.rn.f64 	%fd1300, %fd1295, %fd1299, %fd1298;
	mul.f64 	%fd1301, %fd1300, %fd1300;
	mov.f64 	%fd1302, 0d4008000000000000;
	sub.f64 	%fd1303, %fd1302, %fd1301;
	mul.f64 	%fd1304, %fd1300, %fd1303;
	mul.f64 	%fd1305, %fd1304, 0d3FE0000000000000;
	mul.f64 	%fd1306, %fd1305, %fd1305;
	sub.f64 	%fd1307, %fd1302, %fd1306;
	mul.f64 	%fd1308, %fd1305, %fd1307;
	mul.f64 	%fd1309, %fd1308, 0d3FE0000000000000;
	mul.f64 	%fd1310, %fd1309, %fd1309;
	sub.f64 	%fd1311, %fd1302, %fd1310;
	mul.f64 	%fd1312, %fd1309, %fd1311;
	mul.f64 	%fd1313, %fd1312, 0d3FE0000000000000;
	mov.f64 	%fd1314, 0d3FF0000000000000;
	sub.f64 	%fd1315, %fd1314, %fd1313;
	mul.f64 	%fd1316, %fd1315, 0d3FE0000000000000;
	mul.f64 	%fd7312, %fd7312, %fd1316;
	sub.s32 	%r180, %r566, %r819;
	setp.lt.u32 	%p74, %r180, 13;
	@%p74 bra 	$L__BB0_27;
	ld.param.u32 	%r567, [_Z22GDFTgrid_weight_kernelPdS_S_S_Piii_param_6];
	ld.shared.f64 	%fd1317, [_ZZ22GDFTgrid_weight_kernelPdS_S_S_PiiiE6a_smem+96];
	ld.shared.f64 	%fd1318, [_ZZ22GDFTgrid_weight_kernelPdS_S_S_PiiiE8dij_smem+96];
	sub.f64 	%fd1319, %fd92, %fd7269;
	mul.f64 	%fd1320, %fd1318, %fd1319;
	fma.rn.f64 	%fd1321, %fd1320, %fd1320, 0dBFF0000000000000;
	fma.rn.f64 	%fd1322, %fd1317, %fd1321, %fd1320;
	mul.f64 	%fd1323, %fd1322, %fd1322;
	mov.f64 	%fd1324, 0d4008000000000000;
	sub.f64 	%fd1325, %fd1324, %fd1323;
	mul.f64 	%fd1326, %fd1322, %fd1325;
	mul.f64 	%fd1327, %fd1326, 0d3FE0000000000000;
	mul.f64 	%fd1328, %fd1327, %fd1327;
	sub.f64 	%fd1329, %fd1324, %fd1328;
	mul.f64 	%fd1330, %fd1327, %fd1329;
	mul.f64 	%fd1331, %fd1330, 0d3FE0000000000000;
	mul.f64 	%fd1332, %fd1331, %fd1331;
	sub.f64 	%fd1333, %fd1324, %fd1332;
	mul.f64 	%fd1334, %fd1331, %fd1333;
	mul.f64 	%fd1335, %fd1334, 0d3FE0000000000000;
	mov.f64 	%fd1336, 0d3FF0000000000000;
	sub.f64 	%fd1337, %fd1336, %fd1335;
	mul.f64 	%fd1338, %fd1337, 0d3FE0000000000000;
	mul.f64 	%fd7312, %fd7312, %fd1338;
	sub.s32 	%r181, %r567, %r819;
	setp.eq.s32 	%p75, %r181, 13;
	@%p75 bra 	$L__BB0_27;
	ld.param.u32 	%r568, [_Z22GDFTgrid_weight_kernelPdS_S_S_Piii_param_6];
	ld.shared.f64 	%fd1339, [_ZZ22GDFTgrid_weight_kernelPdS_S_S_PiiiE6a_smem+104];
	ld.shared.f64 	%fd1340, [_ZZ22GDFTgrid_weight_kernelPdS_S_S_PiiiE8dij_smem+104];
	sub.f64 	%fd1341, %fd92, %fd7268;
	mul.f64 	%fd1342, %fd1340, %fd1341;
	fma.rn.f64 	%fd1343, %fd1342, %fd1342, 0dBFF0000000000000;
	fma.rn.f64 	%fd1344, %fd1339, %fd1343, %fd1342;
	mul.f64 	%fd1345, %fd1344, %fd1344;
	mov.f64 	%fd1346, 0d4008000000000000;
	sub.f64 	%fd1347, %fd1346, %fd1345;
	mul.f64 	%fd1348, %fd1344, %fd1347;
	mul.f64 	%fd1349, %fd1348, 0d3FE0000000000000;
	mul.f64 	%fd1350, %fd1349, %fd1349;
	sub.f64 	%fd1351, %fd1346, %fd1350;
	mul.f64 	%fd1352, %fd1349, %fd1351;
	mul.f64 	%fd1353, %fd1352, 0d3FE0000000000000;
	mul.f64 	%fd1354, %fd1353, %fd1353;
	sub.f64 	%fd1355, %fd1346, %fd1354;
	mul.f64 	%fd1356, %fd1353, %fd1355;
	mul.f64 	%fd1357, %fd1356, 0d3FE0000000000000;
	mov.f64 	%fd1358, 0d3FF0000000000000;
	sub.f64 	%fd1359, %fd1358, %fd1357;
	mul.f64 	%fd1360, %fd1359, 0d3FE0000000000000;
	mul.f64 	%fd7312, %fd7312, %fd1360;
	sub.s32 	%r182, %r568, %r819;
	setp.lt.u32 	%p76, %r182, 15;
	@%p76 bra 	$L__BB0_27;
	ld.param.u32 	%r569, [_Z22GDFTgrid_weight_kernelPdS_S_S_Piii_param_6];
	ld.shared.f64 	%fd1361, [_ZZ22GDFTgrid_weight_kernelPdS_S_S_PiiiE6a_smem+112];
	ld.shared.f64 	%fd1362, [_ZZ22GDFTgrid_weight_kernelPdS_S_S_PiiiE8dij_smem+112];
	sub.f64 	%fd1363, %fd92, %fd7267;
	mul.f64 	%fd1364, %fd1362, %fd1363;
	fma.rn.f64 	%fd1365, %fd1364, %fd1364, 0dBFF0000000000000;
	fma.rn.f64 	%fd1366, %fd1361, %fd1365, %fd1364;
	mul.f64 	%fd1367, %fd1366, %fd1366;
	mov.f64 	%fd1368, 0d4008000000000000;
	sub.f64 	%fd1369, %fd1368, %fd1367;
	mul.f64 	%fd1370, %fd1366, %fd1369;
	mul.f64 	%fd1371, %fd1370, 0d3FE0000000000000;
	mul.f64 	%fd1372, %fd1371, %fd1371;
	sub.f64 	%fd1373, %fd1368, %fd1372;
	mul.f64 	%fd1374, %fd1371, %fd1373;
	mul.f64 	%fd1375, %fd1374, 0d3FE0000000000000;
	mul.f64 	%fd1376, %fd1375, %fd1375;
	sub.f64 	%fd1377, %fd1368, %fd1376;
	mul.f64 	%fd1378, %fd1375, %fd1377;
	mul.f64 	%fd1379, %fd1378, 0d3FE0000000000000;
	mov.f64 	%fd1380, 0d3FF0000000000000;
	sub.f64 	%fd1381, %fd1380, %fd1379;
	mul.f64 	%fd1382, %fd1381, 0d3FE0000000000000;
	mul.f64 	%fd7312, %fd7312, %fd1382;
	sub.s32 	%r183, %r569, %r819;
	setp.eq.s32 	%p77, %r183, 15;
	@%p77 bra 	$L__BB0_27;
	ld.shared.f64 	%fd1383, [_ZZ22GDFTgrid_weight_kernelPdS_S_S_PiiiE6a_smem+120];
	ld.shared.f64 	%fd1384, [_ZZ22GDFTgrid_weight_kernelPdS_S_S_PiiiE8dij_smem+120];
	sub.f64 	%fd1385, %fd92, %fd7266;
	mul.f64 	%fd1386, %fd1384, %fd1385;
	fma.rn.f64 	%fd1387, %fd1386, %fd1386, 0dBFF0000000000000;
	fma.rn.f64 	%fd1388, %fd1383, %fd1387, %fd1386;
	mul.f64 	%fd1389, %fd1388, %fd1388;
	mov.f64 	%fd1390, 0d4008000000000000;
	sub.f64 	%fd1391, %fd1390, %fd1389;
	mul.f64 	%fd1392, %fd1388, %fd1391;
	mul.f64 	%fd1393, %fd1392, 0d3FE0000000000000;
	mul.f64 	%fd1394, %fd1393, %fd1393;
	sub.f64 	%fd1395, %fd1390, %fd1394;
	mul.f64 	%fd1396, %fd1393, %fd1395;
	mul.f64 	%fd1397, %fd1396, 0d3FE0000000000000;
	mul.f64 	%fd1398, %fd1397, %fd1397;
	sub.f64 	%fd1399, %fd1390, %fd1398;
	mul.f64 	%fd1400, %fd1397, %fd1399;
	mul.f64 	%fd1401, %fd1400, 0d3FE0000000000000;
	mov.f64 	%fd1402, 0d3FF0000000000000;
	sub.f64 	%fd1403, %fd1402, %fd1401;
	mul.f64 	%fd1404, %fd1403, 0d3FE0000000000000;
	mul.f64 	%fd7312, %fd7312, %fd1404;
$L__BB0_27:
	ld.param.u32 	%r570, [_Z22GDFTgrid_weight_kernelPdS_S_S_Piii_param_6];
	sub.s32 	%r184, %r570, %r818;
	setp.eq.s32 	%p78, %r184, 1;
	@%p78 bra 	$L__BB0_282;
	ld.param.u32 	%r571, [_Z22GDFTgrid_weight_kernelPdS_S_S_Piii_param_6];
	sub.s32 	%r185, %r571, %r819;
	setp.eq.s32 	%p79, %r185, 1;
	ld.shared.f64 	%fd1405, [_ZZ22GDFTgrid_weight_kernelPdS_S_S_PiiiE7atom_xi+8];
	sub.f64 	%fd1406, %fd7215, %fd1405;
	ld.shared.f64 	%fd1407, [_ZZ22GDFTgrid_weight_kernelPdS_S_S_PiiiE7atom_yi+8];
	sub.f64 	%fd1408, %fd7214, %fd1407;
	ld.shared.f64 	%fd1409, [_ZZ22GDFTgrid_weight_kernelPdS_S_S_PiiiE7atom_zi+8];
	sub.f64 	%fd1410, %fd7213, %fd1409;
	abs.f64 	%fd1411, %fd1406;
	abs.f64 	%fd1412, %fd1408;
	abs.f64 	%fd1413, %fd1410;
	add.f64 	%fd1414, %fd1411, %fd1412;
	add.f64 	%fd1415, %fd1414, %fd1413;
	min.f64 	%fd1416, %fd1411, %fd1412;
	max.f64 	%fd1417, %fd1411, %fd1412;
	min.f64 	%fd1418, %fd1417, %fd1413;
	max.f64 	%fd1419, %fd1417, %fd1413;
	{
	.reg .b32 %temp; 
	mov.b64 	{%temp, %r186}, %fd1419;
	}
	and.b32  	%r187, %r186, -4194304;
	xor.b32  	%r188, %r187, 2144337920;
	mov.b32 	%r189, 0;
	mov.b64 	%fd1420, {%r189, %r188};
	mul.f64 	%fd1421, %fd1418, %fd1420;
	mul.f64 	%fd1422, %fd1416, %fd1420;
	mul.f64 	%fd1423, %fd1419, %fd1420;
	mul.f64 	%fd1424, %fd1421, %fd1421;
	fma.rn.f64 	%fd1425, %fd1422, %fd1422, %fd1424;
	fma.rn.f64 	%fd1426, %fd1423, %fd1423, %fd1425;
	min.f64 	%fd1427, %fd1426, 0d7FEFFFFFFFFFFFFF;
	rsqrt.approx.ftz.f64 	%fd1428, %fd1427;
	mul.rn.f64 	%fd1429, %fd1428, %fd1428;
	neg.f64 	%fd1430, %fd1429;
	fma.rn.f64 	%fd1431, %fd1427, %fd1430, 0d3FF0000000000000;
	fma.rn.f64 	%fd1432, %fd1431, 0d3FD8000000000000, 0d3FE0000000000000;
	mul.rn.f64 	%fd1433, %fd1431, %fd1428;
	fma.rn.f64 	%fd1434, %fd1432, %fd1433, %fd1428;
	mul.f64 	%fd1435, %fd1426, %fd1434;
	or.b32  	%r190, %r187, 1048576;
	mov.b64 	%fd1436, {%r189, %r190};
	mul.f64 	%fd1437, %fd1436, %fd1435;
	setp.gt.f64 	%p80, %fd1415, %fd1419;
	selp.f64 	%fd1438, %fd1437, %fd1415, %p80;
	setp.lt.u32 	%p81, %r186, %r4;
	selp.f64 	%fd110, %fd1438, %fd1419, %p81;
	ld.shared.f64 	%fd1439, [_ZZ22GDFTgrid_weight_kernelPdS_S_S_PiiiE6a_smem+128];
	ld.shared.f64 	%fd1440, [_ZZ22GDFTgrid_weight_kernelPdS_S_S_PiiiE8dij_smem+128];
	sub.f64 	%fd1441, %fd110, %fd7281;
	mul.f64 	%fd1442, %fd1440, %fd1441;
	fma.rn.f64 	%fd1443, %fd1442, %fd1442, 0dBFF0000000000000;
	fma.rn.f64 	%fd1444, %fd1439, %fd1443, %fd1442;
	mul.f64 	%fd1445, %fd1444, %fd1444;
	mov.f64 	%fd1446, 0d4008000000000000;
	sub.f64 	%fd1447, %fd1446, %fd1445;
	mul.f64 	%fd1448, %fd1444, %fd1447;
	mul.f64 	%fd1449, %fd1448, 0d3FE0000000000000;
	mul.f64 	%fd1450, %fd1449, %fd1449;
	sub.f64 	%fd1451, %fd1446, %fd1450;
	mul.f64 	%fd1452, %fd1449, %fd1451;
	mul.f64 	%fd1453, %fd1452, 0d3FE0000000000000;
	mul.f64 	%fd1454, %fd1453, %fd1453;
	sub.f64 	%fd1455, %fd1446, %fd1454;
	mul.f64 	%fd1456, %fd1453, %fd1455;
	mul.f64 	%fd1457, %fd1456, 0d3FE0000000000000;
	mov.f64 	%fd1458, 0d3FF0000000000000;
	sub.f64 	%fd1459, %fd1458, %fd1457;
	mul.f64 	%fd1460, %fd1459, 0d3FE0000000000000;
	mul.f64 	%fd7311, %fd7311, %fd1460;
	@%p79 bra 	$L__BB0_44;
	ld.param.u32 	%r572, [_Z22GDFTgrid_weight_kernelPdS_S_S_Piii_param_6];
	ld.shared.f64 	%fd1461, [_ZZ22GDFTgrid_weight_kernelPdS_S_S_PiiiE6a_smem+136];
	ld.shared.f64 	%fd1462, [_ZZ22GDFTgrid_weight_kernelPdS_S_S_PiiiE8dij_smem+136];
	sub.f64 	%fd1463, %fd110, %fd7280;
	mul.f64 	%fd1464, %fd1462, %fd1463;
	selp.f64 	%fd1465, 0d0000000000000000, %fd1464, %p62;
	fma.rn.f64 	%fd1466, %fd1465, %fd1465, 0dBFF0000000000000;
	fma.rn.f64 	%fd1467, %fd1461, %fd1466, %fd1465;
	mul.f64 	%fd1468, %fd1467, %fd1467;
	mov.f64 	%fd1469, 0d4008000000000000;
	sub.f64 	%fd1470, %fd1469, %fd1468;
	mul.f64 	%fd1471, %fd1467, %fd1470;
	mul.f64 	%fd1472, %fd1471, 0d3FE0000000000000;
	mul.f64 	%fd1473, %fd1472, %fd1472;
	sub.f64 	%fd1474, %fd1469, %fd1473;
	mul.f64 	%fd1475, %fd1472, %fd1474;
	mul.f64 	%fd1476, %fd1475, 0d3FE0000000000000;
	mul.f64 	%fd1477, %fd1476, %fd1476;
	sub.f64 	%fd1478, %fd1469, %fd1477;
	mul.f64 	%fd1479, %fd1476, %fd1478;
	mul.f64 	%fd1480, %fd1479, 0d3FE0000000000000;
	mov.f64 	%fd1481, 0d3FF0000000000000;
	sub.f64 	%fd1482, %fd1481, %fd1480;
	mul.f64 	%fd1483, %fd1482, 0d3FE0000000000000;
	mul.f64 	%fd7311, %fd7311, %fd1483;
	sub.s32 	%r191, %r572, %r819;
	setp.lt.u32 	%p83, %r191, 3;
	@%p83 bra 	$L__BB0_44;
	ld.param.u32 	%r573, [_Z22GDFTgrid_weight_kernelPdS_S_S_Piii_param_6];
	ld.shared.f64 	%fd1484, [_ZZ22GDFTgrid_weight_kernelPdS_S_S_PiiiE6a_smem+144];
	ld.shared.f64 	%fd1485, [_ZZ22GDFTgrid_weight_kernelPdS_S_S_PiiiE8dij_smem+144];
	sub.f64 	%fd1486, %fd110, %fd7279;
	mul.f64 	%fd1487, %fd1485, %fd1486;
	fma.rn.f64 	%fd1488, %fd1487, %fd1487, 0dBFF0000000000000;
	fma.rn.f64 	%fd1489, %fd1484, %fd1488, %fd1487;
	mul.f64 	%fd1490, %fd1489, %fd1489;
	mov.f64 	%fd1491, 0d4008000000000000;
	sub.f64 	%fd1492, %fd1491, %fd1490;
	mul.f64 	%fd1493, %fd1489, %fd1492;
	mul.f64 	%fd1494, %fd1493, 0d3FE0000000000000;
	mul.f64 	%fd1495, %fd1494, %fd1494;
	sub.f64 	%fd1496, %fd1491, %fd1495;
	mul.f64 	%fd1497, %fd1494, %fd1496;
	mul.f64 	%fd1498, %fd1497, 0d3FE0000000000000;
	mul.f64 	%fd1499, %fd1498, %fd1498;
	sub.f64 	%fd1500, %fd1491, %fd1499;
	mul.f64 	%fd1501, %fd1498, %fd1500;
	mul.f64 	%fd1502, %fd1501, 0d3FE0000000000000;
	mov.f64 	%fd1503, 0d3FF0000000000000;
	sub.f64 	%fd1504, %fd1503, %fd1502;
	mul.f64 	%fd1505, %fd1504, 0d3FE0000000000000;
	mul.f64 	%fd7311, %fd7311, %fd1505;
	sub.s32 	%r192, %r573, %r819;
	setp.eq.s32 	%p84, %r192, 3;
	@%p84 bra 	$L__BB0_44;
	ld.param.u32 	%r574, [_Z22GDFTgrid_weight_kernelPdS_S_S_Piii_param_6];
	ld.shared.f64 	%fd1506, [_ZZ22GDFTgrid_weight_kernelPdS_S_S_PiiiE6a_smem+152];
	ld.shared.f64 	%fd1507, [_ZZ22GDFTgrid_weight_kernelPdS_S_S_PiiiE8dij_smem+152];
	sub.f64 	%fd1508, %fd110, %fd7278;
	mul.f64 	%fd1509, %fd1507, %fd1508;
	fma.rn.f64 	%fd1510, %fd1509, %fd1509, 0dBFF0000000000000;
	fma.rn.f64 	%fd1511, %fd1506, %fd1510, %fd1509;
	mul.f64 	%fd1512, %fd1511, %fd1511;
	mov.f64 	%fd1513, 0d4008000000000000;
	sub.f64 	%fd1514, %fd1513, %fd1512;
	mul.f64 	%fd1515, %fd1511, %fd1514;
	mul.f64 	%fd1516, %fd1515, 0d3FE0000000000000;
	mul.f64 	%fd1517, %fd1516, %fd1516;
	sub.f64 	%fd1518, %fd1513, %fd1517;
	mul.f64 	%fd1519, %fd1516, %fd1518;
	mul.f64 	%fd1520, %fd1519, 0d3FE0000000000000;
	mul.f64 	%fd1521, %fd1520, %fd1520;
	sub.f64 	%fd1522, %fd1513, %fd1521;
	mul.f64 	%fd1523, %fd1520, %fd1522;
	mul.f64 	%fd1524, %fd1523, 0d3FE0000000000000;
	mov.f64 	%fd1525, 0d3FF0000000000000;
	sub.f64 	%fd1526, %fd1525, %fd1524;
	mul.f64 	%fd1527, %fd1526, 0d3FE0000000000000;
	mul.f64 	%fd7311, %fd7311, %fd1527;
	sub.s32 	%r193, %r574, %r819;
	setp.lt.u32 	%p85, %r193, 5;
	@%p85 bra 	$L__BB0_44;
	ld.param.u32 	%r575, [_Z22GDFTgrid_weight_kernelPdS_S_S_Piii_param_6];
	ld.shared.f64 	%fd1528, [_ZZ22GDFTgrid_weight_kernelPdS_S_S_PiiiE6a_smem+160];
	ld.shared.f64 	%fd1529, [_ZZ22GDFTgrid_weight_kernelPdS_S_S_PiiiE8dij_smem+160];
	sub.f64 	%fd1530, %fd110, %fd7277;
	mul.f64 	%fd1531, %fd1529, %fd1530;
	fma.rn.f64 	%fd1532, %fd1531, %fd1531, 0dBFF0000000000000;
	fma.rn.f64 	%fd1533, %fd1528, %fd1532, %fd1531;
	mul.f64 	%fd1534, %fd1533, %fd1533;
	mov.f64 	%fd1535, 0d4008000000000000;
	sub.f64 	%fd1536, %fd1535, %fd1534;
	mul.f64 	%fd1537, %fd1533, %fd1536;
	mul.f64 	%fd1538, %fd1537, 0d3FE0000000000000;
	mul.f64 	%fd1539, %fd1538, %fd1538;
	sub.f64 	%fd1540, %fd1535, %fd1539;
	mul.f64 	%fd1541, %fd1538, %fd1540;
	mul.f64 	%fd1542, %fd1541, 0d3FE0000000000000;
	mul.f64 	%fd1543, %fd1542, %fd1542;
	sub.f64 	%fd1544, %fd1535, %fd1543;
	mul.f64 	%fd1545, %fd1542, %fd1544;
	mul.f64 	%fd1546, %fd1545, 0d3FE0000000000000;
	mov.f64 	%fd1547, 0d3FF0000000000000;
	sub.f64 	%fd1548, %fd1547, %fd1546;
	mul.f64 	%fd1549, %fd1548, 0d3FE0000000000000;
	mul.f64 	%fd7311, %fd7311, %fd1549;
	sub.s32 	%r194, %r575, %r819;
	setp.eq.s32 	%p86, %r194, 5;
	@%p86 bra 	$L__BB0_44;
	ld.param.u32 	%r576, [_Z22GDFTgrid_weight_kernelPdS_S_S_Piii_param_6];
	ld.shared.f64 	%fd1550, [_ZZ22GDFTgrid_weight_kernelPdS_S_S_PiiiE6a_smem+168];
	ld.shared.f64 	%fd1551, [_ZZ22GDFTgrid_weight_kernelPdS_S_S_PiiiE8dij_smem+168];
	sub.f64 	%fd1552, %fd110, %fd7276;
	mul.f64 	%fd1553, %fd1551, %fd1552;
	fma.rn.f64 	%fd1554, %fd1553, %fd1553, 0dBFF0000000000000;
	fma.rn.f64 	%fd1555, %fd1550, %fd1554, %fd1553;
	mul.f64 	%fd1556, %fd1555, %fd1555;
	mov.f64 	%fd1557, 0d4008000000000000;
	sub.f64 	%fd1558, %fd1557, %fd1556;
	mul.f64 	%fd1559, %fd1555, %fd1558;
	mul.f64 	%fd1560, %fd1559, 0d3FE0000000000000;
	mul.f64 	%fd1561, %fd1560, %fd1560;
	sub.f64 	%fd1562, %fd1557, %fd1561;
	mul.f64 	%fd1563, %fd1560, %fd1562;
	mul.f64 	%fd1564, %fd1563, 0d3FE0000000000000;
	mul.f64 	%fd1565, %fd1564, %fd1564;
	sub.f64 	%fd1566, %fd1557, %fd1565;
	mul.f64 	%fd1567, %fd1564, %fd1566;
	mul.f64 	%fd1568, %fd1567, 0d3FE0000000000000;
	mov.f64 	%fd1569, 0d3FF0000000000000;
	sub.f64 	%fd1570, %fd1569, %fd1568;
	mul.f64 	%fd1571, %fd1570, 0d3FE0000000000000;
	mul.f64 	%fd7311, %fd7311, %fd1571;
	sub.s32 	%r195, %r576, %r819;
	setp.lt.u32 	%p87, %r195, 7;
	@%p87 bra 	$L__BB0_44;
	ld.param.u32 	%r577, [_Z22GDFTgrid_weight_kernelPdS_S_S_Piii_param_6];
	ld.shared.f64 	%fd1572, [_ZZ22GDFTgrid_weight_kernelPdS_S_S_PiiiE6a_smem+176];
	ld.shared.f64 	%fd1573, [_ZZ22GDFTgrid_weight_kernelPdS_S_S_PiiiE8dij_smem+176];
	sub.f64 	%fd1574, %fd110, %fd7275;
	mul.f64 	%fd1575, %fd1573, %fd1574;
	fma.rn.f64 	%fd1576, %fd1575, %fd1575, 0dBFF0000000000000;
	fma.rn.f64 	%fd1577, %fd1572, %fd1576, %fd1575;
	mul.f64 	%fd1578, %fd1577, %fd1577;
	mov.f64 	%fd1579, 0d4008000000000000;
	sub.f64 	%fd1580, %fd1579, %fd1578;
	mul.f64 	%fd1581, %fd1577, %fd1580;
	mul.f64 	%fd1582, %fd1581, 0d3FE0000000000000;
	mul.f64 	%fd1583, %fd1582, %fd1582;
	sub.f64 	%fd1584, %fd1579, %fd1583;
	mul.f64 	%fd1585, %fd1582, %fd1584;
	mul.f64 	%fd1586, %fd1585, 0d3FE0000000000000;
	mul.f64 	%fd1587, %fd1586, %fd1586;
	sub.f64 	%fd1588, %fd1579, %fd1587;
	mul.f64 	%fd1589, %fd1586, %fd1588;
	mul.f64 	%fd1590, %fd1589, 0d3FE0000000000000;
	mov.f64 	%fd1591, 0d3FF0000000000000;
	sub.f64 	%fd1592, %fd1591, %fd1590;
	mul.f64 	%fd1593, %fd1592, 0d3FE0000000000000;
	mul.f64 	%fd7311, %fd7311, %fd1593;
	sub.s32 	%r196, %r577, %r819;
	setp.eq.s32 	%p88, %r196, 7;
	@%p88 bra 	$L__BB0_44;
	ld.param.u32 	%r578, [_Z22GDFTgrid_weight_kernelPdS_S_S_Piii_param_6];
	ld.shared.f64 	%fd1594, [_ZZ22GDFTgrid_weight_kernelPdS_S_S_PiiiE6a_smem+184];
	ld.shared.f64 	%fd1595, [_ZZ22GDFTgrid_weight_kernelPdS_S_S_PiiiE8dij_smem+184];
	sub.f64 	%fd1596, %fd110, %fd7274;
	mul.f64 	%fd1597, %fd1595, %fd1596;
	fma.rn.f64 	%fd1598, %fd1597, %fd1597, 0dBFF0000000000000;
	fma.rn.f64 	%fd1599, %fd1594, %fd1598, %fd1597;
	mul.f64 	%fd1600, %fd1599, %fd1599;
	mov.f64 	%fd1601, 0d4008000000000000;
	sub.f64 	%fd1602, %fd1601, %fd1600;
	mul.f64 	%fd1603, %fd1599, %fd1602;
	mul.f64 	%fd1604, %fd1603, 0d3FE0000000000000;
	mul.f64 	%fd1605, %fd1604, %fd1604;
	sub.f64 	%fd1606, %fd1601, %fd1605;
	mul.f64 	%fd1607, %fd1604, %fd1606;
	mul.f64 	%fd1608, %fd1607, 0d3FE0000000000000;
	mul.f64 	%fd1609, %fd1608, %fd1608;
	sub.f64 	%fd1610, %fd1601, %fd1609;
	mul.f64 	%fd1611, %fd1608, %fd1610;
	mul.f64 	%fd1612, %fd1611, 0d3FE0000000000000;
	mov.f64 	%fd1613, 0d3FF0000000000000;
	sub.f64 	%fd1614, %fd1613, %fd1612;
	mul.f64 	%fd1615, %fd1614, 0d3FE0000000000000;
	mul.f64 	%fd7311, %fd7311, %fd1615;
	sub.s32 	%r197, %r578, %r819;
	setp.lt.u32 	%p89, %r197, 9;
	@%p89 bra 	$L__BB0_44;
	ld.param.u32 	%r579, [_Z22GDFTgrid_weight_kernelPdS_S_S_Piii_param_6];
	ld.shared.f64 	%fd1616, [_ZZ22GDFTgrid_weight_kernelPdS_S_S_PiiiE6a_smem+192];
	ld.shared.f64 	%fd1617, [_ZZ22GDFTgrid_weight_kernelPdS_S_S_PiiiE8dij_smem+192];
	sub.f64 	%fd1618, %fd110, %fd7273;
	mul.f64 	%fd1619, %fd1617, %fd1618;
	fma.rn.f64 	%fd1620, %fd1619, %fd1619, 0dBFF0000000000000;
	fma.rn.f64 	%fd1621, %fd1616, %fd1620, %fd1619;
	mul.f64 	%fd1622, %fd1621, %fd1621;
	mov.f64 	%fd1623, 0d4008000000000000;
	sub.f64 	%fd1624, %fd1623, %fd1622;
	mul.f64 	%fd1625, %fd1621, %fd1624;
	mul.f64 	%fd1626, %fd1625, 0d3FE0000000000000;
	mul.f64 	%fd1627, %fd1626, %fd1626;
	sub.f64 	%fd1628, %fd1623, %fd1627;
	mul.f64 	%fd1629, %fd1626, %fd1628;
	mul.f64 	%fd1630, %fd1629, 0d3FE0000000000000;
	mul.f64 	%fd1631, %fd1630, %fd1630;
	sub.f64 	%fd1632, %fd1623, %fd1631;
	mul.f64 	%fd1633, %fd1630, %fd1632;
	mul.f64 	%fd1634, %fd1633, 0d3FE0000000000000;
	mov.f64 	%fd1635, 0d3FF0000000000000;
	sub.f64 	%fd1636, %fd1635, %fd1634;
	mul.f64 	%fd1637, %fd1636, 0d3FE0000000000000;
	mul.f64 	%fd7311, %fd7311, %fd1637;
	sub.s32 	%r198, %r579, %r819;
	setp.eq.s32 	%p90, %r198, 9;
	@%p90 bra 	$L__BB0_44;
	ld.param.u32 	%r580, [_Z22GDFTgrid_weight_kernelPdS_S_S_Piii_param_6];
	ld.shared.f64 	%fd1638, [_ZZ22GDFTgrid_weight_kernelPdS_S_S_PiiiE6a_smem+200];
	ld.shared.f64 	%fd1639, [_ZZ22GDFTgrid_weight_kernelPdS_S_S_PiiiE8dij_smem+200];
	sub.f64 	%fd1640, %fd110, %fd7272;
	mul.f64 	%fd1641, %fd1639, %fd1640;
	fma.rn.f64 	%fd1642, %fd1641, %fd1641, 0dBFF0000000000000;
	fma.rn.f64 	%fd1643, %fd1638, %fd1642, %fd1641;
	mul.f64 	%fd1644, %fd1643, %fd1643;
	mov.f64 	%fd1645, 0d4008000000000000;
	sub.f64 	%fd1646, %fd1645, %fd1644;
	mul.f64 	%fd1647, %fd1643, %fd1646;
	mul.f64 	%fd1648, %fd1647, 0d3FE0000000000000;
	mul.f64 	%fd1649, %fd1648, %fd1648;
	sub.f64 	%fd1650, %fd1645, %fd1649;
	mul.f64 	%fd1651, %fd1648, %fd1650;
	mul.f64 	%fd1652, %fd1651, 0d3FE0000000000000;
	mul.f64 	%fd1653, %fd1652, %fd1652;
	sub.f64 	%fd1654, %fd1645, %fd1653;
	mul.f64 	%fd1655, %fd1652, %fd1654;
	mul.f64 	%fd1656, %fd1655, 0d3FE0000000000000;
	mov.f64 	%fd1657, 0d3FF0000000000000;
	sub.f64 	%fd1658, %fd1657, %fd1656;
	mul.f64 	%fd1659, %fd1658, 0d3FE0000000000000;
	mul.f64 	%fd7311, %fd7311, %fd1659;
	sub.s32 	%r199, %r580, %r819;
	setp.lt.u32 	%p91, %r199, 11;
	@%p91 bra 	$L__BB0_44;
	ld.param.u32 	%r581, [_Z22GDFTgrid_weight_kernelPdS_S_S_Piii_param_6];
	ld.shared.f64 	%fd1660, [_ZZ22GDFTgrid_weight_kernelPdS_S_S_PiiiE6a_smem+208];
	ld.shared.f64 	%fd1661, [_ZZ22GDFTgrid_weight_kernelPdS_S_S_PiiiE8dij_smem+208];
	sub.f64 	%fd1662, %fd110, %fd7271;
	mul.f64 	%fd1663, %fd1661, %fd1662;
	fma.rn.f64 	%fd1664, %fd1663, %fd1663, 0dBFF0000000000000;
	fma.rn.f64 	%fd1665, %fd1660, %fd1664, %fd1663;
	mul.f64 	%fd1666, %fd1665, %fd1665;
	mov.f64 	%fd1667, 0d4008000000000000;
	sub.f64 	%fd1668, %fd1667, %fd1666;
	mul.f64 	%fd1669, %fd1665, %fd1668;
	mul.f64 	%fd1670, %fd1669, 0d3FE0000000000000;
	mul.f64 	%fd1671, %fd1670, %fd1670;
	sub.f64 	%fd1672, %fd1667, %fd1671;
	mul.f64 	%fd1673, %fd1670, %fd1672;
	mul.f64 	%fd1674, %fd1673, 0d3FE0000000000000;
	mul.f64 	%fd1675, %fd1674, %fd1674;
	sub.f64 	%fd1676, %fd1667, %fd1675;
	mul.f64 	%fd1677, %fd1674, %fd1676;
	mul.f64 	%fd1678, %fd1677, 0d3FE0000000000000;
	mov.f64 	%fd1679, 0d3FF0000000000000;
	sub.f64 	%fd1680, %fd1679, %fd1678;
	mul.f64 	%fd1681, %fd1680, 0d3FE0000000000000;
	mul.f64 	%fd7311, %fd7311, %fd1681;
	sub.s32 	%r200, %r581, %r819;
	setp.eq.s32 	%p92, %r200, 11;
	@%p92 bra 	$L__BB0_44;
	ld.param.u32 	%r582, [_Z22GDFTgrid_weight_kernelPdS_S_S_Piii_param_6];
	ld.shared.f64 	%fd1682, [_ZZ22GDFTgrid_weight_kernelPdS_S_S_PiiiE6a_smem+216];
	ld.shared.f64 	%fd1683, [_ZZ22GDFTgrid_weight_kernelPdS_S_S_PiiiE8dij_smem+216];
	sub.f64 	%fd1684, %fd110, %fd7270;
	mul.f64 	%fd1685, %fd1683, %fd1684;
	fma.rn.f64 	%fd1686, %fd1685, %fd1685, 0dBFF0000000000000;
	fma.rn.f64 	%fd1687, %fd1682, %fd1686, %fd1685;
	mul.f64 	%fd1688, %fd1687, %fd1687;
	mov.f64 	%fd1689, 0d4008000000000000;
	sub.f64 	%fd1690, %fd1689, %fd1688;
	mul.f64 	%fd1691, %fd1687, %fd1690;
	mul.f64 	%fd1692, %fd1691, 0d3FE0000000000000;
	mul.f64 	%fd1693, %fd1692, %fd1692;
	sub.f64 	%fd1694, %fd1689, %fd1693;
	mul.f64 	%fd1695, %fd1692, %fd1694;
	mul.f64 	%fd1696, %fd1695, 0d3FE0000000000000;
	mul.f64 	%fd1697, %fd1696, %fd1696;
	sub.f64 	%fd1698, %fd1689, %fd1697;
	mul.f64 	%fd1699, %fd1696, %fd1698;
	mul.f64 	%fd1700, %fd1699, 0d3FE0000000000000;
	mov.f64 	%fd1701, 0d3FF0000000000000;
	sub.f64 	%fd1702, %fd1701, %fd1700;
	mul.f64 	%fd1703, %fd1702, 0d3FE0000000000000;
	mul.f64 	%fd7311, %fd7311, %fd1703;
	sub.s32 	%r201, %r582, %r819;
	setp.lt.u32 	%p93, %r201, 13;
	@%p93 bra 	$L__BB0_44;
	ld.param.u32 	%r583, [_Z22GDFTgrid_weight_kernelPdS_S_S_Piii_param_6];
	ld.shared.f64 	%fd1704, [_ZZ22GDFTgrid_weight_kernelPdS_S_S_PiiiE6a_smem+224];
	ld.shared.f64 	%fd1705, [_ZZ22GDFTgrid_weight_kernelPdS_S_S_PiiiE8dij_smem+224];
	sub.f64 	%fd1706, %fd110, %fd7269;
	mul.f64 	%fd1707, %fd1705, %fd1706;
	fma.rn.f64 	%fd1708, %fd1707, %fd1707, 0dBFF0000000000000;
	fma.rn.f64 	%fd1709, %fd1704, %fd1708, %fd1707;
	mul.f64 	%fd1710, %fd1709, %fd1709;
	mov.f64 	%fd1711, 0d4008000000000000;
	sub.f64 	%fd1712, %fd1711, %fd1710;
	mul.f64 	%fd1713, %fd1709, %fd1712;
	mul.f64 	%fd1714, %fd1713, 0d3FE0000000000000;
	mul.f64 	%fd1715, %fd1714, %fd1714;
	sub.f64 	%fd1716, %fd1711, %fd1715;
	mul.f64 	%fd1717, %fd1714, %fd1716;
	mul.f64 	%fd1718, %fd1717, 0d3FE0000000000000;
	mul.f64 	%fd1719, %fd1718, %fd1718;
	sub.f64 	%fd1720, %fd1711, %fd1719;
	mul.f64 	%fd1721, %fd1718, %fd1720;
	mul.f64 	%fd1722, %fd1721, 0d3FE0000000000000;
	mov.f64 	%fd1723, 0d3FF0000000000000;
	sub.f64 	%fd1724, %fd1723, %fd1722;
	mul.f64 	%fd1725, %fd1724, 0d3FE0000000000000;
	mul.f64 	%fd7311, %fd7311, %fd1725;
	sub.s32 	%r202, %r583, %r819;
	setp.eq.s32 	%p94, %r202, 13;
	@%p94 bra 	$L__BB0_44;
	ld.param.u32 	%r584, [_Z22GDFTgrid_weight_kernelPdS_S_S_Piii_param_6];
	ld.shared.f64 	%fd1726, [_ZZ22GDFTgrid_weight_kernelPdS_S_S_PiiiE6a_smem+232];
	ld.shared.f64 	%fd1727, [_ZZ22GDFTgrid_weight_kernelPdS_S_S_PiiiE8dij_smem+232];
	sub.f64 	%fd1728, %fd110, %fd7268;
	mul.f64 	%fd1729, %fd1727, %fd1728;
	fma.rn.f64 	%fd1730, %fd1729, %fd1729, 0dBFF0000000000000;
	fma.rn.f64 	%fd1731, %fd1726, %fd1730, %fd1729;
	mul.f64 	%fd1732, %fd1731, %fd1731;
	mov.f64 	%fd1733, 0d4008000000000000;
	sub.f64 	%fd1734, %fd1733, %fd1732;
	mul.f64 	%fd1735, %fd1731, %fd1734;
	mul.f64 	%fd1736, %fd1735, 0d3FE0000000000000;
	mul.f64 	%fd1737, %fd1736, %fd1736;
	sub.f64 	%fd1738, %fd1733, %fd1737;
	mul.f64 	%fd1739, %fd1736, %fd1738;
	mul.f64 	%fd1740, %fd1739, 0d3FE0000000000000;
	mul.f64 	%fd1741, %fd1740, %fd1740;
	sub.f64 	%fd1742, %fd1733, %fd1741;
	mul.f64 	%fd1743, %fd1740, %fd1742;
	mul.f64 	%fd1744, %fd1743, 0d3FE0000000000000;
	mov.f64 	%fd1745, 0d3FF0000000000000;
	sub.f64 	%fd1746, %fd1745, %fd1744;
	mul.f64 	%fd1747, %fd1746, 0d3FE0000000000000;
	mul.f64 	%fd7311, %fd7311, %fd1747;
	sub.s32 	%r203, %r584, %r819;
	setp.lt.u32 	%p95, %r203, 15;
	@%p95 bra 	$L__BB0_44;
	ld.param.u32 	%r585, [_Z22GDFTgrid_weight_kernelPdS_S_S_Piii_param_6];
	ld.shared.f64 	%fd1748, [_ZZ22GDFTgrid_weight_kernelPdS_S_S_PiiiE6a_smem+240];
	ld.shared.f64 	%fd1749, [_ZZ22GDFTgrid_weight_kernelPdS_S_S_PiiiE8dij_smem+240];
	sub.f64 	%fd1750, %fd110, %fd7267;
	mul.f64 	%fd1751, %fd1749, %fd1750;
	fma.rn.f64 	%fd1752, %fd1751, %fd1751, 0dBFF0000000000000;
	fma.rn.f64 	%fd1753, %fd1748, %fd1752, %fd1751;
	mul.f64 	%fd1754, %fd1753, %fd1753;
	mov.f64 	%fd1755, 0d4008000000000000;
	sub.f64 	%fd1756, %fd1755, %fd1754;
	mul.f64 	%fd1757, %fd1753, %fd1756;
	mul.f64 	%fd1758, %fd1757, 0d3FE0000000000000;
	mul.f64 	%fd1759, %fd1758, %fd1758;
	sub.f64 	%fd1760, %fd1755, %fd1759;
	mul.f64 	%fd1761, %fd1758, %fd1760;
	mul.f64 	%fd1762, %fd1761, 0d3FE0000000000000;
	mul.f64 	%fd1763, %fd1762, %fd1762;
	sub.f64 	%fd1764, %fd1755, %fd1763;
	mul.f64 	%fd1765, %fd1762, %fd1764;
	mul.f64 	%fd1766, %fd1765, 0d3FE0000000000000;
	mov.f64 	%fd1767, 0d3FF0000000000000;
	sub.f64 	%fd1768, %fd1767, %fd1766;
	mul.f64 	%fd1769, %fd1768, 0d3FE0000000000000;
	mul.f64 	%fd7311, %fd7311, %fd1769;
	sub.s32 	%r204, %r585, %r819;
	setp.eq.s32 	%p96, %r204, 15;
	@%p96 bra 	$L__BB0_44;
	ld.shared.f64 	%fd1770, [_ZZ22GDFTgrid_weight_kernelPdS_S_S_PiiiE6a_smem+248];
	ld.shared.f64 	%fd1771, [_ZZ22GDFTgrid_weight_kernelPdS_S_S_PiiiE8dij_smem+248];
	sub.f64 	%fd1772, %fd110, %fd7266;
	mul.f64 	%fd1773, %fd1771, %fd1772;
	fma.rn.f64 	%fd1774, %fd1773, %fd1773, 0dBFF0000000000000;
	fma.rn.f64 	%fd1775, %fd1770, %fd1774, %fd1773;
	mul.f64 	%fd1776, %fd1775, %fd1775;
	mov.f64 	%fd1777, 0d4008000000000000;
	sub.f64 	%fd1778, %fd1777, %fd1776;
	mul.f64 	%fd1779, %fd1775, %fd1778;
	mul.f64 	%fd1780, %fd1779, 0d3FE0000000000000;
	mul.f64 	%fd1781, %fd1780, %fd1780;
	sub.f64 	%fd1782, %fd1777, %fd1781;
	mul.f64 	%fd1783, %fd1780, %fd1782;
	mul.f64 	%fd1784, %fd1783, 0d3FE0000000000000;
	mul.f64 	%fd1785, %fd1784, %fd1784;
	sub.f64 	%fd1786, %fd1777, %fd1785;
	mul.f64 	%fd1787, %fd1784, %fd1786;
	mul.f64 	%fd1788, %fd1787, 0d3FE0000000000000;
	mov.f64 	%fd1789, 0d3FF0000000000000;
	sub.f64 	%fd1790, %fd1789, %fd1788;
	mul.f64 	%fd1791, %fd1790, 0d3FE0000000000000;
	mul.f64 	%fd7311, %fd7311, %fd1791;
$L__BB0_44:
	ld.param.u32 	%r586, [_Z22GDFTgrid_weight_kernelPdS_S_S_Piii_param_6];
	sub.s32 	%r205, %r586, %r818;
	setp.lt.s32 	%p97, %r205, 3;
	@%p97 bra 	$L__BB0_282;
	ld.param.u32 	%r587, [_Z22GDFTgrid_weight_kernelPdS_S_S_Piii_param_6];
	sub.s32 	%r206, %r587, %r819;
	setp.eq.s32 	%p98, %r206, 1;
	ld.shared.f64 	%fd1792, [_ZZ22GDFTgrid_weight_kernelPdS_S_S_PiiiE7atom_xi+16];
	sub.f64 	%fd1793, %fd7215, %fd1792;
	ld.shared.f64 	%fd1794, [_ZZ22GDFTgrid_weight_kernelPdS_S_S_PiiiE7atom_yi+16];
	sub.f64 	%fd1795, %fd7214, %fd1794;
	ld.shared.f64 	%fd1796, [_ZZ22GDFTgrid_weight_kernelPdS_S_S_PiiiE7atom_zi+16];
	sub.f64 	%fd1797, %fd7213, %fd1796;
	abs.f64 	%fd1798, %fd1793;
	abs.f64 	%fd1799, %fd1795;
	abs.f64 	%fd1800, %fd1797;
	add.f64 	%fd1801, %fd1798, %fd1799;
	add.f64 	%fd1802, %fd1801, %fd1800;
	min.f64 	%fd1803, %fd1798, %fd1799;
	max.f64 	%fd1804, %fd1798, %fd1799;
	min.f64 	%fd1805, %fd1804, %fd1800;
	max.f64 	%fd1806, %fd1804, %fd1800;
	{
	.reg .b32 %temp; 
	mov.b64 	{%temp, %r207}, %fd1806;
	}
	and.b32  	%r208, %r207, -4194304;
	xor.b32  	%r209, %r208, 2144337920;
	mov.b32 	%r210, 0;
	mov.b64 	%fd1807, {%r210, %r209};
	mul.f64 	%fd1808, %fd1805, %fd1807;
	mul.f64 	%fd1809, %fd1803, %fd1807;
	mul.f64 	%fd1810, %fd1806, %fd1807;
	mul.f64 	%fd1811, %fd1808, %fd1808;
	fma.rn.f64 	%fd1812, %fd1809, %fd1809, %fd1811;
	fma.rn.f64 	%fd1813, %fd1810, %fd1810, %fd1812;
	min.f64 	%fd1814, %fd1813, 0d7FEFFFFFFFFFFFFF;
	rsqrt.approx.ftz.f64 	%fd1815, %fd1814;
	mul.rn.f64 	%fd1816, %fd1815, %fd1815;
	neg.f64 	%fd1817, %fd1816;
	fma.rn.f64 	%fd1818, %fd1814, %fd1817, 0d3FF0000000000000;
	fma.rn.f64 	%fd1819, %fd1818, 0d3FD8000000000000, 0d3FE0000000000000;
	mul.rn.f64 	%fd1820, %fd1818, %fd1815;
	fma.rn.f64 	%fd1821, %fd1819, %fd1820, %fd1815;
	mul.f64 	%fd1822, %fd1813, %fd1821;
	or.b32  	%r211, %r208, 1048576;
	mov.b64 	%fd1823, {%r210, %r211};
	mul.f64 	%fd1824, %fd1823, %fd1822;
	setp.gt.f64 	%p99, %fd1802, %fd1806;
	selp.f64 	%fd1825, %fd1824, %fd1802, %p99;
	setp.lt.u32 	%p100, %r207, %r4;
	selp.f64 	%fd128, %fd1825, %fd1806, %p100;
	ld.shared.f64 	%fd1826, [_ZZ22GDFTgrid_weight_kernelPdS_S_S_PiiiE6a_smem+256];
	ld.shared.f64 	%fd1827, [_ZZ22GDFTgrid_weight_kernelPdS_S_S_PiiiE8dij_smem+256];
	sub.f64 	%fd1828, %fd128, %fd7281;
	mul.f64 	%fd1829, %fd1827, %fd1828;
	fma.rn.f64 	%fd1830, %fd1829, %fd1829, 0dBFF0000000000000;
	fma.rn.f64 	%fd1831, %fd1826, %fd1830, %fd1829;
	mul.f64 	%fd1832, %fd1831, %fd1831;
	mov.f64 	%fd1833, 0d4008000000000000;
	sub.f64 	%fd1834, %fd1833, %fd1832;
	mul.f64 	%fd1835, %fd1831, %fd1834;
	mul.f64 	%fd1836, %fd1835, 0d3FE0000000000000;
	mul.f64 	%fd1837, %fd1836, %fd1836;
	sub.f64 	%fd1838, %fd1833, %fd1837;
	mul.f64 	%fd1839, %fd1836, %fd1838;
	mul.f64 	%fd1840, %fd1839, 0d3FE0000000000000;
	mul.f64 	%fd1841, %fd1840, %fd1840;
	sub.f64 	%fd1842, %fd1833, %fd1841;
	mul.f64 	%fd1843, %fd1840, %fd1842;
	mul.f64 	%fd1844, %fd1843, 0d3FE0000000000000;
	mov.f64 	%fd1845, 0d3FF0000000000000;
	sub.f64 	%fd1846, %fd1845, %fd1844;
	mul.f64 	%fd1847, %fd1846, 0d3FE0000000000000;
	mul.f64 	%fd7310, %fd7310, %fd1847;
	@%p98 bra 	$L__BB0_61;
	ld.param.u32 	%r588, [_Z22GDFTgrid_weight_kernelPdS_S_S_Piii_param_6];
	ld.shared.f64 	%fd1848, [_ZZ22GDFTgrid_weight_kernelPdS_S_S_PiiiE6a_smem+264];
	ld.shared.f64 	%fd1849, [_ZZ22GDFTgrid_weight_kernelPdS_S_S_PiiiE8dij_smem+264];
	sub.f64 	%fd1850, %fd128, %fd7280;
	mul.f64 	%fd1851, %fd1849, %fd1850;
	fma.rn.f64 	%fd1852, %fd1851, %fd1851, 0dBFF0000000000000;
	fma.rn.f64 	%fd1853, %fd1848, %fd1852, %fd1851;
	mul.f64 	%fd1854, %fd1853, %fd1853;
	mov.f64 	%fd1855, 0d4008000000000000;
	sub.f64 	%fd1856, %fd1855, %fd1854;
	mul.f64 	%fd1857, %fd1853, %fd1856;
	mul.f64 	%fd1858, %fd1857, 0d3FE0000000000000;
	mul.f64 	%fd1859, %fd1858, %fd1858;
	sub.f64 	%fd1860, %fd1855, %fd1859;
	mul.f64 	%fd1861, %fd1858, %fd1860;
	mul.f64 	%fd1862, %fd1861, 0d3FE0000000000000;
	mul.f64 	%fd1863, %fd1862, %fd1862;
	sub.f64 	%fd1864, %fd1855, %fd1863;
	mul.f64 	%fd1865, %fd1862, %fd1864;
	mul.f64 	%fd1866, %fd1865, 0d3FE0000000000000;
	mov.f64 	%fd1867, 0d3FF0000000000000;
	sub.f64 	%fd1868, %fd1867, %fd1866;
	mul.f64 	%fd1869, %fd1868, 0d3FE0000000000000;
	mul.f64 	%fd7310, %fd7310, %fd1869;
	sub.s32 	%r212, %r588, %r819;
	setp.lt.u32 	%p101, %r212, 3;
	@%p101 bra 	$L__BB0_61;
	ld.param.u32 	%r589, [_Z22GDFTgrid_weight_kernelPdS_S_S_Piii_param_6];
	ld.shared.f64 	%fd1870, [_ZZ22GDFTgrid_weight_kernelPdS_S_S_PiiiE6a_smem+272];
	ld.shared.f64 	%fd1871, [_ZZ22GDFTgrid_weight_kernelPdS_S_S_PiiiE8dij_smem+272];
	sub.f64 	%fd1872, %fd128, %fd7279;
	mul.f64 	%fd1873, %fd1871, %fd1872;
	selp.f64 	%fd1874, 0d0000000000000000, %fd1873, %p62;
	fma.rn.f64 	%fd1875, %fd1874, %fd1874, 0dBFF0000000000000;
	fma.rn.f64 	%fd1876, %fd1870, %fd1875, %fd1874;
	mul.f64 	%fd1877, %fd1876, %fd1876;
	mov.f64 	%fd1878, 0d4008000000000000;
	sub.f64 	%fd1879, %fd1878, %fd1877;
	mul.f64 	%fd1880, %fd1876, %fd1879;
	mul.f64 	%fd1881, %fd1880, 0d3FE0000000000000;
	mul.f64 	%fd1882, %fd1881, %fd1881;
	sub.f64 	%fd1883, %fd1878, %fd1882;
	mul.f64 	%fd1884, %fd1881, %fd1883;
	mul.f64 	%fd1885, %fd1884, 0d3FE0000000000000;
	mul.f64 	%fd1886, %fd1885, %fd1885;
	sub.f64 	%fd1887, %fd1878, %fd1886;
	mul.f64 	%fd1888, %fd1885, %fd1887;
	mul.f64 	%fd1889, %fd1888, 0d3FE0000000000000;
	mov.f64 	%fd1890, 0d3FF0000000000000;
	sub.f64 	%fd1891, %fd1890, %fd1889;
	mul.f64 	%fd1892, %fd1891, 0d3FE0000000000000;
	mul.f64 	%fd7310, %fd7310, %fd1892;
	sub.s32 	%r213, %r589, %r819;
	setp.eq.s32 	%p103, %r213, 3;
	@%p103 bra 	$L__BB0_61;
	ld.param.u32 	%r590, [_Z22GDFTgrid_weight_kernelPdS_S_S_Piii_param_6];
	ld.shared.f64 	%fd1893, [_ZZ22GDFTgrid_weight_kernelPdS_S_S_PiiiE6a_smem+280];
	ld.shared.f64 	%fd1894, [_ZZ22GDFTgrid_weight_kernelPdS_S_S_PiiiE8dij_smem+280];
	sub.f64 	%fd1895, %fd128, %fd7278;
	mul.f64 	%fd1896, %fd1894, %fd1895;
	fma.rn.f64 	%fd1897, %fd1896, %fd1896, 0dBFF0000000000000;
	fma.rn.f64 	%fd1898, %fd1893, %fd1897, %fd1896;
	mul.f64 	%fd1899, %fd1898, %fd1898;
	mov.f64 	%fd1900, 0d4008000000000000;
	sub.f64 	%fd1901, %fd1900, %fd1899;
	mul.f64 	%fd1902, %fd1898, %fd1901;
	mul.f64 	%fd1903, %fd1902, 0d3FE0000000000000;
	mul.f64 	%fd1904, %fd1903, %fd1903;
	sub.f64 	%fd1905, %fd1900, %fd1904;
	mul.f64 	%fd1906, %fd1903, %fd1905;
	mul.f64 	%fd1907, %fd1906, 0d3FE0000000000000;
	mul.f64 	%fd1908, %fd1907, %fd1907;
	sub.f64 	%fd1909, %fd1900, %fd1908;
	mul.f64 	%fd1910, %fd1907, %fd1909;
	mul.f64 	%fd1911, %fd1910, 0d3FE0000000000000;
	mov.f64 	%fd1912, 0d3FF0000000000000;
	sub.f64 	%fd1913, %fd1912, %fd1911;
	mul.f64 	%fd1914, %fd1913, 0d3FE0000000000000;
	mul.f64 	%fd7310, %fd7310, %fd1914;
	sub.s32 	%r214, %r590, %r819;
	setp.lt.u32 	%p104, %r214, 5;
	@%p104 bra 	$L__BB0_61;
	ld.param.u32 	%r591, [_Z22GDFTgrid_weight_kernelPdS_S_S_Piii_param_6];
	ld.shared.f64 	%fd1915, [_ZZ22GDFTgrid_weight_kernelPdS_S_S_PiiiE6a_smem+288];
	ld.shared.f64 	%fd1916, [_ZZ22GDFTgrid_weight_kernelPdS_S_S_PiiiE8dij_smem+288];
	sub.f64 	%fd1917, %fd128, %fd7277;
	mul.f64 	%fd1918, %fd1916, %fd1917;
	fma.rn.f64 	%fd1919, %fd1918, %fd1918, 0dBFF0000000000000;
	fma.rn.f64 	%fd1920, %fd1915, %fd1919, %fd1918;
	mul.f64 	%fd1921, %fd1920, %fd1920;
	mov.f64 	%fd1922, 0d4008000000000000;
	sub.f64 	%fd1923, %fd1922, %fd1921;
	mul.f64 	%fd1924, %fd1920, %fd1923;
	mul.f64 	%fd1925, %fd1924, 0d3FE0000000000000;
	mul.f64 	%fd1926, %fd1925, %fd1925;
	sub.f64 	%fd1927, %fd1922, %fd1926;
	mul.f64 	%fd1928, %fd1925, %fd1927;
	mul.f64 	%fd1929, %fd1928, 0d3FE0000000000000;
	mul.f64 	%fd1930, %fd1929, %fd1929;
	sub.f64 	%fd1931, %fd1922, %fd1930;
	mul.f64 	%fd1932, %fd1929, %fd1931;
	mul.f64 	%fd1933, %fd1932, 0d3FE0000000000000;
	mov.f64 	%fd1934, 0d3FF0000000000000;
	sub.f64 	%fd1935, %fd1934, %fd1933;
	mul.f64 	%fd1936, %fd1935, 0d3FE0000000000000;
	mul.f64 	%fd7310, %fd7310, %fd1936;
	sub.s32 	%r215, %r591, %r819;
	setp.eq.s32 	%p105, %r215, 5;
	@%p105 bra 	$L__BB0_61;
	ld.param.u32 	%r592, [_Z22GDFTgrid_weight_kernelPdS_S_S_Piii_param_6];
	ld.shared.f64 	%fd1937, [_ZZ22GDFTgrid_weight_kernelPdS_S_S_PiiiE6a_smem+296];
	ld.shared.f64 	%fd1938, [_ZZ22GDFTgrid_weight_kernelPdS_S_S_PiiiE8dij_smem+296];
	sub.f64 	%fd1939, %fd128, %fd7276;
	mul.f64 	%fd1940, %fd1938, %fd1939;
	fma.rn.f64 	%fd1941, %fd1940, %fd1940, 0dBFF0000000000000;
	fma.rn.f64 	%fd1942, %fd1937, %fd1941, %fd1940;
	mul.f64 	%fd1943, %fd1942, %fd1942;
	mov.f64 	%fd1944, 0d4008000000000000;
	sub.f64 	%fd1945, %fd1944, %fd1943;
	mul.f64 	%fd1946, %fd1942, %fd1945;
	mul.f64 	%fd1947, %fd1946, 0d3FE0000000000000;
	mul.f64 	%fd1948, %fd1947, %fd1947;
	sub.f64 	%fd1949, %fd1944, %fd1948;
	mul.f64 	%fd1950, %fd1947, %fd1949;
	mul.f64 	%fd1951, %fd1950, 0d3FE0000000000000;
	mul.f64 	%fd1952, %fd1951, %fd1951;
	sub.f64 	%fd1953, %fd1944, %fd1952;
	mul.f64 	%fd1954, %fd1951, %fd1953;
	mul.f64 	%fd1955, %fd1954, 0d3FE0000000000000;
	mov.f64 	%fd1956, 0d3FF0000000000000;
	sub.f64 	%fd1957, %fd1956, %fd1955;
	mul.f64 	%fd1958, %fd1957, 0d3FE0000000000000;
	mul.f64 	%fd7310, %fd7310, %fd1958;
	sub.s32 	%r216, %r592, %r819;
	setp.lt.u32 	%p106, %r216, 7;
	@%p106 bra 	$L__BB0_61;
	ld.param.u32 	%r593, [_Z22GDFTgrid_weight_kernelPdS_S_S_Piii_param_6];
	ld.shared.f64 	%fd1959, [_ZZ22GDFTgrid_weight_kernelPdS_S_S_PiiiE6a_smem+304];
	ld.shared.f64 	%fd1960, [_ZZ22GDFTgrid_weight_kernelPdS_S_S_PiiiE8dij_smem+304];
	sub.f64 	%fd1961, %fd128, %fd7275;
	mul.f64 	%fd1962, %fd1960, %fd1961;
	fma.rn.f64 	%fd1963, %fd1962, %fd1962, 0dBFF0000000000000;
	fma.rn.f64 	%fd1964, %fd1959, %fd1963, %fd1962;
	mul.f64 	%fd1965, %fd1964, %fd1964;
	mov.f64 	%fd1966, 0d4008000000000000;
	sub.f64 	%fd1967, %fd1966, %fd1965;
	mul.f64 	%fd1968, %fd1964, %fd1967;
	mul.f64 	%fd1969, %fd1968, 0d3FE0000000000000;
	mul.f64 	%fd1970, %fd1969, %fd1969;
	sub.f64 	%fd1971, %fd1966, %fd1970;
	mul.f64 	%fd1972, %fd1969, %fd1971;
	mul.f64 	%fd1973, %fd1972, 0d3FE0000000000000;
	mul.f64 	%fd1974, %fd1973, %fd1973;
	sub.f64 	%fd1975, %fd1966, %fd1974;
	mul.f64 	%fd1976, %fd1973, %fd1975;
	mul.f64 	%fd1977, %fd1976, 0d3FE0000000000000;
	mov.f64 	%fd1978, 0d3FF0000000000000;
	sub.f64 	%fd1979, %fd1978, %fd1977;
	mul.f64 	%fd1980, %fd1979, 0d3FE0000000000000;
	mul.f64 	%fd7310, %fd7310, %fd1980;
	sub.s32 	%r217, %r593, %r819;
	setp.eq.s32 	%p107, %r217, 7;
	@%p107 bra 	$L__BB0_61;
	ld.param.u32 	%r594, [_Z22GDFTgrid_weight_kernelPdS_S_S_Piii_param_6];
	ld.shared.f64 	%fd1981, [_ZZ22GDFTgrid_weight_kernelPdS_S_S_PiiiE6a_smem+312];
	ld.shared.f64 	%fd1982, [_ZZ22GDFTgrid_weight_kernelPdS_S_S_PiiiE8dij_smem+312];
	sub.f64 	%fd1983, %fd128, %fd7274;
	mul.f64 	%fd1984, %fd1982, %fd1983;
	fma.rn.f64 	%fd1985, %fd1984, %fd1984, 0dBFF0000000000000;
	fma.rn.f64 	%fd1986, %fd1981, %fd1985, %fd1984;
	mul.f64 	%fd1987, %fd1986, %fd1986;
	mov.f64 	%fd1988, 0d4008000000000000;
	sub.f64 	%fd1989, %fd1988, %fd1987;
	mul.f64 	%fd1990, %fd1986, %fd1989;
	mul.f64 	%fd1991, %fd1990, 0d3FE0000000000000;
	mul.f64 	%fd1992, %fd1991, %fd1991;
	sub.f64 	%fd1993, %fd1988, %fd1992;
	mul.f64 	%fd1994, %fd1991, %fd1993;
	mul.f64 	%fd1995, %fd1994, 0d3FE0000000000000;
	mul.f64 	%fd1996, %fd1995, %fd1995;
	sub.f64 	%fd1997, %fd1988, %fd1996;
	mul.f64 	%fd1998, %fd1995, %fd1997;
	mul.f64 	%fd1999, %fd1998, 0d3FE0000000000000;
	mov.f64 	%fd2000, 0d3FF0000000000000;
	sub.f64 	%fd2001, %fd2000, %fd1999;
	mul.f64 	%fd2002, %fd2001, 0d3FE0000000000000;
	mul.f64 	%fd7310, %fd7310, %fd2002;
	sub.s32 	%r218, %r594, %r819;
	setp.lt.u32 	%p108, %r218, 9;
	@%p108 bra 	$L__BB0_61;
	ld.param.u32 	%r595, [_Z22GDFTgrid_weight_kernelPdS_S_S_Piii_param_6];
	ld.shared.f64 	%fd2003, [_ZZ22GDFTgrid_weight_kernelPdS_S_S_PiiiE6a_smem+320];
	ld.shared.f64 	%fd2004, [_ZZ22GDFTgrid_weight_kernelPdS_S_S_PiiiE8dij_smem+320];
	sub.f64 	%fd2005, %fd128, %fd7273;
	mul.f64 	%fd2006, %fd2004, %fd2005;
	fma.rn.f64 	%fd2007, %fd2006, %fd2006, 0dBFF0000000000000;
	fma.rn.f64 	%fd2008, %fd2003, %fd2007, %fd2006;
	mul.f64 	%fd2009, %fd2008, %fd2008;
	mov.f64 	%fd2010, 0d4008000000000000;
	sub.f64 	%fd2011, %fd2010, %fd2009;
	mul.f64 	%fd2012, %fd2008, %fd2011;
	mul.f64 	%fd2013, %fd2012, 0d3FE0000000000000;
	mul.f64 	%fd2014, %fd2013, %fd2013;
	sub.f64 	%fd2015, %fd2010, %fd2014;
	mul.f64 	%fd2016, %fd2013, %fd2015;
	mul.f64 	%fd2017, %fd2016, 0d3FE0000000000000;
	mul.f64 	%fd2018, %fd2017, %fd2017;
	sub.f64 	%fd2019, %fd2010, %fd2018;
	mul.f64 	%fd2020, %fd2017, %fd2019;
	mul.f64 	%fd2021, %fd2020, 0d3FE0000000000000;
	mov.f64 	%fd2022, 0d3FF0000000000000;
	sub.f64 	%fd2023, %fd2022, %fd2021;
	mul.f64 	%fd2024, %fd2023, 0d3FE0000000000000;
	mul.f64 	%fd7310, %fd7310, %fd2024;
	sub.s32 	%r219, %r595, %r819;
	setp.eq.s32 	%p109, %r219, 9;
	@%p109 bra 	$L__BB0_61;
	ld.param.u32 	%r596, [_Z22GDFTgrid_weight_kernelPdS_S_S_Piii_param_6];
	ld.shared.f64 	%fd2025, [_ZZ22GDFTgrid_weight_kernelPdS_S_S_PiiiE6a_smem+328];
	ld.shared.f64 	%fd2026, [_ZZ22GDFTgrid_weight_kernelPdS_S_S_PiiiE8dij_smem+328];
	sub.f64 	%fd2027, %fd128, %fd7272;
	mul.f64 	%fd2028, %fd2026, %fd2027;
	fma.rn.f64 	%fd2029, %fd2028, %fd2028, 0dBFF0000000000000;
	fma.rn.f64 	%fd2030, %fd2025, %fd2029, %fd2028;
	mul.f64 	%fd2031, %fd2030, %fd2030;
	mov.f64 	%fd2032, 0d4008000000000000;
	sub.f64 	%fd2033, %fd2032, %fd2031;
	mul.f64 	%fd2034, %fd2030, %fd2033;
	mul.f64 	%fd2035, %fd2034, 0d3FE0000000000000;
	mul.f64 	%fd2036, %fd2035, %fd2035;
	sub.f64 	%fd2037, %fd2032, %fd2036;
	mul.f64 	%fd2038, %fd2035, %fd2037;
	mul.f64 	%fd2039, %fd2038, 0d3FE0000000000000;
	mul.f64 	%fd2040, %fd2039, %fd2039;
	sub.f64 	%fd2041, %fd2032, %fd2040;
	mul.f64 	%fd2042, %fd2039, %fd2041;
	mul.f64 	%fd2043, %fd2042, 0d3FE0000000000000;
	mov.f64 	%fd2044, 0d3FF0000000000000;
	sub.f64 	%fd2045, %fd2044, %fd2043;
	mul.f64 	%fd2046, %fd2045, 0d3FE0000000000000;
	mul.f64 	%fd7310, %fd7310, %fd2046;
	sub.s32 	%r220, %r596, %r819;
	setp.lt.u32 	%p110, %r220, 11;
	@%p110 bra 	$L__BB0_61;
	ld.param.u32 	%r597, [_Z22GDFTgrid_weight_kernelPdS_S_S_Piii_param_6];
	ld.shared.f64 	%fd2047, [_ZZ22GDFTgrid_weight_kernelPdS_S_S_PiiiE6a_smem+336];
	ld.shared.f64 	%fd2048, [_ZZ22GDFTgrid_weight_kernelPdS_S_S_PiiiE8dij_smem+336];
	sub.f64 	%fd2049, %fd128, %fd7271;
	mul.f64 	%fd2050, %fd2048, %fd2049;
	fma.rn.f64 	%fd2051, %fd2050, %fd2050, 0dBFF0000000000000;
	fma.rn.f64 	%fd2052, %fd2047, %fd2051, %fd2050;
	mul.f64 	%fd2053, %fd2052, %fd2052;
	mov.f64 	%fd2054, 0d4008000000000000;
	sub.f64 	%fd2055, %fd2054, %fd2053;
	mul.f64 	%fd2056, %fd2052, %fd2055;
	mul.f64 	%fd2057, %fd2056, 0d3FE0000000000000;
	mul.f64 	%fd2058, %fd2057, %fd2057;
	sub.f64 	%fd2059, %fd2054, %fd2058;
	mul.f64 	%fd2060, %fd2057, %fd2059;
	mul.f64 	%fd2061, %fd2060, 0d3FE0000000000000;
	mul.f64 	%fd2062, %fd2061, %fd2061;
	sub.f64 	%fd2063, %fd2054, %fd2062;
	mul.f64 	%fd2064, %fd2061, %fd2063;
	mul.f64 	%fd2065, %fd2064, 0d3FE0000000000000;
	mov.f64 	%fd2066, 0d3FF0000000000000;
	sub.f64 	%fd2067, %fd2066, %fd2065;
	mul.f64 	%fd2068, %fd2067, 0d3FE0000000000000;
	mul.f64 	%fd7310, %fd7310, %fd2068;
	sub.s32 	%r221, %r597, %r819;
	setp.eq.s32 	%p111, %r221, 11;
	@%p111 bra 	$L__BB0_61;
	ld.param.u32 	%r598, [_Z22GDFTgrid_weight_kernelPdS_S_S_Piii_param_6];
	ld.shared.f64 	%fd2069, [_ZZ22GDFTgrid_weight_kernelPdS_S_S_PiiiE6a_smem+344];
	ld.shared.f64 	%fd2070, [_ZZ22GDFTgrid_weight_kernelPdS_S_S_PiiiE8dij_smem+344];
	sub.f64 	%fd2071, %fd128, %fd7270;
	mul.f64 	%fd2072, %fd2070, %fd2071;
	fma.rn.f64 	%fd2073, %fd2072, %fd2072, 0dBFF0000000000000;
	fma.rn.f64 	%fd2074, %fd2069, %fd2073, %fd2072;
	mul.f64 	%fd2075, %fd2074, %fd2074;
	mov.f64 	%fd2076, 0d4008000000000000;
	sub.f64 	%fd2077, %fd2076, %fd2075;
	mul.f64 	%fd2078, %fd2074, %fd2077;
	mul.f64 	%fd2079, %fd2078, 0d3FE0000000000000;
	mul.f64 	%fd2080, %fd2079, %fd2079;
	sub.f64 	%fd2081, %fd2076, %fd2080;
	mul.f64 	%fd2082, %fd2079, %fd2081;
	mul.f64 	%fd2083, %fd2082, 0d3FE0000000000000;
	mul.f64 	%fd2084, %fd2083, %fd2083;
	sub.f64 	%fd2085, %fd2076, %fd2084;
	mul.f64 	%fd2086, %fd2083, %fd2085;
	mul.f64 	%fd2087, %fd2086, 0d3FE0000000000000;
	mov.f64 	%fd2088, 0d3FF0000000000000;
	sub.f64 	%fd2089, %fd2088, %fd2087;
	mul.f64 	%fd2090, %fd2089, 0d3FE0000000000000;
	mul.f64 	%fd7310, %fd7310, %fd2090;
	sub.s32 	%r222, %r598, %r819;
	setp.lt.u32 	%p112, %r222, 13;
	@%p112 bra 	$L__BB0_61;
	ld.param.u32 	%r599, [_Z22GDFTgrid_weight_kernelPdS_S_S_Piii_param_6];
	ld.shared.f64 	%fd2091, [_ZZ22GDFTgrid_weight_kernelPdS_S_S_PiiiE6a_smem+352];
	ld.shared.f64 	%fd2092, [_ZZ22GDFTgrid_weight_kernelPdS_S_S_PiiiE8dij_smem+352];
	sub.f64 	%fd2093, %fd128, %fd7269;
	mul.f64 	%fd2094, %fd2092, %fd2093;
	fma.rn.f64 	%fd2095, %fd2094, %fd2094, 0dBFF0000000000000;
	fma.rn.f64 	%fd2096, %fd2091, %fd2095, %fd2094;
	mul.f64 	%fd2097, %fd2096, %fd2096;
	mov.f64 	%fd2098, 0d4008000000000000;
	sub.f64 	%fd2099, %fd2098, %fd2097;
	mul.f64 	%fd2100, %fd2096, %fd2099;
	mul.f64 	%fd2101, %fd2100, 0d3FE0000000000000;
	mul.f64 	%fd2102, %fd2101, %fd2101;
	sub.f64 	%fd2103, %fd2098, %fd2102;
	mul.f64 	%fd2104, %fd2101, %fd2103;
	mul.f64 	%fd2105, %fd2104, 0d3FE0000000000000;
	mul.f64 	%fd2106, %fd2105, %fd2105;
	sub.f64 	%fd2107, %fd2098, %fd2106;
	mul.f64 	%fd2108, %fd2105, %fd2107;
	mul.f64 	%fd2109, %fd2108, 0d3FE0000000000000;
	mov.f64 	%fd2110, 0d3FF0000000000000;
	sub.f64 	%fd2111, %fd2110, %fd2109;
	mul.f64 	%fd2112, %fd2111, 0d3FE0000000000000;
	mul.f64 	%fd7310, %fd7310, %fd2112;
	sub.s32 	%r223, %r599, %r819;
	setp.eq.s32 	%p113, %r223, 13;
	@%p113 bra 	$L__BB0_61;
	ld.param.u32 	%r600, [_Z22GDFTgrid_weight_kernelPdS_S_S_Piii_param_6];
	ld.shared.f64 	%fd2113, [_ZZ22GDFTgrid_weight_kernelPdS_S_S_PiiiE6a_smem+360];
	ld.shared.f64 	%fd2114, [_ZZ22GDFTgrid_weight_kernelPdS_S_S_PiiiE8dij_smem+360];
	sub.f64 	%fd2115, %fd128, %fd7268;
	mul.f64 	%fd2116, %fd2114, %fd2115;
	fma.rn.f64 	%fd2117, %fd2116, %fd2116, 0dBFF0000000000000;
	fma.rn.f64 	%fd2118, %fd2113, %fd2117, %fd2116;
	mul.f64 	%fd2119, %fd2118, %fd2118;
	mov.f64 	%fd2120, 0d4008000000000000;
	sub.f64 	%fd2121, %fd2120, %fd2119;
	mul.f64 	%fd2122, %fd2118, %fd2121;
	mul.f64 	%fd2123, %fd2122, 0d3FE0000000000000;
	mul.f64 	%fd2124, %fd2123, %fd2123;
	sub.f64 	%fd2125, %fd2120, %fd2124;
	mul.f64 	%fd2126, %fd2123, %fd2125;
	mul.f64 	%fd2127, %fd2126, 0d3FE0000000000000;
	mul.f64 	%fd2128, %fd2127, %fd2127;
	sub.f64 	%fd2129, %fd2120, %fd2128;
	mul.f64 	%fd2130, %fd2127, %fd2129;
	mul.f64 	%fd2131, %fd2130, 0d3FE0000000000000;
	mov.f64 	%fd2132, 0d3FF0000000000000;
	sub.f64 	%fd2133, %fd2132, %fd2131;
	mul.f64 	%fd2134, %fd2133, 0d3FE0000000000000;
	mul.f64 	%fd7310, %fd7310, %fd2134;
	sub.s32 	%r224, %r600, %r819;
	setp.lt.u32 	%p114, %r224, 15;
	@%p114 bra 	$L__BB0_61;
	ld.param.u32 	%r601, [_Z22GDFTgrid_weight_kernelPdS_S_S_Piii_param_6];
	ld.shared.f64 	%fd2135, [_ZZ22GDFTgrid_weight_kernelPdS_S_S_PiiiE6a_smem+368];
	ld.shared.f64 	%fd2136, [_ZZ22GDFTgrid_weight_kernelPdS_S_S_PiiiE8dij_smem+368];
	sub.f64 	%fd2137, %fd128, %fd7267;
	mul.f64 	%fd2138, %fd2136, %fd2137;
	fma.rn.f64 	%fd2139, %fd2138, %fd2138, 0dBFF0000000000000;
	fma.rn.f64 	%fd2140, %fd2135, %fd2139, %fd2138;
	mul.f64 	%fd2141, %fd2140, %fd2140;
	mov.f64 	%fd2142, 0d4008000000000000;
	sub.f64 	%fd2143, %fd2142, %fd2141;
	mul.f64 	%fd2144, %fd2140, %fd2143;
	mul.f64 	%fd2145, %fd2144, 0d3FE0000000000000;
	mul.f64 	%fd2146, %fd2145, %fd2145;
	sub.f64 	%fd2147, %fd2142, %fd2146;
	mul.f64 	%fd2148, %fd2145, %fd2147;
	mul.f64 	%fd2149, %fd2148, 0d3FE0000000000000;
	mul.f64 	%fd2150, %fd2149, %fd2149;
	sub.f64 	%fd2151, %fd2142, %fd2150;
	mul.f64 	%fd2152, %fd2149, %fd2151;
	mul.f64 	%fd2153, %fd2152, 0d3FE0000000000000;
	mov.f64 	%fd2154, 0d3FF0000000000000;
	sub.f64 	%fd2155, %fd2154, %fd2153;
	mul.f64 	%fd2156, %fd2155, 0d3FE0000000000000;
	mul.f64 	%fd7310, %fd7310, %fd2156;
	sub.s32 	%r225, %r601, %r819;
	setp.eq.s32 	%p115, %r225, 15;
	@%p115 bra 	$L__BB0_61;
	ld.shared.f64 	%fd2157, [_ZZ22GDFTgrid_weight_kernelPdS_S_S_PiiiE6a_smem+376];
	ld.shared.f64 	%fd2158, [_ZZ22GDFTgrid_weight_kernelPdS_S_S_PiiiE8dij_smem+376];
	sub.f64 	%fd2159, %fd128, %fd7266;
	mul.f64 	%fd2160, %fd2158, %fd2159;
	fma.rn.f64 	%fd2161, %fd2160, %fd2160, 0dBFF0000000000000;
	fma.rn.f64 	%fd2162, %fd2157, %fd2161, %fd2160;
	mul.f64 	%fd2163, %fd2162, %fd2162;
	mov.f64 	%fd2164, 0d4008000000000000;
	sub.f64 	%fd2165, %fd2164, %fd2163;
	mul.f64 	%fd2166, %fd2162, %fd2165;
	mul.f64 	%fd2167, %fd2166, 0d3FE0000000000000;
	mul.f64 	%fd2168, %fd2167, %fd2167;
	sub.f64 	%fd2169, %fd2164, %fd2168;
	mul.f64 	%fd2170, %fd2167, %fd2169;
	mul.f64 	%fd2171, %fd2170, 0d3FE0000000000000;
	mul.f64 	%fd2172, %fd2171, %fd2171;
	sub.f64 	%fd2173, %fd2164, %fd2172;
	mul.f64 	%fd2174, %fd2171, %fd2173;
	mul.f64 	%fd2175, %fd2174, 0d3FE0000000000000;
	mov.f64 	%fd2176, 0d3FF0000000000000;
	sub.f64 	%fd2177, %fd2176, %fd2175;
	mul.f64 	%fd2178, %fd2177, 0d3FE0000000000000;
	mul.f64 	%fd7310, %fd7310, %fd2178;
$L__BB0_61:
	ld.param.u32 	%r602, [_Z22GDFTgrid_weight_kernelPdS_S_S_Piii_param_6];
	sub.s32 	%r226, %r602, %r818;
	setp.eq.s32 	%p116, %r226, 3;
	@%p116 bra 	$L__BB0_282;
	ld.param.u32 	%r603, [_Z22GDFTgrid_weight_kernelPdS_S_S_Piii_param_6];
	sub.s32 	%r227, %r603, %r819;
	setp.eq.s32 	%p117, %r227, 1;
	ld.shared.f64 	%fd2179, [_ZZ22GDFTgrid_weight_kernelPdS_S_S_PiiiE7atom_xi+24];
	sub.f64 	%fd2180, %fd7215, %fd2179;
	ld.shared.f64 	%fd2181, [_ZZ22GDFTgrid_weight_kernelPdS_S_S_PiiiE7atom_yi+24];
	sub.f64 	%fd2182, %fd7214, %fd2181;
	ld.shared.f64 	%fd2183, [_ZZ22GDFTgrid_weight_kernelPdS_S_S_PiiiE7atom_zi+24];
	sub.f64 	%fd2184, %fd7213, %fd2183;
	abs.f64 	%fd2185, %fd2180;
	abs.f64 	%fd2186, %fd2182;
	abs.f64 	%fd2187, %fd2184;
	add.f64 	%fd2188, %fd2185, %fd2186;
	add.f64 	%fd2189, %fd2188, %fd2187;
	min.f64 	%fd2190, %fd2185, %fd2186;
	max.f64 	%fd2191, %fd2185, %fd2186;
	min.f64 	%fd2192, %fd2191, %fd2187;
	max.f64 	%fd2193, %fd2191, %fd2187;
	{
	.reg .b32 %temp; 
	mov.b64 	{%temp, %r228}, %fd2193;
	}
	and.b32  	%r229, %r228, -4194304;
	xor.b32  	%r230, %r229, 2144337920;
	mov.b32 	%r231, 0;
	mov.b64 	%fd2194, {%r231, %r230};
	mul.f64 	%fd2195, %fd2192, %fd2194;
	mul.f64 	%fd2196, %fd2190, %fd2194;
	mul.f64 	%fd2197, %fd2193, %fd2194;
	mul.f64 	%fd2198, %fd2195, %fd2195;
	fma.rn.f64 	%fd2199, %fd2196, %fd2196, %fd2198;
	fma.rn.f64 	%fd2200, %fd2197, %fd2197, %fd2199;
	min.f64 	%fd2201, %fd2200, 0d7FEFFFFFFFFFFFFF;
	rsqrt.approx.ftz.f64 	%fd2202, %fd2201;
	mul.rn.f64 	%fd2203, %fd2202, %fd2202;
	neg.f64 	%fd2204, %fd2203;
	fma.rn.f64 	%fd2205, %fd2201, %fd2204, 0d3FF0000000000000;
	fma.rn.f64 	%fd2206, %fd2205, 0d3FD8000000000000, 0d3FE0000000000000;
	mul.rn.f64 	%fd2207, %fd2205, %fd2202;
	fma.rn.f64 	%fd2208, %fd2206, %fd2207, %fd2202;
	mul.f64 	%fd2209, %fd2200, %fd2208;
	or.b32  	%r232, %r229, 1048576;
	mov.b64 	%fd2210, {%r231, %r232};
	mul.f64 	%fd2211, %fd2210, %fd2209;
	setp.gt.f64 	%p118, %fd2189, %fd2193;
	selp.f64 	%fd2212, %fd2211, %fd2189, %p118;
	setp.lt.u32 	%p119, %r228, %r4;
	selp.f64 	%fd146, %fd2212, %fd2193, %p119;
	ld.shared.f64 	%fd2213, [_ZZ22GDFTgrid_weight_kernelPdS_S_S_PiiiE6a_smem+384];
	ld.shared.f64 	%fd2214, [_ZZ22GDFTgrid_weight_kernelPdS_S_S_PiiiE8dij_smem+384];
	sub.f64 	%fd2215, %fd146, %fd7281;
	mul.f64 	%fd2216, %fd2214, %fd2215;
	fma.rn.f64 	%fd2217, %fd2216, %fd2216, 0dBFF0000000000000;
	fma.rn.f64 	%fd2218, %fd2213, %fd2217, %fd2216;
	mul.f64 	%fd2219, %fd2218, %fd2218;
	mov.f64 	%fd2220, 0d4008000000000000;
	sub.f64 	%fd2221, %fd2220, %fd2219;
	mul.f64 	%fd2222, %fd2218, %fd2221;
	mul.f64 	%fd2223, %fd2222, 0d3FE0000000000000;
	mul.f64 	%fd2224, %fd2223, %fd2223;
	sub.f64 	%fd2225, %fd2220, %fd2224;
	mul.f64 	%fd2226, %fd2223, %fd2225;
	mul.f64 	%fd2227, %fd2226, 0d3FE0000000000000;
	mul.f64 	%fd2228, %fd2227, %fd2227;
	sub.f64 	%fd2229, %fd2220, %fd2228;
	mul.f64 	%fd2230, %fd2227, %fd2229;
	mul.f64 	%fd2231, %fd2230, 0d3FE0000000000000;
	mov.f64 	%fd2232, 0d3FF0000000000000;
	sub.f64 	%fd2233, %fd2232, %fd2231;
	mul.f64 	%fd2234, %fd2233, 0d3FE0000000000000;
	mul.f64 	%fd7309, %fd7309, %fd2234;
	@%p117 bra 	$L__BB0_78;
	ld.param.u32 	%r604, [_Z22GDFTgrid_weight_kernelPdS_S_S_Piii_param_6];
	ld.shared.f64 	%fd2235, [_ZZ22GDFTgrid_weight_kernelPdS_S_S_PiiiE6a_smem+392];
	ld.shared.f64 	%fd2236, [_ZZ22GDFTgrid_weight_kernelPdS_S_S_PiiiE8dij_smem+392];
	sub.f64 	%fd2237, %fd146, %fd7280;
	mul.f64 	%fd2238, %fd2236, %fd2237;
	fma.rn.f64 	%fd2239, %fd2238, %fd2238, 0dBFF0000000000000;
	fma.rn.f64 	%fd2240, %fd2235, %fd2239, %fd2238;
	mul.f64 	%fd2241, %fd2240, %fd2240;
	mov.f64 	%fd2242, 0d4008000000000000;
	sub.f64 	%fd2243, %fd2242, %fd2241;
	mul.f64 	%fd2244, %fd2240, %fd2243;
	mul.f64 	%fd2245, %fd2244, 0d3FE0000000000000;
	mul.f64 	%fd2246, %fd2245, %fd2245;
	sub.f64 	%fd2247, %fd2242, %fd2246;
	mul.f64 	%fd2248, %fd2245, %fd2247;
	mul.f64 	%fd2249, %fd2248, 0d3FE0000000000000;
	mul.f64 	%fd2250, %fd2249, %fd2249;
	sub.f64 	%fd2251, %fd2242, %fd2250;
	mul.f64 	%fd2252, %fd2249, %fd2251;
	mul.f64 	%fd2253, %fd2252, 0d3FE0000000000000;
	mov.f64 	%fd2254, 0d3FF0000000000000;
	sub.f64 	%fd2255, %fd2254, %fd2253;
	mul.f64 	%fd2256, %fd2255, 0d3FE0000000000000;
	mul.f64 	%fd7309, %fd7309, %fd2256;
	sub.s32 	%r233, %r604, %r819;
	setp.lt.u32 	%p120, %r233, 3;
	@%p120 bra 	$L__BB0_78;
	ld.param.u32 	%r605, [_Z22GDFTgrid_weight_kernelPdS_S_S_Piii_param_6];
	ld.shared.f64 	%fd2257, [_ZZ22GDFTgrid_weight_kernelPdS_S_S_PiiiE6a_smem+400];
	ld.shared.f64 	%fd2258, [_ZZ22GDFTgrid_weight_kernelPdS_S_S_PiiiE8dij_smem+400];
	sub.f64 	%fd2259, %fd146, %fd7279;
	mul.f64 	%fd2260, %fd2258, %fd2259;
	fma.rn.f64 	%fd2261, %fd2260, %fd2260, 0dBFF0000000000000;
	fma.rn.f64 	%fd2262, %fd2257, %fd2261, %fd2260;
	mul.f64 	%fd2263, %fd2262, %fd2262;
	mov.f64 	%fd2264, 0d4008000000000000;
	sub.f64 	%fd2265, %fd2264, %fd2263;
	mul.f64 	%fd2266, %fd2262, %fd2265;
	mul.f64 	%fd2267, %fd2266, 0d3FE0000000000000;
	mul.f64 	%fd2268, %fd2267, %fd2267;
	sub.f64 	%fd2269, %fd2264, %fd2268;
	mul.f64 	%fd2270, %fd2267, %fd2269;
	mul.f64 	%fd2271, %fd2270, 0d3FE0000000000000;
	mul.f64 	%fd2272, %fd2271, %fd2271;
	sub.f64 	%fd2273, %fd2264, %fd2272;
	mul.f64 	%fd2274, %fd2271, %fd2273;
	mul.f64 	%fd2275, %fd2274, 0d3FE0000000000000;
	mov.f64 	%fd2276, 0d3FF0000000000000;
	sub.f64 	%fd2277, %fd2276, %fd2275;
	mul.f64 	%fd2278, %fd2277, 0d3FE0000000000000;
	mul.f64 	%fd7309, %fd7309, %fd2278;
	sub.s32 	%r234, %r605, %r819;
	setp.eq.s32 	%p121, %r234, 3;
	@%p121 bra 	$L__BB0_78;
	ld.param.u32 	%r606, [_Z22GDFTgrid_weight_kernelPdS_S_S_Piii_param_6];
	ld.shared.f64 	%fd2279, [_ZZ22GDFTgrid_weight_kernelPdS_S_S_PiiiE6a_smem+408];
	ld.shared.f64 	%fd2280, [_ZZ22GDFTgrid_weight_kernelPdS_S_S_PiiiE8dij_smem+408];
	sub.f64 	%fd2281, %fd146, %fd7278;
	mul.f64 	%fd2282, %fd2280, %fd2281;
	selp.f64 	%fd2283, 0d0000000000000000, %fd2282, %p62;
	fma.rn.f64 	%fd2284, %fd2283, %fd2283, 0dBFF0000000000000;
	fma.rn.f64 	%fd2285, %fd2279, %fd2284, %fd2283;
	mul.f64 	%fd2286, %fd2285, %fd2285;
	mov.f64 	%fd2287, 0d4008000000000000;
	sub.f64 	%fd2288, %fd2287, %fd2286;
	mul.f64 	%fd2289, %fd2285, %fd2288;
	mul.f64 	%fd2290, %fd2289, 0d3FE0000000000000;
	mul.f64 	%fd2291, %fd2290, %fd2290;
	sub.f64 	%fd2292, %fd2287, %fd2291;
	mul.f64 	%fd2293, %fd2290, %fd2292;
	mul.f64 	%fd2294, %fd2293, 0d3FE0000000000000;
	mul.f64 	%fd2295, %fd2294, %fd2294;
	sub.f64 	%fd2296, %fd2287, %fd2295;
	mul.f64 	%fd2297, %fd2294, %fd2296;
	mul.f64 	%fd2298, %fd2297, 0d3FE0000000000000;
	mov.f64 	%fd2299, 0d3FF0000000000000;
	sub.f64 	%fd2300, %fd2299, %fd2298;
	mul.f64 	%fd2301, %fd2300, 0d3FE0000000000000;
	mul.f64 	%fd7309, %fd7309, %fd2301;
	sub.s32 	%r235, %r606, %r819;
	setp.lt.u32 	%p123, %r235, 5;
	@%p123 bra 	$L__BB0_78;
	ld.param.u32 	%r607, [_Z22GDFTgrid_weight_kernelPdS_S_S_Piii_param_6];
	ld.shared.f64 	%fd2302, [_ZZ22GDFTgrid_weight_kernelPdS_S_S_PiiiE6a_smem+416];
	ld.shared.f64 	%fd2303, [_ZZ22GDFTgrid_weight_kernelPdS_S_S_PiiiE8dij_smem+416];
	sub.f64 	%fd2304, %fd146, %fd7277;
	mul.f64 	%fd2305, %fd2303, %fd2304;
	fma.rn.f64 	%fd2306, %fd2305, %fd2305, 0dBFF0000000000000;
	fma.rn.f64 	%fd2307, %fd2302, %fd2306, %fd2305;
	mul.f64 	%fd2308, %fd2307, %fd2307;
	mov.f64 	%fd2309, 0d4008000000000000;
	sub.f64 	%fd2310, %fd2309, %fd2308;
	mul.f64 	%fd2311, %fd2307, %fd2310;
	mul.f64 	%fd2312, %fd2311, 0d3FE0000000000000;
	mul.f64 	%fd2313, %fd2312, %fd2312;
	sub.f64 	%fd2314, %fd2309, %fd2313;
	mul.f64 	%fd2315, %fd2312, %fd2314;
	mul.f64 	%fd2316, %fd2315, 0d3FE0000000000000;
	mul.f64 	%fd2317, %fd2316, %fd2316;
	sub.f64 	%fd2318, %fd2309, %fd2317;
	mul.f64 	%fd2319, %fd2316, %fd2318;
	mul.f64 	%fd2320, %fd2319, 0d3FE0000000000000;
	mov.f64 	%fd2321, 0d3FF0000000000000;
	sub.f64 	%fd2322, %fd2321, %fd2320;
	mul.f64 	%fd2323, %fd2322, 0d3FE0000000000000;
	mul.f64 	%fd7309, %fd7309, %fd2323;
	sub.s32 	%r236, %r607, %r819;
	setp.eq.s32 	%p124, %r236, 5;
	@%p124 bra 	$L__BB0_78;
	ld.param.u32 	%r608, [_Z22GDFTgrid_weight_kernelPdS_S_S_Piii_param_6];
	ld.shared.f64 	%fd2324, [_ZZ22GDFTgrid_weight_kernelPdS_S_S_PiiiE6a_smem+424];
	ld.shared.f64 	%fd2325, [_ZZ22GDFTgrid_weight_kernelPdS_S_S_PiiiE8dij_smem+424];
	sub.f64 	%fd2326, %fd146, %fd7276;
	mul.f64 	%fd2327, %fd2325, %fd2326;
	fma.rn.f64 	%fd2328, %fd2327, %fd2327, 0dBFF0000000000000;
	fma.rn.f64 	%fd2329, %fd2324, %fd2328, %fd2327;
	mul.f64 	%fd2330, %fd2329, %fd2329;
	mov.f64 	%fd2331, 0d4008000000000000;
	sub.f64 	%fd2332, %fd2331, %fd2330;
	mul.f64 	%fd2333, %fd2329, %fd2332;
	mul.f64 	%fd2334, %fd2333, 0d3FE0000000000000;
	mul.f64 	%fd2335, %fd2334, %fd2334;
	sub.f64 	%fd2336, %fd2331, %fd2335;
	mul.f64 	%fd2337, %fd2334, %fd2336;
	mul.f64 	%fd2338, %fd2337, 0d3FE0000000000000;
	mul.f64 	%fd2339, %fd2338, %fd2338;
	sub.f64 	%fd2340, %fd2331, %fd2339;
	mul.f64 	%fd2341, %fd2338, %fd2340;
	mul.f64 	%fd2342, %fd2341, 0d3FE0000000000000;
	mov.f64 	%fd2343, 0d3FF0000000000000;
	sub.f64 	%fd2344, %fd2343, %fd2342;
	mul.f64 	%fd2345, %fd2344, 0d3FE0000000000000;
	mul.f64 	%fd7309, %fd7309, %fd2345;
	sub.s32 	%r237, %r608, %r819;
	setp.lt.u32 	%p125, %r237, 7;
	@%p125 bra 	$L__BB0_78;
	ld.param.u32 	%r609, [_Z22GDFTgrid_weight_kernelPdS_S_S_Piii_param_6];
	ld.shared.f64 	%fd2346, [_ZZ22GDFTgrid_weight_kernelPdS_S_S_PiiiE6a_smem+432];
	ld.shared.f64 	%fd2347, [_ZZ22GDFTgrid_weight_kernelPdS_S_S_PiiiE8dij_smem+432];
	sub.f64 	%fd2348, %fd146, %fd7275;
	mul.f64 	%fd2349, %fd2347, %fd2348;
	fma.rn.f64 	%fd2350, %fd2349, %fd2349, 0dBFF0000000000000;
	fma.rn.f64 	%fd2351, %fd2346, %fd2350, %fd2349;
	mul.f64 	%fd2352, %fd2351, %fd2351;
	mov.f64 	%fd2353, 0d4008000000000000;
	sub.f64 	%fd2354, %fd2353, %fd2352;
	mul.f64 	%fd2355, %fd2351, %fd2354;
	mul.f64 	%fd2356, %fd2355, 0d3FE0000000000000;
	mul.f64 	%fd2357, %fd2356, %fd2356;
	sub.f64 	%fd2358, %fd2353, %fd2357;
	mul.f64 	%fd2359, %fd2356, %fd2358;
	mul.f64 	%fd2360, %fd2359, 0d3FE0000000000000;
	mul.f64 	%fd2361, %fd2360, %fd2360;
	sub.f64 	%fd2362, %fd2353, %fd2361;
	mul.f64 	%fd2363, %fd2360, %fd2362;
	mul.f64 	%fd2364, %fd2363, 0d3FE0000000000000;
	mov.f64 	%fd2365, 0d3FF0000000000000;
	sub.f64 	%fd2366, %fd2365, %fd2364;
	mul.f64 	%fd2367, %fd2366, 0d3FE0000000000000;
	mul.f64 	%fd7309, %fd7309, %fd2367;
	sub.s32 	%r238, %r609, %r819;
	setp.eq.s32 	%p126, %r238, 7;
	@%p126 bra 	$L__BB0_78;
	ld.param.u32 	%r610, [_Z22GDFTgrid_weight_kernelPdS_S_S_Piii_param_6];
	ld.shared.f64 	%fd2368, [_ZZ22GDFTgrid_weight_kernelPdS_S_S_PiiiE6a_smem+440];
	ld.shared.f64 	%fd2369, [_ZZ22GDFTgrid_weight_kernelPdS_S_S_PiiiE8dij_smem+440];
	sub.f64 	%fd2370, %fd146, %fd7274;
	mul.f64 	%fd2371, %fd2369, %fd2370;
	fma.rn.f64 	%fd2372, %fd2371, %fd2371, 0dBFF0000000000000;
	fma.rn.f64 	%fd2373, %fd2368, %fd2372, %fd2371;
	mul.f64 	%fd2374, %fd2373, %fd2373;
	mov.f64 	%fd2375, 0d4008000000000000;
	sub.f64 	%fd2376, %fd2375, %fd2374;
	mul.f64 	%fd2377, %fd2373, %fd2376;
	mul.f64 	%fd2378, %fd2377, 0d3FE0000000000000;
	mul.f64 	%fd2379, %fd2378, %fd2378;
	sub.f64 	%fd2380, %fd2375, %fd2379;
	mul.f64 	%fd2381, %fd2378, %fd2380;
	mul.f64 	%fd2382, %fd2381, 0d3FE0000000000000;
	mul.f64 	%fd2383, %fd2382, %fd2382;
	sub.f64 	%fd2384, %fd2375, %fd2383;
	mul.f64 	%fd2385, %fd2382, %fd2384;
	mul.f64 	%fd2386, %fd2385, 0d3FE0000000000000;
	mov.f64 	%fd2387, 0d3FF0000000000000;
	sub.f64 	%fd2388, %fd2387, %fd2386;
	mul.f64 	%fd2389, %fd2388, 0d3FE0000000000000;
	mul.f64 	%fd7309, %fd7309, %fd2389;
	sub.s32 	%r239, %r610, %r819;
	setp.lt.u32 	%p127, %r239, 9;
	@%p127 bra 	$L__BB0_78;
	ld.param.u32 	%r611, [_Z22GDFTgrid_weight_kernelPdS_S_S_Piii_param_6];
	ld.shared.f64 	%fd2390, [_ZZ22GDFTgrid_weight_kernelPdS_S_S_PiiiE6a_smem+448];
	ld.shared.f64 	%fd2391, [_ZZ22GDFTgrid_weight_kernelPdS_S_S_PiiiE8dij_smem+448];
	sub.f64 	%fd2392, %fd146, %fd7273;
	mul.f64 	%fd2393, %fd2391, %fd2392;
	fma.rn.f64 	%fd2394, %fd2393, %fd2393, 0dBFF0000000000000;
	fma.rn.f64 	%fd2395, %fd2390, %fd2394, %fd2393;
	mul.f64 	%fd2396, %fd2395, %fd2395;
	mov.f64 	%fd2397, 0d4008000000000000;
	sub.f64 	%fd2398, %fd2397, %fd2396;
	mul.f64 	%fd2399, %fd2395, %fd2398;
	mul.f64 	%fd2400, %fd2399, 0d3FE0000000000000;
	mul.f64 	%fd2401, %fd2400, %fd2400;
	sub.f64 	%fd2402, %fd2397, %fd2401;
	mul.f64 	%fd2403, %fd2400, %fd2402;
	mul.f64 	%fd2404, %fd2403, 0d3FE0000000000000;
	mul.f64 	%fd2405, %fd2404, %fd2404;
	sub.f64 	%fd2406, %fd2397, %fd2405;
	mul.f64 	%fd2407, %fd2404, %fd2406;
	mul.f64 	%fd2408, %fd2407, 0d3FE0000000000000;
	mov.f64 	%fd2409, 0d3FF0000000000000;
	sub.f64 	%fd2410, %fd2409, %fd2408;
	mul.f64 	%fd2411, %fd2410, 0d3FE0000000000000;
	mul.f64 	%fd7309, %fd7309, %fd2411;
	sub.s32 	%r240, %r611, %r819;
	setp.eq.s32 	%p128, %r240, 9;
	@%p128 bra 	$L__BB0_78;
	ld.param.u32 	%r612, [_Z22GDFTgrid_weight_kernelPdS_S_S_Piii_param_6];
	ld.shared.f64 	%fd2412, [_ZZ22GDFTgrid_weight_kernelPdS_S_S_PiiiE6a_smem+456];
	ld.shared.f64 	%fd2413, [_ZZ22GDFTgrid_weight_kernelPdS_S_S_PiiiE8dij_smem+456];
	sub.f64 	%fd2414, %fd146, %fd7272;
	mul.f64 	%fd2415, %fd2413, %fd2414;
	fma.rn.f64 	%fd2416, %fd2415, %fd2415, 0dBFF0000000000000;
	fma.rn.f64 	%fd2417, %fd2412, %fd2416, %fd2415;
	mul.f64 	%fd2418, %fd2417, %fd2417;
	mov.f64 	%fd2419, 0d4008000000000000;
	sub.f64 	%fd2420, %fd2419, %fd2418;
	mul.f64 	%fd2421, %fd2417, %fd2420;
	mul.f64 	%fd2422, %fd2421, 0d3FE0000000000000;
	mul.f64 	%fd2423, %fd2422, %fd2422;
	sub.f64 	%fd2424, %fd2419, %fd2423;
	mul.f64 	%fd2425, %fd2422, %fd2424;
	mul.f64 	%fd2426, %fd2425, 0d3FE0000000000000;
	mul.f64 	%fd2427, %fd2426, %fd2426;
	sub.f64 	%fd2428, %fd2419, %fd2427;
	mul.f64 	%fd2429, %fd2426, %fd2428;
	mul.f64 	%fd2430, %fd2429, 0d3FE0000000000000;
	mov.f64 	%fd2431, 0d3FF0000000000000;
	sub.f64 	%fd2432, %fd2431, %fd2430;
	mul.f64 	%fd2433, %fd2432, 0d3FE0000000000000;
	mul.f64 	%fd7309, %fd7309, %fd2433;
	sub.s32 	%r241, %r612, %r819;
	setp.lt.u32 	%p129, %r241, 11;
	@%p129 bra 	$L__BB0_78;
	ld.param.u32 	%r613, [_Z22GDFTgrid_weight_kernelPdS_S_S_Piii_param_6];
	ld.shared.f64 	%fd2434, [_ZZ22GDFTgrid_weight_kernelPdS_S_S_PiiiE6a_smem+464];
	ld.shared.f64 	%fd2435, [_ZZ22GDFTgrid_weight_kernelPdS_S_S_PiiiE8dij_smem+464];
	sub.f64 	%fd2436, %fd146, %fd7271;
	mul.f64 	%fd2437, %fd2435, %fd2436;
	fma.rn.f64 	%fd2438, %fd2437, %fd2437, 0dBFF0000000000000;
	fma.rn.f64 	%fd2439, %fd2434, %fd2438, %fd2437;
	mul.f64 	%fd2440, %fd2439, %fd2439;
	mov.f64 	%fd2441, 0d4008000000000000;
	sub.f64 	%fd2442, %fd2441, %fd2440;
	mul.f64 	%fd2443, %fd2439, %fd2442;
	mul.f64 	%fd2444, %fd2443, 0d3FE0000000000000;
	mul.f64 	%fd2445, %fd2444, %fd2444;
	sub.f64 	%fd2446, %fd2441, %fd2445;
	mul.f64 	%fd2447, %fd2444, %fd2446;
	mul.f64 	%fd2448, %fd2447, 0d3FE0000000000000;
	mul.f64 	%fd2449, %fd2448, %fd2448;
	sub.f64 	%fd2450, %fd2441, %fd2449;
	mul.f64 	%fd2451, %fd2448, %fd2450;
	mul.f64 	%fd2452, %fd2451, 0d3FE0000000000000;
	mov.f64 	%fd2453, 0d3FF0000000000000;
	sub.f64 	%fd2454, %fd2453, %fd2452;
	mul.f64 	%fd2455, %fd2454, 0d3FE0000000000000;
	mul.f64 	%fd7309, %fd7309, %fd2455;
	sub.s32 	%r242, %r613, %r819;
	setp.eq.s32 	%p130, %r242, 11;
	@%p130 bra 	$L__BB0_78;
	ld.param.u32 	%r614, [_Z22GDFTgrid_weight_kernelPdS_S_S_Piii_param_6];
	ld.shared.f64 	%fd2456, [_ZZ22GDFTgrid_weight_kernelPdS_S_S_PiiiE6a_smem+472];
	ld.shared.f64 	%fd2457, [_ZZ22GDFTgrid_weight_kernelPdS_S_S_PiiiE8dij_smem+472];
	sub.f64 	%fd2458, %fd146, %fd7270;
	mul.f64 	%fd2459, %fd2457, %fd2458;
	fma.rn.f64 	%fd2460, %fd2459, %fd2459, 0dBFF0000000000000;
	fma.rn.f64 	%fd2461, %fd2456, %fd2460, %fd2459;
	mul.f64 	%fd2462, %fd2461, %fd2461;
	mov.f64 	%fd2463, 0d4008000000000000;
	sub.f64 	%fd2464, %fd2463, %fd2462;
	mul.f64 	%fd2465, %fd2461, %fd2464;
	mul.f64 	%fd2466, %fd2465, 0d3FE0000000000000;
	mul.f64 	%fd2467, %fd2466, %fd2466;
	sub.f64 	%fd2468, %fd2463, %fd2467;
	mul.f64 	%fd2469, %fd2466, %fd2468;
	mul.f64 	%fd2470, %fd2469, 0d3FE0000000000000;
	mul.f64 	%fd2471, %fd2470, %fd2470;
	sub.f64 	%fd2472, %fd2463, %fd2471;
	mul.f64 	%fd2473, %fd2470, %fd2472;
	mul.f64 	%fd2474, %fd2473, 0d3FE0000000000000;
	mov.f64 	%fd2475, 0d3FF0000000000000;
	sub.f64 	%fd2476, %fd2475, %fd2474;
	mul.f64 	%fd2477, %fd2476, 0d3FE0000000000000;
	mul.f64 	%fd7309, %fd7309, %fd2477;
	sub.s32 	%r243, %r614, %r819;
	setp.lt.u32 	%p131, %r243, 13;
	@%p131 bra 	$L__BB0_78;
	ld.param.u32 	%r615, [_Z22GDFTgrid_weight_kernelPdS_S_S_Piii_param_6];
	ld.shared.f64 	%fd2478, [_ZZ22GDFTgrid_weight_kernelPdS_S_S_PiiiE6a_smem+480];
	ld.shared.f64 	%fd2479, [_ZZ22GDFTgrid_weight_kernelPdS_S_S_PiiiE8dij_smem+480];
	sub.f64 	%fd2480, %fd146, %fd7269;
	mul.f64 	%fd2481, %fd2479, %fd2480;
	fma.rn.f64 	%fd2482, %fd2481, %fd2481, 0dBFF0000000000000;
	fma.rn.f64 	%fd2483, %fd2478, %fd2482, %fd2481;
	mul.f64 	%fd2484, %fd2483, %fd2483;
	mov.f64 	%fd2485, 0d4008000000000000;
	sub.f64 	%fd2486, %fd2485, %fd2484;
	mul.f64 	%fd2487, %fd2483, %fd2486;
	mul.f64 	%fd2488, %fd2487, 0d3FE0000000000000;
	mul.f64 	%fd2489, %fd2488, %fd2488;
	sub.f64 	%fd2490, %fd2485, %fd2489;
	mul.f64 	%fd2491, %fd2488, %fd2490;
	mul.f64 	%fd2492, %fd2491, 0d3FE0000000000000;
	mul.f64 	%fd2493, %fd2492, %fd2492;
	sub.f64 	%fd2494, %fd2485, %fd2493;
	mul.f64 	%fd2495, %fd2492, %fd2494;
	mul.f64 	%fd2496, %fd2495, 0d3FE0000000000000;
	mov.f64 	%fd2497, 0d3FF0000000000000;
	sub.f64 	%fd2498, %fd2497, %fd2496;
	mul.f64 	%fd2499, %fd2498, 0d3FE0000000000000;
	mul.f64 	%fd7309, %fd7309, %fd2499;
	sub.s32 	%r244, %r615, %r819;
	setp.eq.s32 	%p132, %r244, 13;
	@%p132 bra 	$L__BB0_78;
	ld.param.u32 	%r616, [_Z22GDFTgrid_weight_kernelPdS_S_S_Piii_param_6];
	ld.shared.f64 	%fd2500, [_ZZ22GDFTgrid_weight_kernelPdS_S_S_PiiiE6a_smem+488];
	ld.shared.f64 	%fd2501, [_ZZ22GDFTgrid_weight_kernelPdS_S_S_PiiiE8dij_smem+488];
	sub.f64 	%fd2502, %fd146, %fd7268;
	mul.f64 	%fd2503, %fd2501, %fd2502;
	fma.rn.f64 	%fd2504, %fd2503, %fd2503, 0dBFF0000000000000;
	fma.rn.f64 	%fd2505, %fd2500, %fd2504, %fd2503;
	mul.f64 	%fd2506, %fd2505, %fd2505;
	mov.f64 	%fd2507, 0d4008000000000000;
	sub.f64 	%fd2508, %fd2507, %fd2506;
	mul.f64 	%fd2509, %fd2505, %fd2508;
	mul.f64 	%fd2510, %fd2509, 0d3FE0000000000000;
	mul.f64 	%fd2511, %fd2510, %fd2510;
	sub.f64 	%fd2512, %fd2507, %fd2511;
	mul.f64 	%fd2513, %fd2510, %fd2512;
	mul.f64 	%fd2514, %fd2513, 0d3FE0000000000000;
	mul.f64 	%fd2515, %fd2514, %fd2514;
	sub.f64 	%fd2516, %fd2507, %fd2515;
	mul.f64 	%fd2517, %fd2514, %fd2516;
	mul.f64 	%fd2518, %fd2517, 0d3FE0000000000000;
	mov.f64 	%fd2519, 0d3FF0000000000000;
	sub.f64 	%fd2520, %fd2519, %fd2518;
	mul.f64 	%fd2521, %fd2520, 0d3FE0000000000000;
	mul.f64 	%fd7309, %fd7309, %fd2521;
	sub.s32 	%r245, %r616, %r819;
	setp.lt.u32 	%p133, %r245, 15;
	@%p133 bra 	$L__BB0_78;
	ld.param.u32 	%r617, [_Z22GDFTgrid_weight_kernelPdS_S_S_Piii_param_6];
	ld.shared.f64 	%fd2522, [_ZZ22GDFTgrid_weight_kernelPdS_S_S_PiiiE6a_smem+496];
	ld.shared.f64 	%fd2523, [_ZZ22GDFTgrid_weight_kernelPdS_S_S_PiiiE8dij_smem+496];
	sub.f64 	%fd2524, %fd146, %fd7267;
	mul.f64 	%fd2525, %fd2523, %fd2524;
	fma.rn.f64 	%fd2526, %fd2525, %fd2525, 0dBFF0000000000000;
	fma.rn.f64 	%fd2527, %fd2522, %fd2526, %fd2525;
	mul.f64 	%fd2528, %fd2527, %fd2527;
	mov.f64 	%fd2529, 0d4008000000000000;
	sub.f64 	%fd2530, %fd2529, %fd2528;
	mul.f64 	%fd2531, %fd2527, %fd2530;
	mul.f64 	%fd2532, %fd2531, 0d3FE0000000000000;
	mul.f64 	%fd2533, %fd2532, %fd2532;
	sub.f64 	%fd2534, %fd2529, %fd2533;
	mul.f64 	%fd2535, %fd2532, %fd2534;
	mul.f64 	%fd2536, %fd2535, 0d3FE0000000000000;
	mul.f64 	%fd2537, %fd2536, %fd2536;
	sub.f64 	%fd2538, %fd2529, %fd2537;
	mul.f64 	%fd2539, %fd2536, %fd2538;
	mul.f64 	%fd2540, %fd2539, 0d3FE0000000000000;
	mov.f64 	%fd2541, 0d3FF0000000000000;
	sub.f64 	%fd2542, %fd2541, %fd2540;
	mul.f64 	%fd2543, %fd2542, 0d3FE0000000000000;
	mul.f64 	%fd7309, %fd7309, %fd2543;
	sub.s32 	%r246, %r617, %r819;
	setp.eq.s32 	%p134, %r246, 15;
	@%p134 bra 	$L__BB0_78;
	ld.shared.f64 	%fd2544, [_ZZ22GDFTgrid_weight_kernelPdS_S_S_PiiiE6a_smem+504];
	ld.shared.f64 	%fd2545, [_ZZ22GDFTgrid_weight_kernelPdS_S_S_PiiiE8dij_smem+504];
	sub.f64 	%fd2546, %fd146, %fd7266;
	mul.f64 	%fd2547, %fd2545, %fd2546;
	fma.rn.f64 	%fd2548, %fd2547, %fd2547, 0dBFF0000000000000;
	fma.rn.f64 	%fd2549, %fd2544, %fd2548, %fd2547;
	mul.f64 	%fd2550, %fd2549, %fd2549;
	mov.f64 	%fd2551, 0d4008000000000000;
	sub.f64 	%fd2552, %fd2551, %fd2550;
	mul.f64 	%fd2553, %fd2549, %fd2552;
	mul.f64 	%fd2554, %fd2553, 0d3FE0000000000000;
	mul.f64 	%fd2555, %fd2554, %fd2554;
	sub.f64 	%fd2556, %fd2551, %fd2555;
	mul.f64 	%fd2557, %fd2554, %fd2556;
	mul.f64 	%fd2558, %fd2557, 0d3FE0000000000000;
	mul.f64 	%fd2559, %fd2558, %fd2558;
	sub.f64 	%fd2560, %fd2551, %fd2559;
	mul.f64 	%fd2561, %fd2558, %fd2560;
	mul.f64 	%fd2562, %fd2561, 0d3FE0000000000000;
	mov.f64 	%fd2563, 0d3FF0000000000000;
	sub.f64 	%fd2564, %fd2563, %fd2562;
	mul.f64 	%fd2565, %fd2564, 0d3FE0000000000000;
	mul.f64 	%fd7309, %fd7309, %fd2565;
$L__BB0_78:
	ld.param.u32 	%r618, [_Z22GDFTgrid_weight_kernelPdS_S_S_Piii_param_6];
	sub.s32 	%r247, %r618, %r818;
	setp.lt.s32 	%p135, %r247, 5;
	@%p135 bra 	$L__BB0_282;
	ld.param.u32 	%r619, [_Z22GDFTgrid_weight_kernelPdS_S_S_Piii_param_6];
	sub.s32 	%r248, %r619, %r819;
	setp.eq.s32 	%p136, %r248, 1;
	ld.shared.f64 	%fd2566, [_ZZ22GDFTgrid_weight_kernelPdS_S_S_PiiiE7atom_xi+32];
	sub.f64 	%fd2567, %fd7215, %fd2566;
	ld.shared.f64 	%fd2568, [_ZZ22GDFTgrid_weight_kernelPdS_S_S_PiiiE7atom_yi+32];
	sub.f64 	%fd2569, %fd7214, %fd2568;
	ld.shared.f64 	%fd2570, [_ZZ22GDFTgrid_weight_kernelPdS_S_S_PiiiE7atom_zi+32];
	sub.f64 	%fd2571, %fd7213, %fd2570;
	abs.f64 	%fd2572, %fd2567;
	abs.f64 	%fd2573, %fd2569;
	abs.f64 	%fd2574, %fd2571;
	add.f64 	%fd2575, %fd2572, %fd2573;
	add.f64 	%fd2576, %fd2575, %fd2574;
	min.f64 	%fd2577, %fd2572, %fd2573;
	max.f64 	%fd2578, %fd2572, %fd2573;
	min.f64 	%fd2579, %fd2578, %fd2574;
	max.f64 	%fd2580, %fd2578, %fd2574;
	{
	.reg .b32 %temp; 
	mov.b64 	{%temp, %r249}, %fd2580;
	}
	and.b32  	%r250, %r249, -4194304;
	xor.b32  	%r251, %r250, 2144337920;
	mov.b32 	%r252, 0;
	mov.b64 	%fd2581, {%r252, %r251};
	mul.f64 	%fd2582, %fd2579, %fd2581;
	mul.f64 	%fd2583, %fd2577, %fd2581;
	mul.f64 	%fd2584, %fd2580, %fd2581;
	mul.f64 	%fd2585, %fd2582, %fd2582;
	fma.rn.f64 	%fd2586, %fd2583, %fd2583, %fd2585;
	fma.rn.f64 	%fd2587, %fd2584, %fd2584, %fd2586;
	min.f64 	%fd2588, %fd2587, 0d7FEFFFFFFFFFFFFF;
	rsqrt.approx.ftz.f64 	%fd2589, %fd2588;
	mul.rn.f64 	%fd2590, %fd2589, %fd2589;
	neg.f64 	%fd2591, %fd2590;
	fma.rn.f64 	%fd2592, %fd2588, %fd2591, 0d3FF0000000000000;
	fma.rn.f64 	%fd2593, %fd2592, 0d3FD8000000000000, 0d3FE0000000000000;
	mul.rn.f64 	%fd2594, %fd2592, %fd2589;
	fma.rn.f64 	%fd2595, %fd2593, %fd2594, %fd2589;
	mul.f64 	%fd2596, %fd2587, %fd2595;
	or.b32  	%r253, %r250, 1048576;
	mov.b64 	%fd2597, {%r252, %r253};
	mul.f64 	%fd2598, %fd2597, %fd2596;
	setp.gt.f64 	%p137, %fd2576, %fd2580;
	selp.f64 	%fd2599, %fd2598, %fd2576, %p137;
	setp.lt.u32 	%p138, %r249, %r4;
	selp.f64 	%fd164, %fd2599, %fd2580, %p138;
	ld.shared.f64 	%fd2600, [_ZZ22GDFTgrid_weight_kernelPdS_S_S_PiiiE6a_smem+512];
	ld.shared.f64 	%fd2601, [_ZZ22GDFTgrid_weight_kernelPdS_S_S_PiiiE8dij_smem+512];
	sub.f64 	%fd2602, %fd164, %fd7281;
	mul.f64 	%fd2603, %fd2601, %fd2602;
	fma.rn.f64 	%fd2604, %fd2603, %fd2603, 0dBFF0000000000000;
	fma.rn.f64 	%fd2605, %fd2600, %fd2604, %fd2603;
	mul.f64 	%fd2606, %fd2605, %fd2605;
	mov.f64 	%fd2607, 0d4008000000000000;
	sub.f64 	%fd2608, %fd2607, %fd2606;
	mul.f64 	%fd2609, %fd2605, %fd2608;
	mul.f64 	%fd2610, %fd2609, 0d3FE0000000000000;
	mul.f64 	%fd2611, %fd2610, %fd2610;
	sub.f64 	%fd2612, %fd2607, %fd2611;
	mul.f64 	%fd2613, %fd2610, %fd2612;
	mul.f64 	%fd2614, %fd2613, 0d3FE0000000000000;
	mul.f64 	%fd2615, %fd2614, %fd2614;
	sub.f64 	%fd2616, %fd2607, %fd2615;
	mul.f64 	%fd2617, %fd2614, %fd2616;
	mul.f64 	%fd2618, %fd2617, 0d3FE0000000000000;
	mov.f64 	%fd2619, 0d3FF0000000000000;
	sub.f64 	%fd2620, %fd2619, %fd2618;
	mul.f64 	%fd2621, %fd2620, 0d3FE0000000000000;
	mul.f64 	%fd7308, %fd7308, %fd2621;
	@%p136 bra 	$L__BB0_95;
	ld.param.u32 	%r620, [_Z22GDFTgrid_weight_kernelPdS_S_S_Piii_param_6];
	ld.shared.f64 	%fd2622, [_ZZ22GDFTgrid_weight_kernelPdS_S_S_PiiiE6a_smem+520];
	ld.shared.f64 	%fd2623, [_ZZ22GDFTgrid_weight_kernelPdS_S_S_PiiiE8dij_smem+520];
	sub.f64 	%fd2624, %fd164, %fd7280;
	mul.f64 	%fd2625, %fd2623, %fd2624;
	fma.rn.f64 	%fd2626, %fd2625, %fd2625, 0dBFF0000000000000;
	fma.rn.f64 	%fd2627, %fd2622, %fd2626, %fd2625;
	mul.f64 	%fd2628, %fd2627, %fd2627;
	mov.f64 	%fd2629, 0d4008000000000000;
	sub.f64 	%fd2630, %fd2629, %fd2628;
	mul.f64 	%fd2631, %fd2627, %fd2630;
	mul.f64 	%fd2632, %fd2631, 0d3FE0000000000000;
	mul.f64 	%fd2633, %fd2632, %fd2632;
	sub.f64 	%fd2634, %fd2629, %fd2633;
	mul.f64 	%fd2635, %fd2632, %fd2634;
	mul.f64 	%fd2636, %fd2635, 0d3FE0000000000000;
	mul.f64 	%fd2637, %fd2636, %fd2636;
	sub.f64 	%fd2638, %fd2629, %fd2637;
	mul.f64 	%fd2639, %fd2636, %fd2638;
	mul.f64 	%fd2640, %fd2639, 0d3FE0000000000000;
	mov.f64 	%fd2641, 0d3FF0000000000000;
	sub.f64 	%fd2642, %fd2641, %fd2640;
	mul.f64 	%fd2643, %fd2642, 0d3FE0000000000000;
	mul.f64 	%fd7308, %fd7308, %fd2643;
	sub.s32 	%r254, %r620, %r819;
	setp.lt.u32 	%p139, %r254, 3;
	@%p139 bra 	$L__BB0_95;
	ld.param.u32 	%r621, [_Z22GDFTgrid_weight_kernelPdS_S_S_Piii_param_6];
	ld.shared.f64 	%fd2644, [_ZZ22GDFTgrid_weight_kernelPdS_S_S_PiiiE6a_smem+528];
	ld.shared.f64 	%fd2645, [_ZZ22GDFTgrid_weight_kernelPdS_S_S_PiiiE8dij_smem+528];
	sub.f64 	%fd2646, %fd164, %fd7279;
	mul.f64 	%fd2647, %fd2645, %fd2646;
	fma.rn.f64 	%fd2648, %fd2647, %fd2647, 0dBFF0000000000000;
	fma.rn.f64 	%fd2649, %fd2644, %fd2648, %fd2647;
	mul.f64 	%fd2650, %fd2649, %fd2649;
	mov.f64 	%fd2651, 0d4008000000000000;
	sub.f64 	%fd2652, %fd2651, %fd2650;
	mul.f64 	%fd2653, %fd2649, %fd2652;
	mul.f64 	%fd2654, %fd2653, 0d3FE0000000000000;
	mul.f64 	%fd2655, %fd2654, %fd2654;
	sub.f64 	%fd2656, %fd2651, %fd2655;
	mul.f64 	%fd2657, %fd2654, %fd2656;
	mul.f64 	%fd2658, %fd2657, 0d3FE0000000000000;
	mul.f64 	%fd2659, %fd2658, %fd2658;
	sub.f64 	%fd2660, %fd2651, %fd2659;
	mul.f64 	%fd2661, %fd2658, %fd2660;
	mul.f64 	%fd2662, %fd2661, 0d3FE0000000000000;
	mov.f64 	%fd2663, 0d3FF0000000000000;
	sub.f64 	%fd2664, %fd2663, %fd2662;
	mul.f64 	%fd2665, %fd2664, 0d3FE0000000000000;
	mul.f64 	%fd7308, %fd7308, %fd2665;
	sub.s32 	%r255, %r621, %r819;
	setp.eq.s32 	%p140, %r255, 3;
	@%p140 bra 	$L__BB0_95;
	ld.param.u32 	%r622, [_Z22GDFTgrid_weight_kernelPdS_S_S_Piii_param_6];
	ld.shared.f64 	%fd2666, [_ZZ22GDFTgrid_weight_kernelPdS_S_S_PiiiE6a_smem+536];
	ld.shared.f64 	%fd2667, [_ZZ22GDFTgrid_weight_kernelPdS_S_S_PiiiE8dij_smem+536];
	sub.f64 	%fd2668, %fd164, %fd7278;
	mul.f64 	%fd2669, %fd2667, %fd2668;
	fma.rn.f64 	%fd2670, %fd2669, %fd2669, 0dBFF0000000000000;
	fma.rn.f64 	%fd2671, %fd2666, %fd2670, %fd2669;
	mul.f64 	%fd2672, %fd2671, %fd2671;
	mov.f64 	%fd2673, 0d4008000000000000;
	sub.f64 	%fd2674, %fd2673, %fd2672;
	mul.f64 	%fd2675, %fd2671, %fd2674;
	mul.f64 	%fd2676, %fd2675, 0d3FE0000000000000;
	mul.f64 	%fd2677, %fd2676, %fd2676;
	sub.f64 	%fd2678, %fd2673, %fd2677;
	mul.f64 	%fd2679, %fd2676, %fd2678;
	mul.f64 	%fd2680, %fd2679, 0d3FE0000000000000;
	mul.f64 	%fd2681, %fd2680, %fd2680;
	sub.f64 	%fd2682, %fd2673, %fd2681;
	mul.f64 	%fd2683, %fd2680, %fd2682;
	mul.f64 	%fd2684, %fd2683, 0d3FE0000000000000;
	mov.f64 	%fd2685, 0d3FF0000000000000;
	sub.f64 	%fd2686, %fd2685, %fd2684;
	mul.f64 	%fd2687, %fd2686, 0d3FE0000000000000;
	mul.f64 	%fd7308, %fd7308, %fd2687;
	sub.s32 	%r256, %r622, %r819;
	setp.lt.u32 	%p141, %r256, 5;
	@%p141 bra 	$L__BB0_95;
	ld.param.u32 	%r623, [_Z22GDFTgrid_weight_kernelPdS_S_S_Piii_param_6];
	ld.shared.f64 	%fd2688, [_ZZ22GDFTgrid_weight_kernelPdS_S_S_PiiiE6a_smem+544];
	ld.shared.f64 	%fd2689, [_ZZ22GDFTgrid_weight_kernelPdS_S_S_PiiiE8dij_smem+544];
	sub.f64 	%fd2690, %fd164, %fd7277;
	mul.f64 	%fd2691, %fd2689, %fd2690;
	selp.f64 	%fd2692, 0d0000000000000000, %fd2691, %p62;
	fma.rn.f64 	%fd2693, %fd2692, %fd2692, 0dBFF0000000000000;
	fma.rn.f64 	%fd2694, %fd2688, %fd2693, %fd2692;
	mul.f64 	%fd2695, %fd2694, %fd2694;
	mov.f64 	%fd2696, 0d4008000000000000;
	sub.f64 	%fd2697, %fd2696, %fd2695;
	mul.f64 	%fd2698, %fd2694, %fd2697;
	mul.f64 	%fd2699, %fd2698, 0d3FE0000000000000;
	mul.f64 	%fd2700, %fd2699, %fd2699;
	sub.f64 	%fd2701, %fd2696, %fd2700;
	mul.f64 	%fd2702, %fd2699, %fd2701;
	mul.f64 	%fd2703, %fd2702, 0d3FE0000000000000;
	mul.f64 	%fd2704, %fd2703, %fd2703;
	sub.f64 	%fd2705, %fd2696, %fd2704;
	mul.f64 	%fd2706, %fd2703, %fd2705;
	mul.f64 	%fd2707, %fd2706, 0d3FE0000000000000;
	mov.f64 	%fd2708, 0d3FF0000000000000;
	sub.f64 	%fd2709, %fd2708, %fd2707;
	mul.f64 	%fd2710, %fd2709, 0d3FE0000000000000;
	mul.f64 	%fd7308, %fd7308, %fd2710;
	sub.s32 	%r257, %r623, %r819;
	setp.eq.s32 	%p143, %r257, 5;
	@%p143 bra 	$L__BB0_95;
	ld.param.u32 	%r624, [_Z22GDFTgrid_weight_kernelPdS_S_S_Piii_param_6];
	ld.shared.f64 	%fd2711, [_ZZ22GDFTgrid_weight_kernelPdS_S_S_PiiiE6a_smem+552];
	ld.shared.f64 	%fd2712, [_ZZ22GDFTgrid_weight_kernelPdS_S_S_PiiiE8dij_smem+552];
	sub.f64 	%fd2713, %fd164, %fd7276;
	mul.f64 	%fd2714, %fd2712, %fd2713;
	fma.rn.f64 	%fd2715, %fd2714, %fd2714, 0dBFF0000000000000;
	fma.rn.f64 	%fd2716, %fd2711, %fd2715, %fd2714;
	mul.f64 	%fd2717, %fd2716, %fd2716;
	mov.f64 	%fd2718, 0d4008000000000000;
	sub.f64 	%fd2719, %fd2718, %fd2717;
	mul.f64 	%fd2720, %fd2716, %fd2719;
	mul.f64 	%fd2721, %fd2720, 0d3FE0000000000000;
	mul.f64 	%fd2722, %fd2721, %fd2721;
	sub.f64 	%fd2723, %fd2718, %fd2722;
	mul.f64 	%fd2724, %fd2721, %fd2723;
	mul.f64 	%fd2725, %fd2724, 0d3FE0000000000000;
	mul.f64 	%fd2726, %fd2725, %fd2725;
	sub.f64 	%fd2727, %fd2718, %fd2726;
	mul.f64 	%fd2728, %fd2725, %fd2727;
	mul.f64 	%fd2729, %fd2728, 0d3FE0000000000000;
	mov.f64 	%fd2730, 0d3FF0000000000000;
	sub.f64 	%fd2731, %fd2730, %fd2729;
	mul.f64 	%fd2732, %fd2731, 0d3FE0000000000000;
	mul.f64 	%fd7308, %fd7308, %fd2732;
	sub.s32 	%r258, %r624, %r819;
	setp.lt.u32 	%p144, %r258, 7;
	@%p144 bra 	$L__BB0_95;
	ld.param.u32 	%r625, [_Z22GDFTgrid_weight_kernelPdS_S_S_Piii_param_6];
	ld.shared.f64 	%fd2733, [_ZZ22GDFTgrid_weight_kernelPdS_S_S_PiiiE6a_smem+560];
	ld.shared.f64 	%fd2734, [_ZZ22GDFTgrid_weight_kernelPdS_S_S_PiiiE8dij_smem+560];
	sub.f64 	%fd2735, %fd164, %fd7275;
	mul.f64 	%fd2736, %fd2734, %fd2735;
	fma.rn.f64 	%fd2737, %fd2736, %fd2736, 0dBFF0000000000000;
	fma.rn.f64 	%fd2738, %fd2733, %fd2737, %fd2736;
	mul.f64 	%fd2739, %fd2738, %fd2738;
	mov.f64 	%fd2740, 0d4008000000000000;
	sub.f64 	%fd2741, %fd2740, %fd2739;
	mul.f64 	%fd2742, %fd2738, %fd2741;
	mul.f64 	%fd2743, %fd2742, 0d3FE0000000000000;
	mul.f64 	%fd2744, %fd2743, %fd2743;
	sub.f64 	%fd2745, %fd2740, %fd2744;
	mul.f64 	%fd2746, %fd2743, %fd2745;
	mul.f64 	%fd2747, %fd2746, 0d3FE0000000000000;
	mul.f64 	%fd2748, %fd2747, %fd2747;
	sub.f64 	%fd2749, %fd2740, %fd2748;
	mul.f64 	%fd2750, %fd2747, %fd2749;
	mul.f64 	%fd2751, %fd2750, 0d3FE0000000000000;
	mov.f64 	%fd2752, 0d3FF0000000000000;
	sub.f64 	%fd2753, %fd2752, %fd2751;
	mul.f64 	%fd2754, %fd2753, 0d3FE0000000000000;
	mul.f64 	%fd7308, %fd7308, %fd2754;
	sub.s32 	%r259, %r625, %r819;
	setp.eq.s32 	%p145, %r259, 7;
	@%p145 bra 	$L__BB0_95;
	ld.param.u32 	%r626, [_Z22GDFTgrid_weight_kernelPdS_S_S_Piii_param_6];
	ld.shared.f64 	%fd2755, [_ZZ22GDFTgrid_weight_kernelPdS_S_S_PiiiE6a_smem+568];
	ld.shared.f64 	%fd2756, [_ZZ22GDFTgrid_weight_kernelPdS_S_S_PiiiE8dij_smem+568];
	sub.f64 	%fd2757, %fd164, %fd7274;
	mul.f64 	%fd2758, %fd2756, %fd2757;
	fma.rn.f64 	%fd2759, %fd2758, %fd2758, 0dBFF0000000000000;
	fma.rn.f64 	%fd2760, %fd2755, %fd2759, %fd2758;
	mul.f64 	%fd2761, %fd2760, %fd2760;
	mov.f64 	%fd2762, 0d4008000000000000;
	sub.f64 	%fd2763, %fd2762, %fd2761;
	mul.f64 	%fd2764, %fd2760, %fd2763;
	mul.f64 	%fd2765, %fd2764, 0d3FE0000000000000;
	mul.f64 	%fd2766, %fd2765, %fd2765;
	sub.f64 	%fd2767, %fd2762, %fd2766;
	mul.f64 	%fd2768, %fd2765, %fd2767;
	mul.f64 	%fd2769, %fd2768, 0d3FE0000000000000;
	mul.f64 	%fd2770, %fd2769, %fd2769;
	sub.f64 	%fd2771, %fd2762, %fd2770;
	mul.f64 	%fd2772, %fd2769, %fd2771;
	mul.f64 	%fd2773, %fd2772, 0d3FE0000000000000;
	mov.f64 	%fd2774, 0d3FF0000000000000;
	sub.f64 	%fd2775, %fd2774, %fd2773;
	mul.f64 	%fd2776, %fd2775, 0d3FE0000000000000;
	mul.f64 	%fd7308, %fd7308, %fd2776;
	sub.s32 	%r260, %r626, %r819;
	setp.lt.u32 	%p146, %r260, 9;
	@%p146 bra 	$L__BB0_95;
	ld.param.u32 	%r627, [_Z22GDFTgrid_weight_kernelPdS_S_S_Piii_param_6];
	ld.shared.f64 	%fd2777, [_ZZ22GDFTgrid_weight_kernelPdS_S_S_PiiiE6a_smem+576];
	ld.shared.f64 	%fd2778, [_ZZ22GDFTgrid_weight_kernelPdS_S_S_PiiiE8dij_smem+576];
	sub.f64 	%fd2779, %fd164, %fd7273;
	mul.f64 	%fd2780, %fd2778, %fd2779;
	fma.rn.f64 	%fd2781, %fd2780, %fd2780, 0dBFF0000000000000;
	fma.rn.f64 	%fd2782, %fd2777, %fd2781, %fd2780;
	mul.f64 	%fd2783, %fd2782, %fd2782;
	mov.f64 	%fd2784, 0d4008000000000000;
	sub.f64 	%fd2785, %fd2784, %fd2783;
	mul.f64 	%fd2786, %fd2782, %fd2785;
	mul.f64 	%fd2787, %fd2786, 0d3FE0000000000000;
	mul.f64 	%fd2788, %fd2787, %fd2787;
	sub.f64 	%fd2789, %fd2784, %fd2788;
	mul.f64 	%fd2790, %fd2787, %fd2789;
	mul.f64 	%fd2791, %fd2790, 0d3FE0000000000000;
	mul.f64 	%fd2792, %fd2791, %fd2791;
	sub.f64 	%fd2793, %fd2784, %fd2792;
	mul.f64 	%fd2794, %fd2791, %fd2793;
	mul.f64 	%fd2795, %fd2794, 0d3FE0000000000000;
	mov.f64 	%fd2796, 0d3FF0000000000000;
	sub.f64 	%fd2797, %fd2796, %fd2795;
	mul.f64 	%fd2798, %fd2797, 0d3FE0000000000000;
	mul.f64 	%fd7308, %fd7308, %fd2798;
	sub.s32 	%r261, %r627, %r819;
	setp.eq.s32 	%p147, %r261, 9;
	@%p147 bra 	$L__BB0_95;
	ld.param.u32 	%r628, [_Z22GDFTgrid_weight_kernelPdS_S_S_Piii_param_6];
	ld.shared.f64 	%fd2799, [_ZZ22GDFTgrid_weight_kernelPdS_S_S_PiiiE6a_smem+584];
	ld.shared.f64 	%fd2800, [_ZZ22GDFTgrid_weight_kernelPdS_S_S_PiiiE8dij_smem+584];
	sub.f64 	%fd2801, %fd164, %fd7272;
	mul.f64 	%fd2802, %fd2800, %fd2801;
	fma.rn.f64 	%fd2803, %fd2802, %fd2802, 0dBFF0000000000000;
	fma.rn.f64 	%fd2804, %fd2799, %fd2803, %fd2802;
	mul.f64 	%fd2805, %fd2804, %fd2804;
	mov.f64 	%fd2806, 0d4008000000000000;
	sub.f64 	%fd2807, %fd2806, %fd2805;
	mul.f64 	%fd2808, %fd2804, %fd2807;
	mul.f64 	%fd2809, %fd2808, 0d3FE0000000000000;
	mul.f64 	%fd2810, %fd2809, %fd2809;
	sub.f64 	%fd2811, %fd2806, %fd2810;
	mul.f64 	%fd2812, %fd2809, %fd2811;
	mul.f64 	%fd2813, %fd2812, 0d3FE0000000000000;
	mul.f64 	%fd2814, %fd2813, %fd2813;
	sub.f64 	%fd2815, %fd2806, %fd2814;
	mul.f64 	%fd2816, %fd2813, %fd2815;
	mul.f64 	%fd2817, %fd2816, 0d3FE0000000000000;
	mov.f64 	%fd2818, 0d3FF0000000000000;
	sub.f64 	%fd2819, %fd2818, %fd2817;
	mul.f64 	%fd2820, %fd2819, 0d3FE0000000000000;
	mul.f64 	%fd7308, %fd7308, %fd2820;
	sub.s32 	%r262, %r628, %r819;
	setp.lt.u32 	%p148, %r262, 11;
	@%p148 bra 	$L__BB0_95;
	ld.param.u32 	%r629, [_Z22GDFTgrid_weight_kernelPdS_S_S_Piii_param_6];
	ld.shared.f64 	%fd2821, [_ZZ22GDFTgrid_weight_kernelPdS_S_S_PiiiE6a_smem+592];
	ld.shared.f64 	%fd2822, [_ZZ22GDFTgrid_weight_kernelPdS_S_S_PiiiE8dij_smem+592];
	sub.f64 	%fd2823, %fd164, %fd7271;
	mul.f64 	%fd2824, %fd2822, %fd2823;
	fma.rn.f64 	%fd2825, %fd2824, %fd2824, 0dBFF0000000000000;
	fma.rn.f64 	%fd2826, %fd2821, %fd2825, %fd2824;
	mul.f64 	%fd2827, %fd2826, %fd2826;
	mov.f64 	%fd2828, 0d4008000000000000;
	sub.f64 	%fd2829, %fd2828, %fd2827;
	mul.f64 	%fd2830, %fd2826, %fd2829;
	mul.f64 	%fd2831, %fd2830, 0d3FE0000000000000;
	mul.f64 	%fd2832, %fd2831, %fd2831;
	sub.f64 	%fd2833, %fd2828, %fd2832;
	mul.f64 	%fd2834, %fd2831, %fd2833;
	mul.f64 	%fd2835, %fd2834, 0d3FE0000000000000;
	mul.f64 	%fd2836, %fd2835, %fd2835;
	sub.f64 	%fd2837, %fd2828, %fd2836;
	mul.f64 	%fd2838, %fd2835, %fd2837;
	mul.f64 	%fd2839, %fd2838, 0d3FE0000000000000;
	mov.f64 	%fd2840, 0d3FF0000000000000;
	sub.f64 	%fd2841, %fd2840, %fd2839;
	mul.f64 	%fd2842, %fd2841, 0d3FE0000000000000;
	mul.f64 	%fd7308, %fd7308, %fd2842;
	sub.s32 	%r263, %r629, %r819;
	setp.eq.s32 	%p149, %r263, 11;
	@%p149 bra 	$L__BB0_95;
	ld.param.u32 	%r630, [_Z22GDFTgrid_weight_kernelPdS_S_S_Piii_param_6];
	ld.shared.f64 	%fd2843, [_ZZ22GDFTgrid_weight_kernelPdS_S_S_PiiiE6a_smem+600];
	ld.shared.f64 	%fd2844, [_ZZ22GDFTgrid_weight_kernelPdS_S_S_PiiiE8dij_smem+600];
	sub.f64 	%fd2845, %fd164, %fd7270;
	mul.f64 	%fd2846, %fd2844, %fd2845;
	fma.rn.f64 	%fd2847, %fd2846, %fd2846, 0dBFF0000000000000;
	fma.rn.f64 	%fd2848, %fd2843, %fd2847, %fd2846;
	mul.f64 	%fd2849, %fd2848, %fd2848;
	mov.f64 	%fd2850, 0d4008000000000000;
	sub.f64 	%fd2851, %fd2850, %fd2849;
	mul.f64 	%fd2852, %fd2848, %fd2851;
	mul.f64 	%fd2853, %fd2852, 0d3FE0000000000000;
	mul.f64 	%fd2854, %fd2853, %fd2853;
	sub.f64 	%fd2855, %fd2850, %fd2854;
	mul.f64 	%fd2856, %fd2853, %fd2855;
	mul.f64 	%fd2857, %fd2856, 0d3FE0000000000000;
	mul.f64 	%fd2858, %fd2857, %fd2857;
	sub.f64 	%fd2859, %fd2850, %fd2858;
	mul.f64 	%fd2860, %fd2857, %fd2859;
	mul.f64 	%fd2861, %fd2860, 0d3FE0000000000000;
	mov.f64 	%fd2862, 0d3FF0000000000000;
	sub.f64 	%fd2863, %fd2862, %fd2861;
	mul.f64 	%fd2864, %fd2863, 0d3FE0000000000000;
	mul.f64 	%fd7308, %fd7308, %fd2864;
	sub.s32 	%r264, %r630, %r819;
	setp.lt.u32 	%p150, %r264, 13;
	@%p150 bra 	$L__BB0_95;
	ld.param.u32 	%r631, [_Z22GDFTgrid_weight_kernelPdS_S_S_Piii_param_6];
	ld.shared.f64 	%fd2865, [_ZZ22GDFTgrid_weight_kernelPdS_S_S_PiiiE6a_smem+608];
	ld.shared.f64 	%fd2866, [_ZZ22GDFTgrid_weight_kernelPdS_S_S_PiiiE8dij_smem+608];
	sub.f64 	%fd2867, %fd164, %fd7269;
	mul.f64 	%fd2868, %fd2866, %fd2867;
	fma.rn.f64 	%fd2869, %fd2868, %fd2868, 0dBFF0000000000000;
	fma.rn.f64 	%fd2870, %fd2865, %fd2869, %fd2868;
	mul.f64 	%fd2871, %fd2870, %fd2870;
	mov.f64 	%fd2872, 0d4008000000000000;
	sub.f64 	%fd2873, %fd2872, %fd2871;
	mul.f64 	%fd2874, %fd2870, %fd2873;
	mul.f64 	%fd2875, %fd2874, 0d3FE0000000000000;
	mul.f64 	%fd2876, %fd2875, %fd2875;
	sub.f64 	%fd2877, %fd2872, %fd2876;
	mul.f64 	%fd2878, %fd2875, %fd2877;
	mul.f64 	%fd2879, %fd2878, 0d3FE0000000000000;
	mul.f64 	%fd2880, %fd2879, %fd2879;
	sub.f64 	%fd2881, %fd2872, %fd2880;
	mul.f64 	%fd2882, %fd2879, %fd2881;
	mul.f64 	%fd2883, %fd2882, 0d3FE0000000000000;
	mov.f64 	%fd2884, 0d3FF0000000000000;
	sub.f64 	%fd2885, %fd2884, %fd2883;
	mul.f64 	%fd2886, %fd2885, 0d3FE0000000000000;
	mul.f64 	%fd7308, %fd7308, %fd2886;
	sub.s32 	%r265, %r631, %r819;
	setp.eq.s32 	%p151, %r265, 13;
	@%p151 bra 	$L__BB0_95;
	ld.param.u32 	%r632, [_Z22GDFTgrid_weight_kernelPdS_S_S_Piii_param_6];
	ld.shared.f64 	%fd2887, [_ZZ22GDFTgrid_weight_kernelPdS_S_S_PiiiE6a_smem+616];
	ld.shared.f64 	%fd2888, [_ZZ22GDFTgrid_weight_kernelPdS_S_S_PiiiE8dij_smem+616];
	sub.f64 	%fd2889, %fd164, %fd7268;
	mul.f64 	%fd2890, %fd2888, %fd2889;
	fma.rn.f64 	%fd2891, %fd2890, %fd2890, 0dBFF0000000000000;
	fma.rn.f64 	%fd2892, %fd2887, %fd2891, %fd2890;
	mul.f64 	%fd2893, %fd2892, %fd2892;
	mov.f64 	%fd2894, 0d4008000000000000;
	sub.f64 	%fd2895, %fd2894, %fd2893;
	mul.f64 	%fd2896, %fd2892, %fd2895;
	mul.f64 	%fd2897, %fd2896, 0d3FE0000000000000;
	mul.f64 	%fd2898, %fd2897, %fd2897;
	sub.f64 	%fd2899, %fd2894, %fd2898;
	mul.f64 	%fd2900, %fd2897, %fd2899;
	mul.f64 	%fd2901, %fd2900, 0d3FE0000000000000;
	mul.f64 	%fd2902, %fd2901, %fd2901;
	sub.f64 	%fd2903, %fd2894, %fd2902;
	mul.f64 	%fd2904, %fd2901, %fd2903;
	mul.f64 	%fd2905, %fd2904, 0d3FE0000000000000;
	mov.f64 	%fd2906, 0d3FF0000000000000;
	sub.f64 	%fd2907, %fd2906, %fd2905;
	mul.f64 	%fd2908, %fd2907, 0d3FE0000000000000;
	mul.f64 	%fd7308, %fd7308, %fd2908;
	sub.s32 	%r266, %r632, %r819;
	setp.lt.u32 	%p152, %r266, 15;
	@%p152 bra 	$L__BB0_95;
	ld.param.u32 	%r633, [_Z22GDFTgrid_weight_kernelPdS_S_S_Piii_param_6];
	ld.shared.f64 	%fd2909, [_ZZ22GDFTgrid_weight_kernelPdS_S_S_PiiiE6a_smem+624];
	ld.shared.f64 	%fd2910, [_ZZ22GDFTgrid_weight_kernelPdS_S_S_PiiiE8dij_smem+624];
	sub.f64 	%fd2911, %fd164, %fd7267;
	mul.f64 	%fd2912, %fd2910, %fd2911;
	fma.rn.f64 	%fd2913, %fd2912, %fd2912, 0dBFF0000000000000;
	fma.rn.f64 	%fd2914, %fd2909, %fd2913, %fd2912;
	mul.f64 	%fd2915, %fd2914, %fd2914;
	mov.f64 	%fd2916, 0d4008000000000000;
	sub.f64 	%fd2917, %fd2916, %fd2915;
	mul.f64 	%fd2918, %fd2914, %fd2917;
	mul.f64 	%fd2919, %fd2918, 0d3FE0000000000000;
	mul.f64 	%fd2920, %fd2919, %fd2919;
	sub.f64 	%fd2921, %fd2916, %fd2920;
	mul.f64 	%fd2922, %fd2919, %fd2921;
	mul.f64 	%fd2923, %fd2922, 0d3FE0000000000000;
	mul.f64 	%fd2924, %fd2923, %fd2923;
	sub.f64 	%fd2925, %fd2916, %fd2924;
	mul.f64 	%fd2926, %fd2923, %fd2925;
	mul.f64 	%fd2927, %fd2926, 0d3FE0000000000000;
	mov.f64 	%fd2928, 0d3FF0000000000000;
	sub.f64 	%fd2929, %fd2928, %fd2927;
	mul.f64 	%fd2930, %fd2929, 0d3FE0000000000000;
	mul.f64 	%fd7308, %fd7308, %fd2930;
	sub.s32 	%r267, %r633, %r819;
	setp.eq.s32 	%p153, %r267, 15;
	@%p153 bra 	$L__BB0_95;
	ld.shared.f64 	%fd2931, [_ZZ22GDFTgrid_weight_kernelPdS_S_S_PiiiE6a_smem+632];
	ld.shared.f64 	%fd2932, [_ZZ22GDFTgrid_weight_kernelPdS_S_S_PiiiE8dij_smem+632];
	sub.f64 	%fd2933, %fd164, %fd7266;
	mul.f64 	%fd2934, %fd2932, %fd2933;
	fma.rn.f64 	%fd2935, %fd2934, %fd2934, 0dBFF0000000000000;
	fma.rn.f64 	%fd2936, %fd2931, %fd2935, %fd2934;
	mul.f64 	%fd2937, %fd2936, %fd2936;
	mov.f64 	%fd2938, 0d4008000000000000;
	sub.f64 	%fd2939, %fd2938, %fd2937;
	mul.f64 	%fd2940, %fd2936, %fd2939;
	mul.f64 	%fd2941, %fd2940, 0d3FE0000000000000;
	mul.f64 	%fd2942, %fd2941, %fd2941;
	sub.f64 	%fd2943, %fd2938, %fd2942;
	mul.f64 	%fd2944, %fd2941, %fd2943;
	mul.f64 	%fd2945, %fd2944, 0d3FE0000000000000;
	mul.f64 	%fd2946, %fd2945, %fd2945;
	sub.f64 	%fd2947, %fd2938, %fd2946;
	mul.f64 	%fd2948, %fd2945, %fd2947;
	mul.f64 	%fd2949, %fd2948, 0d3FE0000000000000;
	mov.f64 	%fd2950, 0d3FF0000000000000;
	sub.f64 	%fd2951, %fd2950, %fd2949;
	mul.f64 	%fd2952, %fd2951, 0d3FE0000000000000;
	mul.f64 	%fd7308, %fd7308, %fd2952;
$L__BB0_95:
	ld.param.u32 	%r634, [_Z22GDFTgrid_weight_kernelPdS_S_S_Piii_param_6];
	sub.s32 	%r268, %r634, %r818;
	setp.eq.s32 	%p154, %r268, 5;
	@%p154 bra 	$L__BB0_282;
	ld.param.u32 	%r635, [_Z22GDFTgrid_weight_kernelPdS_S_S_Piii_param_6];
	sub.s32 	%r269, %r635, %r819;
	setp.eq.s32 	%p155, %r269, 1;
	ld.shared.f64 	%fd2953, [_ZZ22GDFTgrid_weight_kernelPdS_S_S_PiiiE7atom_xi+40];
	sub.f64 	%fd2954, %fd7215, %fd2953;
	ld.shared.f64 	%fd2955, [_ZZ22GDFTgrid_weight_kernelPdS_S_S_PiiiE7atom_yi+40];
	sub.f64 	%fd2956, %fd7214, %fd2955;
	ld.shared.f64 	%fd2957, [_ZZ22GDFTgrid_weight_kernelPdS_S_S_PiiiE7atom_zi+40];
	sub.f64 	%fd2958, %fd7213, %fd2957;
	abs.f64 	%fd2959, %fd2954;
	abs.f64 	%fd2960, %fd2956;
	abs.f64 	%fd2961, %fd2958;
	add.f64 	%fd2962, %fd2959, %fd2960;
	add.f64 	%fd2963, %fd2962, %fd2961;
	min.f64 	%fd2964, %fd2959, %fd2960;
	max.f64 	%fd2965, %fd2959, %fd2960;
	min.f64 	%fd2966, %fd2965, %fd2961;
	max.f64 	%fd2967, %fd2965, %fd2961;
	{
	.reg .b32 %temp; 
	mov.b64 	{%temp, %r270}, %fd2967;
	}
	and.b32  	%r271, %r270, -4194304;
	xor.b32  	%r272, %r271, 2144337920;
	mov.b32 	%r273, 0;
	mov.b64 	%fd2968, {%r273, %r272};
	mul.f64 	%fd2969, %fd2966, %fd2968;
	mul.f64 	%fd2970, %fd2964, %fd2968;
	mul.f64 	%fd2971, %fd2967, %fd2968;
	mul.f64 	%fd2972, %fd2969, %fd2969;
	fma.rn.f64 	%fd2973, %fd2970, %fd2970, %fd2972;
	fma.rn.f64 	%fd2974, %fd2971, %fd2971, %fd2973;
	min.f64 	%fd2975, %fd2974, 0d7FEFFFFFFFFFFFFF;
	rsqrt.approx.ftz.f64 	%fd2976, %fd2975;
	mul.rn.f64 	%fd2977, %fd2976, %fd2976;
	neg.f64 	%fd2978, %fd2977;
	fma.rn.f64 	%fd2979, %fd2975, %fd2978, 0d3FF0000000000000;
	fma.rn.f64 	%fd2980, %fd2979, 0d3FD8000000000000, 0d3FE0000000000000;
	mul.rn.f64 	%fd2981, %fd2979, %fd2976;
	fma.rn.f64 	%fd2982, %fd2980, %fd2981, %fd2976;
	mul.f64 	%fd2983, %fd2974, %fd2982;
	or.b32  	%r274, %r271, 1048576;
	mov.b64 	%fd2984, {%r273, %r274};
	mul.f64 	%fd2985, %fd2984, %fd2983;
	setp.gt.f64 	%p156, %fd2963, %fd2967;
	selp.f64 	%fd2986, %fd2985, %fd2963, %p156;
	setp.lt.u32 	%p157, %r270, %r4;
	selp.f64 	%fd182, %fd2986, %fd2967, %p157;
	ld.shared.f64 	%fd2987, [_ZZ22GDFTgrid_weight_kernelPdS_S_S_PiiiE6a_smem+640];
	ld.shared.f64 	%fd2988, [_ZZ22GDFTgrid_weight_kernelPdS_S_S_PiiiE8dij_smem+640];
	sub.f64 	%fd2989, %fd182, %fd7281;
	mul.f64 	%fd2990, %fd2988, %fd2989;
	fma.rn.f64 	%fd2991, %fd2990, %fd2990, 0dBFF0000000000000;
	fma.rn.f64 	%fd2992, %fd2987, %fd2991, %fd2990;
	mul.f64 	%fd2993, %fd2992, %fd2992;
	mov.f64 	%fd2994, 0d4008000000000000;
	sub.f64 	%fd2995, %fd2994, %fd2993;
	mul.f64 	%fd2996, %fd2992, %fd2995;
	mul.f64 	%fd2997, %fd2996, 0d3FE0000000000000;
	mul.f64 	%fd2998, %fd2997, %fd2997;
	sub.f64 	%fd2999, %fd2994, %fd2998;
	mul.f64 	%fd3000, %fd2997, %fd2999;
	mul.f64 	%fd3001, %fd3000, 0d3FE0000000000000;
	mul.f64 	%fd3002, %fd3001, %fd3001;
	sub.f64 	%fd3003, %fd2994, %fd3002;
	mul.f64 	%fd3004, %fd3001, %fd3003;
	mul.f64 	%fd3005, %fd3004, 0d3FE0000000000000;
	mov.f64 	%fd3006, 0d3FF0000000000000;
	sub.f64 	%fd3007, %fd3006, %fd3005;
	mul.f64 	%fd3008, %fd3007, 0d3FE0000000000000;
	mul.f64 	%fd7307, %fd7307, %fd3008;
	@%p155 bra 	$L__BB0_112;
	ld.param.u32 	%r636, [_Z22GDFTgrid_weight_kernelPdS_S_S_Piii_param_6];
	ld.shared.f64 	%fd3009, [_ZZ22GDFTgrid_weight_kernelPdS_S_S_PiiiE6a_smem+648];
	ld.shared.f64 	%fd3010, [_ZZ22GDFTgrid_weight_kernelPdS_S_S_PiiiE8dij_smem+648];
	sub.f64 	%fd3011, %fd182, %fd7280;
	mul.f64 	%fd3012, %fd3010, %fd3011;
	fma.rn.f64 	%fd3013, %fd3012, %fd3012, 0dBFF0000000000000;
	fma.rn.f64 	%fd3014, %fd3009, %fd3013, %fd3012;
	mul.f64 	%fd3015, %fd3014, %fd3014;
	mov.f64 	%fd3016, 0d4008000000000000;
	sub.f64 	%fd3017, %fd3016, %fd3015;
	mul.f64 	%fd3018, %fd3014, %fd3017;
	mul.f64 	%fd3019, %fd3018, 0d3FE0000000000000;
	mul.f64 	%fd3020, %fd3019, %fd3019;
	sub.f64 	%fd3021, %fd3016, %fd3020;
	mul.f64 	%fd3022, %fd3019, %fd3021;
	mul.f64 	%fd3023, %fd3022, 0d3FE0000000000000;
	mul.f64 	%fd3024, %fd3023, %fd3023;
	sub.f64 	%fd3025, %fd3016, %fd3024;
	mul.f64 	%fd3026, %fd3023, %fd3025;
	mul.f64 	%fd3027, %fd3026, 0d3FE0000000000000;
	mov.f64 	%fd3028, 0d3FF0000000000000;
	sub.f64 	%fd3029, %fd3028, %fd3027;
	mul.f64 	%fd3030, %fd3029, 0d3FE0000000000000;
	mul.f64 	%fd7307, %fd7307, %fd3030;
	sub.s32 	%r275, %r636, %r819;
	setp.lt.u32 	%p158, %r275, 3;
	@%p158 bra 	$L__BB0_112;
	ld.param.u32 	%r637, [_Z22GDFTgrid_weight_kernelPdS_S_S_Piii_param_6];
	ld.shared.f64 	%fd3031, [_ZZ22GDFTgrid_weight_kernelPdS_S_S_PiiiE6a_smem+656];
	ld.shared.f64 	%fd3032, [_ZZ22GDFTgrid_weight_kernelPdS_S_S_PiiiE8dij_smem+656];
	sub.f64 	%fd3033, %fd182, %fd7279;
	mul.f64 	%fd3034, %fd3032, %fd3033;
	fma.rn.f64 	%fd3035, %fd3034, %fd3034, 0dBFF0000000000000;
	fma.rn.f64 	%fd3036, %fd3031, %fd3035, %fd3034;
	mul.f64 	%fd3037, %fd3036, %fd3036;
	mov.f64 	%fd3038, 0d4008000000000000;
	sub.f64 	%fd3039, %fd3038, %fd3037;
	mul.f64 	%fd3040, %fd3036, %fd3039;
	mul.f64 	%fd3041, %fd3040, 0d3FE0000000000000;
	mul.f64 	%fd3042, %fd3041, %fd3041;
	sub.f64 	%fd3043, %fd3038, %fd3042;
	mul.f64 	%fd3044, %fd3041, %fd3043;
	mul.f64 	%fd3045, %fd3044, 0d3FE0000000000000;
	mul.f64 	%fd3046, %fd3045, %fd3045;
	sub.f64 	%fd3047, %fd3038, %fd3046;
	mul.f64 	%fd3048, %fd3045, %fd3047;
	mul.f64 	%fd3049, %fd3048, 0d3FE0000000000000;
	mov.f64 	%fd3050, 0d3FF0000000000000;
	sub.f64 	%fd3051, %fd3050, %fd3049;
	mul.f64 	%fd3052, %fd3051, 0d3FE0000000000000;
	mul.f64 	%fd7307, %fd7307, %fd3052;
	sub.s32 	%r276, %r637, %r819;
	setp.eq.s32 	%p159, %r276, 3;
	@%p159 bra 	$L__BB0_112;
	ld.param.u32 	%r638, [_Z22GDFTgrid_weight_kernelPdS_S_S_Piii_param_6];
	ld.shared.f64 	%fd3053, [_ZZ22GDFTgrid_weight_kernelPdS_S_S_PiiiE6a_smem+664];
	ld.shared.f64 	%fd3054, [_ZZ22GDFTgrid_weight_kernelPdS_S_S_PiiiE8dij_smem+664];
	sub.f64 	%fd3055, %fd182, %fd7278;
	mul.f64 	%fd3056, %fd3054, %fd3055;
	fma.rn.f64 	%fd3057, %fd3056, %fd3056, 0dBFF0000000000000;
	fma.rn.f64 	%fd3058, %fd3053, %fd3057, %fd3056;
	mul.f64 	%fd3059, %fd3058, %fd3058;
	mov.f64 	%fd3060, 0d4008000000000000;
	sub.f64 	%fd3061, %fd3060, %fd3059;
	mul.f64 	%fd3062, %fd3058, %fd3061;
	mul.f64 	%fd3063, %fd3062, 0d3FE0000000000000;
	mul.f64 	%fd3064, %fd3063, %fd3063;
	sub.f64 	%fd3065, %fd3060, %fd3064;
	mul.f64 	%fd3066, %fd3063, %fd3065;
	mul.f64 	%fd3067, %fd3066, 0d3FE0000000000000;
	mul.f64 	%fd3068, %fd3067, %fd3067;
	sub.f64 	%fd3069, %fd3060, %fd3068;
	mul.f64 	%fd3070, %fd3067, %fd3069;
	mul.f64 	%fd3071, %fd3070, 0d3FE0000000000000;
	mov.f64 	%fd3072, 0d3FF0000000000000;
	sub.f64 	%fd3073, %fd3072, %fd3071;
	mul.f64 	%fd3074, %fd3073, 0d3FE0000000000000;
	mul.f64 	%fd7307, %fd7307, %fd3074;
	sub.s32 	%r277, %r638, %r819;
	setp.lt.u32 	%p160, %r277, 5;
	@%p160 bra 	$L__BB0_112;
	ld.param.u32 	%r639, [_Z22GDFTgrid_weight_kernelPdS_S_S_Piii_param_6];
	ld.shared.f64 	%fd3075, [_ZZ22GDFTgrid_weight_kernelPdS_S_S_PiiiE6a_smem+672];
	ld.shared.f64 	%fd3076, [_ZZ22GDFTgrid_weight_kernelPdS_S_S_PiiiE8dij_smem+672];
	sub.f64 	%fd3077, %fd182, %fd7277;
	mul.f64 	%fd3078, %fd3076, %fd3077;
	fma.rn.f64 	%fd3079, %fd3078, %fd3078, 0dBFF0000000000000;
	fma.rn.f64 	%fd3080, %fd3075, %fd3079, %fd3078;
	mul.f64 	%fd3081, %fd3080, %fd3080;
	mov.f64 	%fd3082, 0d4008000000000000;
	sub.f64 	%fd3083, %fd3082, %fd3081;
	mul.f64 	%fd3084, %fd3080, %fd3083;
	mul.f64 	%fd3085, %fd3084, 0d3FE0000000000000;
	mul.f64 	%fd3086, %fd3085, %fd3085;
	sub.f64 	%fd3087, %fd3082, %fd3086;
	mul.f64 	%fd3088, %fd3085, %fd3087;
	mul.f64 	%fd3089, %fd3088, 0d3FE0000000000000;
	mul.f64 	%fd3090, %fd3089, %fd3089;
	sub.f64 	%fd3091, %fd3082, %fd3090;
	mul.f64 	%fd3092, %fd3089, %fd3091;
	mul.f64 	%fd3093, %fd3092, 0d3FE0000000000000;
	mov.f64 	%fd3094, 0d3FF0000000000000;
	sub.f64 	%fd3095, %fd3094, %fd3093;
	mul.f64 	%fd3096, %fd3095, 0d3FE0000000000000;
	mul.f64 	%fd7307, %fd7307, %fd3096;
	sub.s32 	%r278, %r639, %r819;
	setp.eq.s32 	%p161, %r278, 5;
	@%p161 bra 	$L__BB0_112;
	ld.param.u32 	%r640, [_Z22GDFTgrid_weight_kernelPdS_S_S_Piii_param_6];
	ld.shared.f64 	%fd3097, [_ZZ22GDFTgrid_weight_kernelPdS_S_S_PiiiE6a_smem+680];
	ld.shared.f64 	%fd3098, [_ZZ22GDFTgrid_weight_kernelPdS_S_S_PiiiE8dij_smem+680];
	sub.f64 	%fd3099, %fd182, %fd7276;
	mul.f64 	%fd3100, %fd3098, %fd3099;
	selp.f64 	%fd3101, 0d0000000000000000, %fd3100, %p62;
	fma.rn.f64 	%fd3102, %fd3101, %fd3101, 0dBFF0000000000000;
	fma.rn.f64 	%fd3103, %fd3097, %fd3102, %fd3101;
	mul.f64 	%fd3104, %fd3103, %fd3103;
	mov.f64 	%fd3105, 0d4008000000000000;
	sub.f64 	%fd3106, %fd3105, %fd3104;
	mul.f64 	%fd3107, %fd3103, %fd3106;
	mul.f64 	%fd3108, %fd3107, 0d3FE0000000000000;
	mul.f64 	%fd3109, %fd3108, %fd3108;
	sub.f64 	%fd3110, %fd3105, %fd3109;
	mul.f64 	%fd3111, %fd3108, %fd3110;
	mul.f64 	%fd3112, %fd3111, 0d3FE0000000000000;
	mul.f64 	%fd3113, %fd3112, %fd3112;
	sub.f64 	%fd3114, %fd3105, %fd3113;
	mul.f64 	%fd3115, %fd3112, %fd3114;
	mul.f64 	%fd3116, %fd3115, 0d3FE0000000000000;
	mov.f64 	%fd3117, 0d3FF0000000000000;
	sub.f64 	%fd3118, %fd3117, %fd3116;
	mul.f64 	%fd3119, %fd3118, 0d3FE0000000000000;
	mul.f64 	%fd7307, %fd7307, %fd3119;
	sub.s32 	%r279, %r640, %r819;
	setp.lt.u32 	%p163, %r279, 7;
	@%p163 bra 	$L__BB0_112;
	ld.param.u32 	%r641, [_Z22GDFTgrid_weight_kernelPdS_S_S_Piii_param_6];
	ld.shared.f64 	%fd3120, [_ZZ22GDFTgrid_weight_kernelPdS_S_S_PiiiE6a_smem+688];
	ld.shared.f64 	%fd3121, [_ZZ22GDFTgrid_weight_kernelPdS_S_S_PiiiE8dij_smem+688];
	sub.f64 	%fd3122, %fd182, %fd7275;
	mul.f64 	%fd3123, %fd3121, %fd3122;
	fma.rn.f64 	%fd3124, %fd3123, %fd3123, 0dBFF0000000000000;
	fma.rn.f64 	%fd3125, %fd3120, %fd3124, %fd3123;
	mul.f64 	%fd3126, %fd3125, %fd3125;
	mov.f64 	%fd3127, 0d4008000000000000;
	sub.f64 	%fd3128, %fd3127, %fd3126;
	mul.f64 	%fd3129, %fd3125, %fd3128;
	mul.f64 	%fd3130, %fd3129, 0d3FE0000000000000;
	mul.f64 	%fd3131, %fd3130, %fd3130;
	sub.f64 	%fd3132, %fd3127, %fd3131;
	mul.f64 	%fd3133, %fd3130, %fd3132;
	mul.f64 	%fd3134, %fd3133, 0d3FE0000000000000;
	mul.f64 	%fd3135, %fd3134, %fd3134;
	sub.f64 	%fd3136, %fd3127, %fd3135;
	mul.f64 	%fd3137, %fd3134, %fd3136;
	mul.f64 	%fd3138, %fd3137, 0d3FE0000000000000;
	mov.f64 	%fd3139, 0d3FF0000000000000;
	sub.f64 	%fd3140, %fd3139, %fd3138;
	mul.f64 	%fd3141, %fd3140, 0d3FE0000000000000;
	mul.f64 	%fd7307, %fd7307, %fd3141;
	sub.s32 	%r280, %r641, %r819;
	setp.eq.s32 	%p164, %r280, 7;
	@%p164 bra 	$L__BB0_112;
	ld.param.u32 	%r642, [_Z22GDFTgrid_weight_kernelPdS_S_S_Piii_param_6];
	ld.shared.f64 	%fd3142, [_ZZ22GDFTgrid_weight_kernelPdS_S_S_PiiiE6a_smem+696];
	ld.shared.f64 	%fd3143, [_ZZ22GDFTgrid_weight_kernelPdS_S_S_PiiiE8dij_smem+696];
	sub.f64 	%fd3144, %fd182, %fd7274;
	mul.f64 	%fd3145, %fd3143, %fd3144;
	fma.rn.f64 	%fd3146, %fd3145, %fd3145, 0dBFF0000000000000;
	fma.rn.f64 	%fd3147, %fd3142, %fd3146, %fd3145;
	mul.f64 	%fd3148, %fd3147, %fd3147;
	mov.f64 	%fd3149, 0d4008000000000000;
	sub.f64 	%fd3150, %fd3149, %fd3148;
	mul.f64 	%fd3151, %fd3147, %fd3150;
	mul.f64 	%fd3152, %fd3151, 0d3FE0000000000000;
	mul.f64 	%fd3153, %fd3152, %fd3152;
	sub.f64 	%fd3154, %fd3149, %fd3153;
	mul.f64 	%fd3155, %fd3152, %fd3154;
	mul.f64 	%fd3156, %fd3155, 0d3FE0000000000000;
	mul.f64 	%fd3157, %fd3156, %fd3156;
	sub.f64 	%fd3158, %fd3149, %fd3157;
	mul.f64 	%fd3159, %fd3156, %fd3158;
	mul.f64 	%fd3160, %fd3159, 0d3FE0000000000000;
	mov.f64 	%fd3161, 0d3FF0000000000000;
	sub.f64 	%fd3162, %fd3161, %fd3160;
	mul.f64 	%fd3163, %fd3162, 0d3FE0000000000000;
	mul.f64 	%fd7307, %fd7307, %fd3163;
	sub.s32 	%r281, %r642, %r819;
	setp.lt.u32 	%p165, %r281, 9;
	@%p165 bra 	$L__BB0_112;
	ld.param.u32 	%r643, [_Z22GDFTgrid_weight_kernelPdS_S_S_Piii_param_6];
	ld.shared.f64 	%fd3164, [_ZZ22GDFTgrid_weight_kernelPdS_S_S_PiiiE6a_smem+704];
	ld.shared.f64 	%fd3165, [_ZZ22GDFTgrid_weight_kernelPdS_S_S_PiiiE8dij_smem+704];
	sub.f64 	%fd3166, %fd182, %fd7273;
	mul.f64 	%fd3167, %fd3165, %fd3166;
	fma.rn.f64 	%fd3168, %fd3167, %fd3167, 0dBFF0000000000000;
	fma.rn.f64 	%fd3169, %fd3164, %fd3168, %fd3167;
	mul.f64 	%fd3170, %fd3169, %fd3169;
	mov.f64 	%fd3171, 0d4008000000000000;
	sub.f64 	%fd3172, %fd3171, %fd3170;
	mul.f64 	%fd3173, %fd3169, %fd3172;
	mul.f64 	%fd3174, %fd3173, 0d3FE0000000000000;
	mul.f64 	%fd3175, %fd3174, %fd3174;
	sub.f64 	%fd3176, %fd3171, %fd3175;
	mul.f64 	%fd3177, %fd3174, %fd3176;
	mul.f64 	%fd3178, %fd3177, 0d3FE0000000000000;
	mul.f64 	%fd3179, %fd3178, %fd3178;
	sub.f64 	%fd3180, %fd3171, %fd3179;
	mul.f64 	%fd3181, %fd3178, %fd3180;
	mul.f64 	%fd3182, %fd3181, 0d3FE0000000000000;
	mov.f64 	%fd3183, 0d3FF0000000000000;
	sub.f64 	%fd3184, %fd3183, %fd3182;
	mul.f64 	%fd3185, %fd3184, 0d3FE0000000000000;
	mul.f64 	%fd7307, %fd7307, %fd3185;
	sub.s32 	%r282, %r643, %r819;
	setp.eq.s32 	%p166, %r282, 9;
	@%p166 bra 	$L__BB0_112;
	ld.param.u32 	%r644, [_Z22GDFTgrid_weight_kernelPdS_S_S_Piii_param_6];
	ld.shared.f64 	%fd3186, [_ZZ22GDFTgrid_weight_kernelPdS_S_S_PiiiE6a_smem+712];
	ld.shared.f64 	%fd3187, [_ZZ22GDFTgrid_weight_kernelPdS_S_S_PiiiE8dij_smem+712];
	sub.f64 	%fd3188, %fd182, %fd7272;
	mul.f64 	%fd3189, %fd3187, %fd3188;
	fma.rn.f64 	%fd3190, %fd3189, %fd3189, 0dBFF0000000000000;
	fma.rn.f64 	%fd3191, %fd3186, %fd3190, %fd3189;
	mul.f64 	%fd3192, %fd3191, %fd3191;
	mov.f64 	%fd3193, 0d4008000000000000;
	sub.f64 	%fd3194, %fd3193, %fd3192;
	mul.f64 	%fd3195, %fd3191, %fd3194;
	mul.f64 	%fd3196, %fd3195, 0d3FE0000000000000;
	mul.f64 	%fd3197, %fd3196, %fd3196;
	sub.f64 	%fd3198, %fd3193, %fd3197;
	mul.f64 	%fd3199, %fd3196, %fd3198;
	mul.f64 	%fd3200, %fd3199, 0d3FE0000000000000;
	mul.f64 	%fd3201, %fd3200, %fd3200;
	sub.f64 	%fd3202, %fd3193, %fd3201;
	mul.f64 	%fd3203, %fd3200, %fd3202;
	mul.f64 	%fd3204, %fd3203, 0d3FE0000000000000;
	mov.f64 	%fd3205, 0d3FF0000000000000;
	sub.f64 	%fd3206, %fd3205, %fd3204;
	mul.f64 	%fd3207, %fd3206, 0d3FE0000000000000;
	mul.f64 	%fd7307, %fd7307, %fd3207;
	sub.s32 	%r283, %r644, %r819;
	setp.lt.u32 	%p167, %r283, 11;
	@%p167 bra 	$L__BB0_112;
	ld.param.u32 	%r645, [_Z22GDFTgrid_weight_kernelPdS_S_S_Piii_param_6];
	ld.shared.f64 	%fd3208, [_ZZ22GDFTgrid_weight_kernelPdS_S_S_PiiiE6a_smem+720];
	ld.shared.f64 	%fd3209, [_ZZ22GDFTgrid_weight_kernelPdS_S_S_PiiiE8dij_smem+720];
	sub.f64 	%fd3210, %fd182, %fd7271;
	mul.f64 	%fd3211, %fd3209, %fd3210;
	fma.rn.f64 	%fd3212, %fd3211, %fd3211, 0dBFF0000000000000;
	fma.rn.f64 	%fd3213, %fd3208, %fd3212, %fd3211;
	mul.f64 	%fd3214, %fd3213, %fd3213;
	mov.f64 	%fd3215, 0d4008000000000000;
	sub.f64 	%fd3216, %fd3215, %fd3214;
	mul.f64 	%fd3217, %fd3213, %fd3216;
	mul.f64 	%fd3218, %fd3217, 0d3FE0000000000000;
	mul.f64 	%fd3219, %fd3218, %fd3218;
	sub.f64 	%fd3220, %fd3215, %fd3219;
	mul.f64 	%fd3221, %fd3218, %fd3220;
	mul.f64 	%fd3222, %fd3221, 0d3FE0000000000000;
	mul.f64 	%fd3223, %fd3222, %fd3222;
	sub.f64 	%fd3224, %fd3215, %fd3223;
	mul.f64 	%fd3225, %fd3222, %fd3224;
	mul.f64 	%fd3226, %fd3225, 0d3FE0000000000000;
	mov.f64 	%fd3227, 0d3FF0000000000000;
	sub.f64 	%fd3228, %fd3227, %fd3226;
	mul.f64 	%fd3229, %fd3228, 0d3FE0000000000000;
	mul.f64 	%fd7307, %fd7307, %fd3229;
	sub.s32 	%r284, %r645, %r819;
	setp.eq.s32 	%p168, %r284, 11;
	@%p168 bra 	$L__BB0_112;
	ld.param.u32 	%r646, [_Z22GDFTgrid_weight_kernelPdS_S_S_Piii_param_6];
	ld.shared.f64 	%fd3230, [_ZZ22GDFTgrid_weight_kernelPdS_S_S_PiiiE6a_smem+728];
	ld.shared.f64 	%fd3231, [_ZZ22GDFTgrid_weight_kernelPdS_S_S_PiiiE8dij_smem+728];
	sub.f64 	%fd3232, %fd182, %fd7270;
	mul.f64 	%fd3233, %fd3231, %fd3232;
	fma.rn.f64 	%fd3234, %fd3233, %fd3233, 0dBFF0000000000000;
	fma.rn.f64 	%fd3235, %fd3230, %fd3234, %fd3233;
	mul.f64 	%fd3236, %fd3235, %fd3235;
	mov.f64 	%fd3237, 0d4008000000000000;
	sub.f64 	%fd3238, %fd3237, %fd3236;
	mul.f64 	%fd3239, %fd3235, %fd3238;
	mul.f64 	%fd3240, %fd3239, 0d3FE0000000000000;
	mul.f64 	%fd3241, %fd3240, %fd3240;
	sub.f64 	%fd3242, %fd3237, %fd3241;
	mul.f64 	%fd3243, %fd3240, %fd3242;
	mul.f64 	%fd3244, %fd3243, 0d3FE0000000000000;
	mul.f64 	%fd3245, %fd3244, %fd3244;
	sub.f64 	%fd3246, %fd3237, %fd3245;
	mul.f64 	%fd3247, %fd3244, %fd3246;
	mul.f64 	%fd3248, %fd3247, 0d3FE0000000000000;
	mov.f64 	%fd3249, 0d3FF0000000000000;
	sub.f64 	%fd3250, %fd3249, %fd3248;
	mul.f64 	%fd3251, %fd3250, 0d3FE0000000000000;
	mul.f64 	%fd7307, %fd7307, %fd3251;
	sub.s32 	%r285, %r646, %r819;
	setp.lt.u32 	%p169, %r285, 13;
	@%p169 bra 	$L__BB0_112;
	ld.param.u32 	%r647, [_Z22GDFTgrid_weight_kernelPdS_S_S_Piii_param_6];
	ld.shared.f64 	%fd3252, [_ZZ22GDFTgrid_weight_kernelPdS_S_S_PiiiE6a_smem+736];
	ld.shared.f64 	%fd3253, [_ZZ22GDFTgrid_weight_kernelPdS_S_S_PiiiE8dij_smem+736];
	sub.f64 	%fd3254, %fd182, %fd7269;
	mul.f64 	%fd3255, %fd3253, %fd3254;
	fma.rn.f64 	%fd3256, %fd3255, %fd3255, 0dBFF0000000000000;
	fma.rn.f64 	%fd3257, %fd3252, %fd3256, %fd3255;
	mul.f64 	%fd3258, %fd3257, %fd3257;
	mov.f64 	%fd3259, 0d4008000000000000;
	sub.f64 	%fd3260, %fd3259, %fd3258;
	mul.f64 	%fd3261, %fd3257, %fd3260;
	mul.f64 	%fd3262, %fd3261, 0d3FE0000000000000;
	mul.f64 	%fd3263, %fd3262, %fd3262;
	sub.f64 	%fd3264, %fd3259, %fd3263;
	mul.f64 	%fd3265, %fd3262, %fd3264;
	mul.f64 	%fd3266, %fd3265, 0d3FE0000000000000;
	mul.f64 	%fd3267, %fd3266, %fd3266;
	sub.f64 	%fd3268, %fd3259, %fd3267;
	mul.f64 	%fd3269, %fd3266, %fd3268;
	mul.f64 	%fd3270, %fd3269, 0d3FE0000000000000;
	mov.f64 	%fd3271, 0d3FF0000000000000;
	sub.f64 	%fd3272, %fd3271, %fd3270;
	mul.f64 	%fd3273, %fd3272, 0d3FE0000000000000;
	mul.f64 	%fd7307, %fd7307, %fd3273;
	sub.s32 	%r286, %r647, %r819;
	setp.eq.s32 	%p170, %r286, 13;
	@%p170 bra 	$L__BB0_112;
	ld.param.u32 	%r648, [_Z22GDFTgrid_weight_kernelPdS_S_S_Piii_param_6];
	ld.shared.f64 	%fd3274, [_ZZ22GDFTgrid_weight_kernelPdS_S_S_PiiiE6a_smem+744];
	ld.shared.f64 	%fd3275, [_ZZ22GDFTgrid_weight_kernelPdS_S_S_PiiiE8dij_smem+744];
	sub.f64 	%fd3276, %fd182, %fd7268;
	mul.f64 	%fd3277, %fd3275, %fd3276;
	fma.rn.f64 	%fd3278, %fd3277, %fd3277, 0dBFF0000000000000;
	fma.rn.f64 	%fd3279, %fd3274, %fd3278, %fd3277;
	mul.f64 	%fd3280, %fd3279, %fd3279;
	mov.f64 	%fd3281, 0d4008000000000000;
	sub.f64 	%fd3282, %fd3281, %fd3280;
	mul.f64 	%fd3283, %fd3279, %fd3282;
	mul.f64 	%fd3284, %fd3283, 0d3FE0000000000000;
	mul.f64 	%fd3285, %fd3284, %fd3284;
	sub.f64 	%fd3286, %fd3281, %fd3285;
	mul.f64 	%fd3287, %fd3284, %fd3286;
	mul.f64 	%fd3288, %fd3287, 0d3FE0000000000000;
	mul.f64 	%fd3289, %fd3288, %fd3288;
	sub.f64 	%fd3290, %fd3281, %fd3289;
	mul.f64 	%fd3291, %fd3288, %fd3290;
	mul.f64 	%fd3292, %fd3291, 0d3FE0000000000000;
	mov.f64 	%fd3293, 0d3FF0000000000000;
	sub.f64 	%fd3294, %fd3293, %fd3292;
	mul.f64 	%fd3295, %fd3294, 0d3FE0000000000000;
	mul.f64 	%fd7307, %fd7307, %fd3295;
	sub.s32 	%r287, %r648, %r819;
	setp.lt.u32 	%p171, %r287, 15;
	@%p171 bra 	$L__BB0_112;
	ld.param.u32 	%r649, [_Z22GDFTgrid_weight_kernelPdS_S_S_Piii_param_6];
	ld.shared.f64 	%fd3296, [_ZZ22GDFTgrid_weight_kernelPdS_S_S_PiiiE6a_smem+752];
	ld.shared.f64 	%fd3297, [_ZZ22GDFTgrid_weight_kernelPdS_S_S_PiiiE8dij_smem+752];
	sub.f64 	%fd3298, %fd182, %fd7267;
	mul.f64 	%fd3299, %fd3297, %fd3298;
	fma.rn.f64 	%fd3300, %fd3299, %fd3299, 0dBFF0000000000000;
	fma.rn.f64 	%fd3301, %fd3296, %fd3300, %fd3299;
	mul.f64 	%fd3302, %fd3301, %fd3301;
	mov.f64 	%fd3303, 0d4008000000000000;
	sub.f64 	%fd3304, %fd3303, %fd3302;
	mul.f64 	%fd3305, %fd3301, %fd3304;
	mul.f64 	%fd3306, %fd3305, 0d3FE0000000000000;
	mul.f64 	%fd3307, %fd3306, %fd3306;
	sub.f64 	%fd3308, %fd3303, %fd3307;
	mul.f64 	%fd3309, %fd3306, %fd3308;
	mul.f64 	%fd3310, %fd3309, 0d3FE0000000000000;
	mul.f64 	%fd3311, %fd3310, %fd3310;
	sub.f64 	%fd3312, %fd3303, %fd3311;
	mul.f64 	%fd3313, %fd3310, %fd3312;
	mul.f64 	%fd3314, %fd3313, 0d3FE0000000000000;
	mov.f64 	%fd3315, 0d3FF0000000000000;
	sub.f64 	%fd3316, %fd3315, %fd3314;
	mul.f64 	%fd3317, %fd3316, 0d3FE0000000000000;
	mul.f64 	%fd7307, %fd7307, %fd3317;
	sub.s32 	%r288, %r649, %r819;
	setp.eq.s32 	%p172, %r288, 15;
	@%p172 bra 	$L__BB0_112;
	ld.shared.f64 	%fd3318, [_ZZ22GDFTgrid_weight_kernelPdS_S_S_PiiiE6a_smem+760];
	ld.shared.f64 	%fd3319, [_ZZ22GDFTgrid_weight_kernelPdS_S_S_PiiiE8dij_smem+760];
	sub.f64 	%fd3320, %fd182, %fd7266;
	mul.f64 	%fd3321, %fd3319, %fd3320;
	fma.rn.f64 	%fd3322, %fd3321, %fd3321, 0dBFF0000000000000;
	fma.rn.f64 	%fd3323, %fd3318, %fd3322, %fd3321;
	mul.f64 	%fd3324, %fd3323, %fd3323;
	mov.f64 	%fd3325, 0d4008000000000000;
	sub.f64 	%fd3326, %fd3325, %fd3324;
	mul.f64 	%fd3327, %fd3323, %fd3326;
	mul.f64 	%fd3328, %fd3327, 0d3FE0000000000000;
	mul.f64 	%fd3329, %fd3328, %fd3328;
	sub.f64 	%fd3330, %fd3325, %fd3329;
	mul.f64 	%fd3331, %fd3328, %fd3330;
	mul.f64 	%fd3332, %fd3331, 0d3FE0000000000000;
	mul.f64 	%fd3333, %fd3332, %fd3332;
	sub.f64 	%fd3334, %fd3325, %fd3333;
	mul.f64 	%fd3335, %fd3332, %fd3334;
	mul.f64 	%fd3336, %fd3335, 0d3FE0000000000000;
	mov.f64 	%fd3337, 0d3FF0000000000000;
	sub.f64 	%fd3338, %fd3337, %fd3336;
	mul.f64 	%fd3339, %fd3338, 0d3FE0000000000000;
	mul.f64 	%fd7307, %fd7307, %fd3339;
$L__BB0_112:
	ld.param.u32 	%r650, [_Z22GDFTgrid_weight_kernelPdS_S_S_Piii_param_6];
	sub.s32 	%r289, %r650, %r818;
	setp.lt.s32 	%p173, %r289, 7;
	@%p173 bra 	$L__BB0_282;
	ld.param.u32 	%r651, [_Z22GDFTgrid_weight_kernelPdS_S_S_Piii_param_6];
	sub.s32 	%r290, %r651, %r819;
	setp.eq.s32 	%p174, %r290, 1;
	ld.shared.f64 	%fd3340, [_ZZ22GDFTgrid_weight_kernelPdS_S_S_PiiiE7atom_xi+48];
	sub.f64 	%fd3341, %fd7215, %fd3340;
	ld.shared.f64 	%fd3342, [_ZZ22GDFTgrid_weight_kernelPdS_S_S_PiiiE7atom_yi+48];
	sub.f64 	%fd3343, %fd7214, %fd3342;
	ld.shared.f64 	%fd3344, [_ZZ22GDFTgrid_weight_kernelPdS_S_S_PiiiE7atom_zi+48];
	sub.f64 	%fd3345, %fd7213, %fd3344;
	abs.f64 	%fd3346, %fd3341;
	abs.f64 	%fd3347, %fd3343;
	abs.f64 	%fd3348, %fd3345;
	add.f64 	%fd3349, %fd3346, %fd3347;
	add.f64 	%fd3350, %fd3349, %fd3348;
	min.f64 	%fd3351, %fd3346, %fd3347;
	max.f64 	%fd3352, %fd3346, %fd3347;
	min.f64 	%fd3353, %fd3352, %fd3348;
	max.f64 	%fd3354, %fd3352, %fd3348;
	{
	.reg .b32 %temp; 
	mov.b64 	{%temp, %r291}, %fd3354;
	}
	and.b32  	%r292, %r291, -4194304;
	xor.b32  	%r293, %r292, 2144337920;
	mov.b32 	%r294, 0;
	mov.b64 	%fd3355, {%r294, %r293};
	mul.f64 	%fd3356, %fd3353, %fd3355;
	mul.f64 	%fd3357, %fd3351, %fd3355;
	mul.f64 	%fd3358, %fd3354, %fd3355;
	mul.f64 	%fd3359, %fd3356, %fd3356;
	fma.rn.f64 	%fd3360, %fd3357, %fd3357, %fd3359;
	fma.rn.f64 	%fd3361, %fd3358, %fd3358, %fd3360;
	min.f64 	%fd3362, %fd3361, 0d7FEFFFFFFFFFFFFF;
	rsqrt.approx.ftz.f64 	%fd3363, %fd3362;
	mul.rn.f64 	%fd3364, %fd3363, %fd3363;
	neg.f64 	%fd3365, %fd3364;
	fma.rn.f64 	%fd3366, %fd3362, %fd3365, 0d3FF0000000000000;
	fma.rn.f64 	%fd3367, %fd3366, 0d3FD8000000000000, 0d3FE0000000000000;
	mul.rn.f64 	%fd3368, %fd3366, %fd3363;
	fma.rn.f64 	%fd3369, %fd3367, %fd3368, %fd3363;
	mul.f64 	%fd3370, %fd3361, %fd3369;
	or.b32  	%r295, %r292, 1048576;
	mov.b64 	%fd3371, {%r294, %r295};
	mul.f64 	%fd3372, %fd3371, %fd3370;
	setp.gt.f64 	%p175, %fd3350, %fd3354;
	selp.f64 	%fd3373, %fd3372, %fd3350, %p175;
	setp.lt.u32 	%p176, %r291, %r4;
	selp.f64 	%fd200, %fd3373, %fd3354, %p176;
	ld.shared.f64 	%fd3374, [_ZZ22GDFTgrid_weight_kernelPdS_S_S_PiiiE6a_smem+768];
	ld.shared.f64 	%fd3375, [_ZZ22GDFTgrid_weight_kernelPdS_S_S_PiiiE8dij_smem+768];
	sub.f64 	%fd3376, %fd200, %fd7281;
	mul.f64 	%fd3377, %fd3375, %fd3376;
	fma.rn.f64 	%fd3378, %fd3377, %fd3377, 0dBFF0000000000000;
	fma.rn.f64 	%fd3379, %fd3374, %fd3378, %fd3377;
	mul.f64 	%fd3380, %fd3379, %fd3379;
	mov.f64 	%fd3381, 0d4008000000000000;
	sub.f64 	%fd3382, %fd3381, %fd3380;
	mul.f64 	%fd3383, %fd3379, %fd3382;
	mul.f64 	%fd3384, %fd3383, 0d3FE0000000000000;
	mul.f64 	%fd3385, %fd3384, %fd3384;
	sub.f64 	%fd3386, %fd3381, %fd3385;
	mul.f64 	%fd3387, %fd3384, %fd3386;
	mul.f64 	%fd3388, %fd3387, 0d3FE0000000000000;
	mul.f64 	%fd3389, %fd3388, %fd3388;
	sub.f64 	%fd3390, %fd3381, %fd3389;
	mul.f64 	%fd3391, %fd3388, %fd3390;
	mul.f64 	%fd3392, %fd3391, 0d3FE0000000000000;
	mov.f64 	%fd3393, 0d3FF0000000000000;
	sub.f64 	%fd3394, %fd3393, %fd3392;
	mul.f64 	%fd3395, %fd3394, 0d3FE0000000000000;
	mul.f64 	%fd7306, %fd7306, %fd3395;
	@%p174 bra 	$L__BB0_129;
	ld.param.u32 	%r652, [_Z22GDFTgrid_weight_kernelPdS_S_S_Piii_param_6];
	ld.shared.f64 	%fd3396, [_ZZ22GDFTgrid_weight_kernelPdS_S_S_PiiiE6a_smem+776];
	ld.shared.f64 	%fd3397, [_ZZ22GDFTgrid_weight_kernelPdS_S_S_PiiiE8dij_smem+776];
	sub.f64 	%fd3398, %fd200, %fd7280;
	mul.f64 	%fd3399, %fd3397, %fd3398;
	fma.rn.f64 	%fd3400, %fd3399, %fd3399, 0dBFF0000000000000;
	fma.rn.f64 	%fd3401, %fd3396, %fd3400, %fd3399;
	mul.f64 	%fd3402, %fd3401, %fd3401;
	mov.f64 	%fd3403, 0d4008000000000000;
	sub.f64 	%fd3404, %fd3403, %fd3402;
	mul.f64 	%fd3405, %fd3401, %fd3404;
	mul.f64 	%fd3406, %fd3405, 0d3FE0000000000000;
	mul.f64 	%fd3407, %fd3406, %fd3406;
	sub.f64 	%fd3408, %fd3403, %fd3407;
	mul.f64 	%fd3409, %fd3406, %fd3408;
	mul.f64 	%fd3410, %fd3409, 0d3FE0000000000000;
	mul.f64 	%fd3411, %fd3410, %fd3410;
	sub.f64 	%fd3412, %fd3403, %fd3411;
	mul.f64 	%fd3413, %fd3410, %fd3412;
	mul.f64 	%fd3414, %fd3413, 0d3FE0000000000000;
	mov.f64 	%fd3415, 0d3FF0000000000000;
	sub.f64 	%fd3416, %fd3415, %fd3414;
	mul.f64 	%fd3417, %fd3416, 0d3FE0000000000000;
	mul.f64 	%fd7306, %fd7306, %fd3417;
	sub.s32 	%r296, %r652, %r819;
	setp.lt.u32 	%p177, %r296, 3;
	@%p177 bra 	$L__BB0_129;
	ld.param.u32 	%r653, [_Z22GDFTgrid_weight_kernelPdS_S_S_Piii_param_6];
	ld.shared.f64 	%fd3418, [_ZZ22GDFTgrid_weight_kernelPdS_S_S_PiiiE6a_smem+784];
	ld.shared.f64 	%fd3419, [_ZZ22GDFTgrid_weight_kernelPdS_S_S_PiiiE8dij_smem+784];
	sub.f64 	%fd3420, %fd200, %fd7279;
	mul.f64 	%fd3421, %fd3419, %fd3420;
	fma.rn.f64 	%fd3422, %fd3421, %fd3421, 0dBFF0000000000000;
	fma.rn.f64 	%fd3423, %fd3418, %fd3422, %fd3421;
	mul.f64 	%fd3424, %fd3423, %fd3423;
	mov.f64 	%fd3425, 0d4008000000000000;
	sub.f64 	%fd3426, %fd3425, %fd3424;
	mul.f64 	%fd3427, %fd3423, %fd3426;
	mul.f64 	%fd3428, %fd3427, 0d3FE0000000000000;
	mul.f64 	%fd3429, %fd3428, %fd3428;
	sub.f64 	%fd3430, %fd3425, %fd3429;
	mul.f64 	%fd3431, %fd3428, %fd3430;
	mul.f64 	%fd3432, %fd3431, 0d3FE0000000000000;
	mul.f64 	%fd3433, %fd3432, %fd3432;
	sub.f64 	%fd3434, %fd3425, %fd3433;
	mul.f64 	%fd3435, %fd3432, %fd3434;
	mul.f64 	%fd3436, %fd3435, 0d3FE0000000000000;
	mov.f64 	%fd3437, 0d3FF0000000000000;
	sub.f64 	%fd3438, %fd3437, %fd3436;
	mul.f64 	%fd3439, %fd3438, 0d3FE0000000000000;
	mul.f64 	%fd7306, %fd7306, %fd3439;
	sub.s32 	%r297, %r653, %r819;
	setp.eq.s32 	%p178, %r297, 3;
	@%p178 bra 	$L__BB0_129;
	ld.param.u32 	%r654, [_Z22GDFTgrid_weight_kernelPdS_S_S_Piii_param_6];
	ld.shared.f64 	%fd3440, [_ZZ22GDFTgrid_weight_kernelPdS_S_S_PiiiE6a_smem+792];
	ld.shared.f64 	%fd3441, [_ZZ22GDFTgrid_weight_kernelPdS_S_S_PiiiE8dij_smem+792];
	sub.f64 	%fd3442, %fd200, %fd7278;
	mul.f64 	%fd3443, %fd3441, %fd3442;
	fma.rn.f64 	%fd3444, %fd3443, %fd3443, 0dBFF0000000000000;
	fma.rn.f64 	%fd3445, %fd3440, %fd3444, %fd3443;
	mul.f64 	%fd3446, %fd3445, %fd3445;
	mov.f64 	%fd3447, 0d4008000000000000;
	sub.f64 	%fd3448, %fd3447, %fd3446;
	mul.f64 	%fd3449, %fd3445, %fd3448;
	mul.f64 	%fd3450, %fd3449, 0d3FE0000000000000;
	mul.f64 	%fd3451, %fd3450, %fd3450;
	sub.f64 	%fd3452, %fd3447, %fd3451;
	mul.f64 	%fd3453, %fd3450, %fd3452;
	mul.f64 	%fd3454, %fd3453, 0d3FE0000000000000;
	mul.f64 	%fd3455, %fd3454, %fd3454;
	sub.f64 	%fd3456, %fd3447, %fd3455;
	mul.f64 	%fd3457, %fd3454, %fd3456;
	mul.f64 	%fd3458, %fd3457, 0d3FE0000000000000;
	mov.f64 	%fd3459, 0d3FF0000000000000;
	sub.f64 	%fd3460, %fd3459, %fd3458;
	mul.f64 	%fd3461, %fd3460, 0d3FE0000000000000;
	mul.f64 	%fd7306, %fd7306, %fd3461;
	sub.s32 	%r298, %r654, %r819;
	setp.lt.u32 	%p179, %r298, 5;
	@%p179 bra 	$L__BB0_129;
	ld.param.u32 	%r655, [_Z22GDFTgrid_weight_kernelPdS_S_S_Piii_param_6];
	ld.shared.f64 	%fd3462, [_ZZ22GDFTgrid_weight_kernelPdS_S_S_PiiiE6a_smem+800];
	ld.shared.f64 	%fd3463, [_ZZ22GDFTgrid_weight_kernelPdS_S_S_PiiiE8dij_smem+800];
	sub.f64 	%fd3464, %fd200, %fd7277;
	mul.f64 	%fd3465, %fd3463, %fd3464;
	fma.rn.f64 	%fd3466, %fd3465, %fd3465, 0dBFF0000000000000;
	fma.rn.f64 	%fd3467, %fd3462, %fd3466, %fd3465;
	mul.f64 	%fd3468, %fd3467, %fd3467;
	mov.f64 	%fd3469, 0d4008000000000000;
	sub.f64 	%fd3470, %fd3469, %fd3468;
	mul.f64 	%fd3471, %fd3467, %fd3470;
	mul.f64 	%fd3472, %fd3471, 0d3FE0000000000000;
	mul.f64 	%fd3473, %fd3472, %fd3472;
	sub.f64 	%fd3474, %fd3469, %fd3473;
	mul.f64 	%fd3475, %fd3472, %fd3474;
	mul.f64 	%fd3476, %fd3475, 0d3FE0000000000000;
	mul.f64 	%fd3477, %fd3476, %fd3476;
	sub.f64 	%fd3478, %fd3469, %fd3477;
	mul.f64 	%fd3479, %fd3476, %fd3478;
	mul.f64 	%fd3480, %fd3479, 0d3FE0000000000000;
	mov.f64 	%fd3481, 0d3FF0000000000000;
	sub.f64 	%fd3482, %fd3481, %fd3480;
	mul.f64 	%fd3483, %fd3482, 0d3FE0000000000000;
	mul.f64 	%fd7306, %fd7306, %fd3483;
	sub.s32 	%r299, %r655, %r819;
	setp.eq.s32 	%p180, %r299, 5;
	@%p180 bra 	$L__BB0_129;
	ld.param.u32 	%r656, [_Z22GDFTgrid_weight_kernelPdS_S_S_Piii_param_6];
	ld.shared.f64 	%fd3484, [_ZZ22GDFTgrid_weight_kernelPdS_S_S_PiiiE6a_smem+808];
	ld.shared.f64 	%fd3485, [_ZZ22GDFTgrid_weight_kernelPdS_S_S_PiiiE8dij_smem+808];
	sub.f64 	%fd3486, %fd200, %fd7276;
	mul.f64 	%fd3487, %fd3485, %fd3486;
	fma.rn.f64 	%fd3488, %fd3487, %fd3487, 0dBFF0000000000000;
	fma.rn.f64 	%fd3489, %fd3484, %fd3488, %fd3487;
	mul.f64 	%fd3490, %fd3489, %fd3489;
	mov.f64 	%fd3491, 0d4008000000000000;
	sub.f64 	%fd3492, %fd3491, %fd3490;
	mul.f64 	%fd3493, %fd3489, %fd3492;
	mul.f64 	%fd3494, %fd3493, 0d3FE0000000000000;
	mul.f64 	%fd3495, %fd3494, %fd3494;
	sub.f64 	%fd3496, %fd3491, %fd3495;
	mul.f64 	%fd3497, %fd3494, %fd3496;
	mul.f64 	%fd3498, %fd3497, 0d3FE0000000000000;
	mul.f64 	%fd3499, %fd3498, %fd3498;
	sub.f64 	%fd3500, %fd3491, %fd3499;
	mul.f64 	%fd3501, %fd3498, %fd3500;
	mul.f64 	%fd3502, %fd3501, 0d3FE0000000000000;
	mov.f64 	%fd3503, 0d3FF0000000000000;
	sub.f64 	%fd3504, %fd3503, %fd3502;
	mul.f64 	%fd3505, %fd3504, 0d3FE0000000000000;
	mul.f64 	%fd7306, %fd7306, %fd3505;
	sub.s32 	%r300, %r656, %r819;
	setp.lt.u32 	%p181, %r300, 7;
	@%p181 bra 	$L__BB0_129;
	ld.param.u32 	%r657, [_Z22GDFTgrid_weight_kernelPdS_S_S_Piii_param_6];
	ld.shared.f64 	%fd3506, [_ZZ22GDFTgrid_weight_kernelPdS_S_S_PiiiE6a_smem+816];
	ld.shared.f64 	%fd3507, [_ZZ22GDFTgrid_weight_kernelPdS_S_S_PiiiE8dij_smem+816];
	sub.f64 	%fd3508, %fd200, %fd7275;
	mul.f64 	%fd3509, %fd3507, %fd3508;
	selp.f64 	%fd3510, 0d0000000000000000, %fd3509, %p62;
	fma.rn.f64 	%fd3511, %fd3510, %fd3510, 0dBFF0000000000000;
	fma.rn.f64 	%fd3512, %fd3506, %fd3511, %fd3510;
	mul.f64 	%fd3513, %fd3512, %fd3512;
	mov.f64 	%fd3514, 0d4008000000000000;
	sub.f64 	%fd3515, %fd3514, %fd3513;
	mul.f64 	%fd3516, %fd3512, %fd3515;
	mul.f64 	%fd3517, %fd3516, 0d3FE0000000000000;
	mul.f64 	%fd3518, %fd3517, %fd3517;
	sub.f64 	%fd3519, %fd3514, %fd3518;
	mul.f64 	%fd3520, %fd3517, %fd3519;
	mul.f64 	%fd3521, %fd3520, 0d3FE0000000000000;
	mul.f64 	%fd3522, %fd3521, %fd3521;
	sub.f64 	%fd3523, %fd3514, %fd3522;
	mul.f64 	%fd3524, %fd3521, %fd3523;
	mul.f64 	%fd3525, %fd3524, 0d3FE0000000000000;
	mov.f64 	%fd3526, 0d3FF0000000000000;
	sub.f64 	%fd3527, %fd3526, %fd3525;
	mul.f64 	%fd3528, %fd3527, 0d3FE0000000000000;
	mul.f64 	%fd7306, %fd7306, %fd3528;
	sub.s32 	%r301, %r657, %r819;
	setp.eq.s32 	%p183, %r301, 7;
	@%p183 bra 	$L__BB0_129;
	ld.param.u32 	%r658, [_Z22GDFTgrid_weight_kernelPdS_S_S_Piii_param_6];
	ld.shared.f64 	%fd3529, [_ZZ22GDFTgrid_weight_kernelPdS_S_S_PiiiE6a_smem+824];
	ld.shared.f64 	%fd3530, [_ZZ22GDFTgrid_weight_kernelPdS_S_S_PiiiE8dij_smem+824];
	sub.f64 	%fd3531, %fd200, %fd7274;
	mul.f64 	%fd3532, %fd3530, %fd3531;
	fma.rn.f64 	%fd3533, %fd3532, %fd3532, 0dBFF0000000000000;
	fma.rn.f64 	%fd3534, %fd3529, %fd3533, %fd3532;
	mul.f64 	%fd3535, %fd3534, %fd3534;
	mov.f64 	%fd3536, 0d4008000000000000;
	sub.f64 	%fd3537, %fd3536, %fd3535;
	mul.f64 	%fd3538, %fd3534, %fd3537;
	mul.f64 	%fd3539, %fd3538, 0d3FE0000000000000;
	mul.f64 	%fd3540, %fd3539, %fd3539;
	sub.f64 	%fd3541, %fd3536, %fd3540;
	mul.f64 	%fd3542, %fd3539, %fd3541;
	mul.f64 	%fd3543, %fd3542, 0d3FE0000000000000;
	mul.f64 	%fd3544, %fd3543, %fd3543;
	sub.f64 	%fd3545, %fd3536, %fd3544;
	mul.f64 	%fd3546, %fd3543, %fd3545;
	mul.f64 	%fd3547, %fd3546, 0d3FE0000000000000;
	mov.f64 	%fd3548, 0d3FF0000000000000;
	sub.f64 	%fd3549, %fd3548, %fd3547;
	mul.f64 	%fd3550, %fd3549, 0d3FE0000000000000;
	mul.f64 	%fd7306, %fd7306, %fd3550;
	sub.s32 	%r302, %r658, %r819;
	setp.lt.u32 	%p184, %r302, 9;
	@%p184 bra 	$L__BB0_129;
	ld.param.u32 	%r659, [_Z22GDFTgrid_weight_kernelPdS_S_S_Piii_param_6];
	ld.shared.f64 	%fd3551, [_ZZ22GDFTgrid_weight_kernelPdS_S_S_PiiiE6a_smem+832];
	ld.shared.f64 	%fd3552, [_ZZ22GDFTgrid_weight_kernelPdS_S_S_PiiiE8dij_smem+832];
	sub.f64 	%fd3553, %fd200, %fd7273;
	mul.f64 	%fd3554, %fd3552, %fd3553;
	fma.rn.f64 	%fd3555, %fd3554, %fd3554, 0dBFF0000000000000;
	fma.rn.f64 	%fd3556, %fd3551, %fd3555, %fd3554;
	mul.f64 	%fd3557, %fd3556, %fd3556;
	mov.f64 	%fd3558, 0d4008000000000000;
	sub.f64 	%fd3559, %fd3558, %fd3557;
	mul.f64 	%fd3560, %fd3556, %fd3559;
	mul.f64 	%fd3561, %fd3560, 0d3FE0000000000000;
	mul.f64 	%fd3562, %fd3561, %fd3561;
	sub.f64 	%fd3563, %fd3558, %fd3562;
	mul.f64 	%fd3564, %fd3561, %fd3563;
	mul.f64 	%fd3565, %fd3564, 0d3FE0000000000000;
	mul.f64 	%fd3566, %fd3565, %fd3565;
	sub.f64 	%fd3567, %fd3558, %fd3566;
	mul.f64 	%fd3568, %fd3565, %fd3567;
	mul.f64 	%fd3569, %fd3568, 0d3FE0000000000000;
	mov.f64 	%fd3570, 0d3FF0000000000000;
	sub.f64 	%fd3571, %fd3570, %fd3569;
	mul.f64 	%fd3572, %fd3571, 0d3FE0000000000000;
	mul.f64 	%fd7306, %fd7306, %fd3572;
	sub.s32 	%r303, %r659, %r819;
	setp.eq.s32 	%p185, %r303, 9;
	@%p185 bra 	$L__BB0_129;
	ld.param.u32 	%r660, [_Z22GDFTgrid_weight_kernelPdS_S_S_Piii_param_6];
	ld.shared.f64 	%fd3573, [_ZZ22GDFTgrid_weight_kernelPdS_S_S_PiiiE6a_smem+840];
	ld.shared.f64 	%fd3574, [_ZZ22GDFTgrid_weight_kernelPdS_S_S_PiiiE8dij_smem+840];
	sub.f64 	%fd3575, %fd200, %fd7272;
	mul.f64 	%fd3576, %fd3574, %fd3575;
	fma.rn.f64 	%fd3577, %fd3576, %fd3576, 0dBFF0000000000000;
	fma.rn.f64 	%fd3578, %fd3573, %fd3577, %fd3576;
	mul.f64 	%fd3579, %fd3578, %fd3578;
	mov.f64 	%fd3580, 0d4008000000000000;
	sub.f64 	%fd3581, %fd3580, %fd3579;
	mul.f64 	%fd3582, %fd3578, %fd3581;
	mul.f64 	%fd3583, %fd3582, 0d3FE0000000000000;
	mul.f64 	%fd3584, %fd3583, %fd3583;
	sub.f64 	%fd3585, %fd3580, %fd3584;
	mul.f64 	%fd3586, %fd3583, %fd3585;
	mul.f64 	%fd3587, %fd3586, 0d3FE0000000000000;
	mul.f64 	%fd3588, %fd3587, %fd3587;
	sub.f64 	%fd3589, %fd3580, %fd3588;
	mul.f64 	%fd3590, %fd3587, %fd3589;
	mul.f64 	%fd3591, %fd3590, 0d3FE0000000000000;
	mov.f64 	%fd3592, 0d3FF0000000000000;
	sub.f64 	%fd3593, %fd3592, %fd3591;
	mul.f64 	%fd3594, %fd3593, 0d3FE0000000000000;
	mul.f64 	%fd7306, %fd7306, %fd3594;
	sub.s32 	%r304, %r660, %r819;
	setp.lt.u32 	%p186, %r304, 11;
	@%p186 bra 	$L__BB0_129;
	ld.param.u32 	%r661, [_Z22GDFTgrid_weight_kernelPdS_S_S_Piii_param_6];
	ld.shared.f64 	%fd3595, [_ZZ22GDFTgrid_weight_kernelPdS_S_S_PiiiE6a_smem+848];
	ld.shared.f64 	%fd3596, [_ZZ22GDFTgrid_weight_kernelPdS_S_S_PiiiE8dij_smem+848];
	sub.f64 	%fd3597, %fd200, %fd7271;
	mul.f64 	%fd3598, %fd3596, %fd3597;
	fma.rn.f64 	%fd3599, %fd3598, %fd3598, 0dBFF0000000000000;
	fma.rn.f64 	%fd3600, %fd3595, %fd3599, %fd3598;
	mul.f64 	%fd3601, %fd3600, %fd3600;
	mov.f64 	%fd3602, 0d4008000000000000;
	sub.f64 	%fd3603, %fd3602, %fd3601;
	mul.f64 	%fd3604, %fd3600, %fd3603;
	mul.f64 	%fd3605, %fd3604, 0d3FE0000000000000;
	mul.f64 	%fd3606, %fd3605, %fd3605;
	sub.f64 	%fd3607, %fd3602, %fd3606;
	mul.f64 	%fd3608, %fd3605, %fd3607;
	mul.f64 	%fd3609, %fd3608, 0d3FE0000000000000;
	mul.f64 	%fd3610, %fd3609, %fd3609;
	sub.f64 	%fd3611, %fd3602, %fd3610;
	mul.f64 	%fd3612, %fd3609, %fd3611;
	mul.f64 	%fd3613, %fd3612, 0d3FE0000000000000;
	mov.f64 	%fd3614, 0d3FF0000000000000;
	sub.f64 	%fd3615, %fd3614, %fd3613;
	mul.f64 	%fd3616, %fd3615, 0d3FE0000000000000;
	mul.f64 	%fd7306, %fd7306, %fd3616;
	sub.s32 	%r305, %r661, %r819;
	setp.eq.s32 	%p187, %r305, 11;
	@%p187 bra 	$L__BB0_129;
	ld.param.u32 	%r662, [_Z22GDFTgrid_weight_kernelPdS_S_S_Piii_param_6];
	ld.shared.f64 	%fd3617, [_ZZ22GDFTgrid_weight_kernelPdS_S_S_PiiiE6a_smem+856];
	ld.shared.f64 	%fd3618, [_ZZ22GDFTgrid_weight_kernelPdS_S_S_PiiiE8dij_smem+856];
	sub.f64 	%fd3619, %fd200, %fd7270;
	mul.f64 	%fd3620, %fd3618, %fd3619;
	fma.rn.f64 	%fd3621, %fd3620, %fd3620, 0dBFF0000000000000;
	fma.rn.f64 	%fd3622, %fd3617, %fd3621, %fd3620;
	mul.f64 	%fd3623, %fd3622, %fd3622;
	mov.f64 	%fd3624, 0d4008000000000000;
	sub.f64 	%fd3625, %fd3624, %fd3623;
	mul.f64 	%fd3626, %fd3622, %fd3625;
	mul.f64 	%fd3627, %fd3626, 0d3FE0000000000000;
	mul.f64 	%fd3628, %fd3627, %fd3627;
	sub.f64 	%fd3629, %fd3624, %fd3628;
	mul.f64 	%fd3630, %fd3627, %fd3629;
	mul.f64 	%fd3631, %fd3630, 0d3FE0000000000000;
	mul.f64 	%fd3632, %fd3631, %fd3631;
	sub.f64 	%fd3633, %fd3624, %fd3632;
	mul.f64 	%fd3634, %fd3631, %fd3633;
	mul.f64 	%fd3635, %fd3634, 0d3FE0000000000000;
	mov.f64 	%fd3636, 0d3FF0000000000000;
	sub.f64 	%fd3637, %fd3636, %fd3635;
	mul.f64 	%fd3638, %fd3637, 0d3FE0000000000000;
	mul.f64 	%fd7306, %fd7306, %fd3638;
	sub.s32 	%r306, %r662, %r819;
	setp.lt.u32 	%p188, %r306, 13;
	@%p188 bra 	$L__BB0_129;
	ld.param.u32 	%r663, [_Z22GDFTgrid_weight_kernelPdS_S_S_Piii_param_6];
	ld.shared.f64 	%fd3639, [_ZZ22GDFTgrid_weight_kernelPdS_S_S_PiiiE6a_smem+864];
	ld.shared.f64 	%fd3640, [_ZZ22GDFTgrid_weight_kernelPdS_S_S_PiiiE8dij_smem+864];
	sub.f64 	%fd3641, %fd200, %fd7269;
	mul.f64 	%fd3642, %fd3640, %fd3641;
	fma.rn.f64 	%fd3643, %fd3642, %fd3642, 0dBFF0000000000000;
	fma.rn.f64 	%fd3644, %fd3639, %fd3643, %fd3642;
	mul.f64 	%fd3645, %fd3644, %fd3644;
	mov.f64 	%fd3646, 0d4008000000000000;
	sub.f64 	%fd3647, %fd3646, %fd3645;
	mul.f64 	%fd3648, %fd3644, %fd3647;
	mul.f64 	%fd3649, %fd3648, 0d3FE0000000000000;
	mul.f64 	%fd3650, %fd3649, %fd3649;
	sub.f64 	%fd3651, %fd3646, %fd3650;
	mul.f64 	%fd3652, %fd3649, %fd3651;
	mul.f64 	%fd3653, %fd3652, 0d3FE0000000000000;
	mul.f64 	%fd3654, %fd3653, %fd3653;
	sub.f64 	%fd3655, %fd3646, %fd3654;
	mul.f64 	%fd3656, %fd3653, %fd3655;
	mul.f64 	%fd3657, %fd3656, 0d3FE0000000000000;
	mov.f64 	%fd3658, 0d3FF0000000000000;
	sub.f64 	%fd3659, %fd3658, %fd3657;
	mul.f64 	%fd3660, %fd3659, 0d3FE0000000000000;
	mul.f64 	%fd7306, %fd7306, %fd3660;
	sub.s32 	%r307, %r663, %r819;
	setp.eq.s32 	%p189, %r307, 13;
	@%p189 bra 	$L__BB0_129;
	ld.param.u32 	%r664, [_Z22GDFTgrid_weight_kernelPdS_S_S_Piii_param_6];
	ld.shared.f64 	%fd3661, [_ZZ22GDFTgrid_weight_kernelPdS_S_S_PiiiE6a_smem+872];
	ld.shared.f64 	%fd3662, [_ZZ22GDFTgrid_weight_kernelPdS_S_S_PiiiE8dij_smem+872];
	sub.f64 	%fd3663, %fd200, %fd7268;
	mul.f64 	%fd3664, %fd3662, %fd3663;
	fma.rn.f64 	%fd3665, %fd3664, %fd3664, 0dBFF0000000000000;
	fma.rn.f64 	%fd3666, %fd3661, %fd3665, %fd3664;
	mul.f64 	%fd3667, %fd3666, %fd3666;
	mov.f64 	%fd3668, 0d4008000000000000;
	sub.f64 	%fd3669, %fd3668, %fd3667;
	mul.f64 	%fd3670, %fd3666, %fd3669;
	mul.f64 	%fd3671, %fd3670, 0d3FE0000000000000;
	mul.f64 	%fd3672, %fd3671, %fd3671;
	sub.f64 	%fd3673, %fd3668, %fd3672;
	mul.f64 	%fd3674, %fd3671, %fd3673;
	mul.f64 	%fd3675, %fd3674, 0d3FE0000000000000;
	mul.f64 	%fd3676, %fd3675, %fd3675;
	sub.f64 	%fd3677, %fd3668, %fd3676;
	mul.f64 	%fd3678, %fd3675, %fd3677;
	mul.f64 	%fd3679, %fd3678, 0d3FE0000000000000;
	mov.f64 	%fd3680, 0d3FF0000000000000;
	sub.f64 	%fd3681, %fd3680, %fd3679;
	mul.f64 	%fd3682, %fd3681, 0d3FE0000000000000;
	mul.f64 	%fd7306, %fd7306, %fd3682;
	sub.s32 	%r308, %r664, %r819;
	setp.lt.u32 	%p190, %r308, 15;
	@%p190 bra 	$L__BB0_129;
	ld.param.u32 	%r665, [_Z22GDFTgrid_weight_kernelPdS_S_S_Piii_param_6];
	ld.shared.f64 	%fd3683, [_ZZ22GDFTgrid_weight_kernelPdS_S_S_PiiiE6a_smem+880];
	ld.shared.f64 	%fd3684, [_ZZ22GDFTgrid_weight_kernelPdS_S_S_PiiiE8dij_smem+880];
	sub.f64 	%fd3685, %fd200, %fd7267;
	mul.f64 	%fd3686, %fd3684, %fd3685;
	fma.rn.f64 	%fd3687, %fd3686, %fd3686, 0dBFF0000000000000;
	fma.rn.f64 	%fd3688, %fd3683, %fd3687, %fd3686;
	mul.f64 	%fd3689, %fd3688, %fd3688;
	mov.f64 	%fd3690, 0d4008000000000000;
	sub.f64 	%fd3691, %fd3690, %fd3689;
	mul.f64 	%fd3692, %fd3688, %fd3691;
	mul.f64 	%fd3693, %fd3692, 0d3FE0000000000000;
	mul.f64 	%fd3694, %fd3693, %fd3693;
	sub.f64 	%fd3695, %fd3690, %fd3694;
	mul.f64 	%fd3696, %fd3693, %fd3695;
	mul.f64 	%fd3697, %fd3696, 0d3FE0000000000000;
	mul.f64 	%fd3698, %fd3697, %fd3697;
	sub.f64 	%fd3699, %fd3690, %fd3698;
	mul.f64 	%fd3700, %fd3697, %fd3699;
	mul.f64 	%fd3701, %fd3700, 0d3FE0000000000000;
	mov.f64 	%fd3702, 0d3FF0000000000000;
	sub.f64 	%fd3703, %fd3702, %fd3701;
	mul.f64 	%fd3704, %fd3703, 0d3FE0000000000000;
	mul.f64 	%fd7306, %fd7306, %fd3704;
	sub.s32 	%r309, %r665, %r819;
	setp.eq.s32 	%p191, %r309, 15;
	@%p191 bra 	$L__BB0_129;
	ld.shared.f64 	%fd3705, [_ZZ22GDFTgrid_weight_kernelPdS_S_S_PiiiE6a_smem+888];
	ld.shared.f64 	%fd3706, [_ZZ22GDFTgrid_weight_kernelPdS_S_S_PiiiE8dij_smem+888];
	sub.f64 	%fd3707, %fd200, %fd7266;
	mul.f64 	%fd3708, %fd3706, %fd3707;
	fma.rn.f64 	%fd3709, %fd3708, %fd3708, 0dBFF0000000000000;
	fma.rn.f64 	%fd3710, %fd3705, %fd3709, %fd3708;
	mul.f64 	%fd3711, %fd3710, %fd3710;
	mov.f64 	%fd3712, 0d4008000000000000;
	sub.f64 	%fd3713, %fd3712, %fd3711;
	mul.f64 	%fd3714, %fd3710, %fd3713;
	mul.f64 	%fd3715, %fd3714, 0d3FE0000000000000;
	mul.f64 	%fd3716, %fd3715, %fd3715;
	sub.f64 	%fd3717, %fd3712, %fd3716;
	mul.f64 	%fd3718, %fd3715, %fd3717;
	mul.f64 	%fd3719, %fd3718, 0d3FE0000000000000;
	mul.f64 	%fd3720, %fd3719, %fd3719;
	sub.f64 	%fd3721, %fd3712, %fd3720;
	mul.f64 	%fd3722, %fd3719, %fd3721;
	mul.f64 	%fd3723, %fd3722, 0d3FE0000000000000;
	mov.f64 	%fd3724, 0d3FF0000000000000;
	sub.f64 	%fd3725, %fd3724, %fd3723;
	mul.f64 	%fd3726, %fd3725, 0d3FE0000000000000;
	mul.f64 	%fd7306, %fd7306, %fd3726;
$L__BB0_129:
	ld.param.u32 	%r666, [_Z22GDFTgrid_weight_kernelPdS_S_S_Piii_param_6];
	sub.s32 	%r310, %r666, %r818;
	setp.eq.s32 	%p192, %r310, 7;
	@%p192 bra 	$L__BB0_282;
	ld.param.u32 	%r667, [_Z22GDFTgrid_weight_kernelPdS_S_S_Piii_param_6];
	sub.s32 	%r311, %r667, %r819;
	setp.eq.s32 	%p193, %r311, 1;
	ld.shared.f64 	%fd3727, [_ZZ22GDFTgrid_weight_kernelPdS_S_S_PiiiE7atom_xi+56];
	sub.f64 	%fd3728, %fd7215, %fd3727;
	ld.shared.f64 	%fd3729, [_ZZ22GDFTgrid_weight_kernelPdS_S_S_PiiiE7atom_yi+56];
	sub.f64 	%fd3730, %fd7214, %fd3729;
	ld.shared.f64 	%fd3731, [_ZZ22GDFTgrid_weight_kernelPdS_S_S_PiiiE7atom_zi+56];
	sub.f64 	%fd3732, %fd7213, %fd3731;
	abs.f64 	%fd3733, %fd3728;
	abs.f64 	%fd3734, %fd3730;
	abs.f64 	%fd3735, %fd3732;
	add.f64 	%fd3736, %fd3733, %fd3734;
	add.f64 	%fd3737, %fd3736, %fd3735;
	min.f64 	%fd3738, %fd3733, %fd3734;
	max.f64 	%fd3739, %fd3733, %fd3734;
	min.f64 	%fd3740, %fd3739, %fd3735;
	max.f64 	%fd3741, %fd3739, %fd3735;
	{
	.reg .b32 %temp; 
	mov.b64 	{%temp, %r312}, %fd3741;
	}
	and.b32  	%r313, %r312, -4194304;
	xor.b32  	%r314, %r313, 2144337920;
	mov.b32 	%r315, 0;
	mov.b64 	%fd3742, {%r315, %r314};
	mul.f64 	%fd3743, %fd3740, %fd3742;
	mul.f64 	%fd3744, %fd3738, %fd3742;
	mul.f64 	%fd3745, %fd3741, %fd3742;
	mul.f64 	%fd3746, %fd3743, %fd3743;
	fma.rn.f64 	%fd3747, %fd3744, %fd3744, %fd3746;
	fma.rn.f64 	%fd3748, %fd3745, %fd3745, %fd3747;
	min.f64 	%fd3749, %fd3748, 0d7FEFFFFFFFFFFFFF;
	rsqrt.approx.ftz.f64 	%fd3750, %fd3749;
	mul.rn.f64 	%fd3751, %fd3750, %fd3750;
	neg.f64 	%fd3752, %fd3751;
	fma.rn.f64 	%fd3753, %fd3749, %fd3752, 0d3FF0000000000000;
	fma.rn.f64 	%fd3754, %fd3753, 0d3FD8000000000000, 0d3FE0000000000000;
	mul.rn.f64 	%fd3755, %fd3753, %fd3750;
	fma.rn.f64 	%fd3756, %fd3754, %fd3755, %fd3750;
	mul.f64 	%fd3757, %fd3748, %fd3756;
	or.b32  	%r316, %r313, 1048576;
	mov.b64 	%fd3758, {%r315, %r316};
	mul.f64 	%fd3759, %fd3758, %fd3757;
	setp.gt.f64 	%p194, %fd3737, %fd3741;
	selp.f64 	%fd3760, %fd3759, %fd3737, %p194;
	setp.lt.u32 	%p195, %r312, %r4;
	selp.f64 	%fd218, %fd3760, %fd3741, %p195;
	ld.shared.f64 	%fd3761, [_ZZ22GDFTgrid_weight_kernelPdS_S_S_PiiiE6a_smem+896];
	ld.shared.f64 	%fd3762, [_ZZ22GDFTgrid_weight_kernelPdS_S_S_PiiiE8dij_smem+896];
	sub.f64 	%fd3763, %fd218, %fd7281;
	mul.f64 	%fd3764, %fd3762, %fd3763;
	fma.rn.f64 	%fd3765, %fd3764, %fd3764, 0dBFF0000000000000;
	fma.rn.f64 	%fd3766, %fd3761, %fd3765, %fd3764;
	mul.f64 	%fd3767, %fd3766, %fd3766;
	mov.f64 	%fd3768, 0d4008000000000000;
	sub.f64 	%fd3769, %fd3768, %fd3767;
	mul.f64 	%fd3770, %fd3766, %fd3769;
	mul.f64 	%fd3771, %fd3770, 0d3FE0000000000000;
	mul.f64 	%fd3772, %fd3771, %fd3771;
	sub.f64 	%fd3773, %fd3768, %fd3772;
	mul.f64 	%fd3774, %fd3771, %fd3773;
	mul.f64 	%fd3775, %fd3774, 0d3FE0000000000000;
	mul.f64 	%fd3776, %fd3775, %fd3775;
	sub.f64 	%fd3777, %fd3768, %fd3776;
	mul.f64 	%fd3778, %fd3775, %fd3777;
	mul.f64 	%fd3779, %fd3778, 0d3FE0000000000000;
	mov.f64 	%fd3780, 0d3FF0000000000000;
	sub.f64 	%fd3781, %fd3780, %fd3779;
	mul.f64 	%fd3782, %fd3781, 0d3FE0000000000000;
	mul.f64 	%fd7305, %fd7305, %fd3782;
	@%p193 bra 	$L__BB0_146;
	ld.param.u32 	%r668, [_Z22GDFTgrid_weight_kernelPdS_S_S_Piii_param_6];
	ld.shared.f64 	%fd3783, [_ZZ22GDFTgrid_weight_kernelPdS_S_S_PiiiE6a_smem+904];
	ld.shared.f64 	%fd3784, [_ZZ22GDFTgrid_weight_kernelPdS_S_S_PiiiE8dij_smem+904];
	sub.f64 	%fd3785, %fd218, %fd7280;
	mul.f64 	%fd3786, %fd3784, %fd3785;
	fma.rn.f64 	%fd3787, %fd3786, %fd3786, 0dBFF0000000000000;
	fma.rn.f64 	%fd3788, %fd3783, %fd3787, %fd3786;
	mul.f64 	%fd3789, %fd3788, %fd3788;
	mov.f64 	%fd3790, 0d4008000000000000;
	sub.f64 	%fd3791, %fd3790, %fd3789;
	mul.f64 	%fd3792, %fd3788, %fd3791;
	mul.f64 	%fd3793, %fd3792, 0d3FE0000000000000;
	mul.f64 	%fd3794, %fd3793, %fd3793;
	sub.f64 	%fd3795, %fd3790, %fd3794;
	mul.f64 	%fd3796, %fd3793, %fd3795;
	mul.f64 	%fd3797, %fd3796, 0d3FE0000000000000;
	mul.f64 	%fd3798, %fd3797, %fd3797;
	sub.f64 	%fd3799, %fd3790, %fd3798;
	mul.f64 	%fd3800, %fd3797, %fd3799;
	mul.f64 	%fd3801, %fd3800, 0d3FE0000000000000;
	mov.f64 	%fd3802, 0d3FF0000000000000;
	sub.f64 	%fd3803, %fd3802, %fd3801;
	mul.f64 	%fd3804, %fd3803, 0d3FE0000000000000;
	mul.f64 	%fd7305, %fd7305, %fd3804;
	sub.s32 	%r317, %r668, %r819;
	setp.lt.u32 	%p196, %r317, 3;
	@%p196 bra 	$L__BB0_146;
	ld.param.u32 	%r669, [_Z22GDFTgrid_weight_kernelPdS_S_S_Piii_param_6];
	ld.shared.f64 	%fd3805, [_ZZ22GDFTgrid_weight_kernelPdS_S_S_PiiiE6a_smem+912];
	ld.shared.f64 	%fd3806, [_ZZ22GDFTgrid_weight_kernelPdS_S_S_PiiiE8dij_smem+912];
	sub.f64 	%fd3807, %fd218, %fd7279;
	mul.f64 	%fd3808, %fd3806, %fd3807;
	fma.rn.f64 	%fd3809, %fd3808, %fd3808, 0dBFF0000000000000;
	fma.rn.f64 	%fd3810, %fd3805, %fd3809, %fd3808;
	mul.f64 	%fd3811, %fd3810, %fd3810;
	mov.f64 	%fd3812, 0d4008000000000000;
	sub.f64 	%fd3813, %fd3812, %fd3811;
	mul.f64 	%fd3814, %fd3810, %fd3813;
	mul.f64 	%fd3815, %fd3814, 0d3FE0000000000000;
	mul.f64 	%fd3816, %fd3815, %fd3815;
	sub.f64 	%fd3817, %fd3812, %fd3816;
	mul.f64 	%fd3818, %fd3815, %fd3817;
	mul.f64 	%fd3819, %fd3818, 0d3FE0000000000000;
	mul.f64 	%fd3820, %fd3819, %fd3819;
	sub.f64 	%fd3821, %fd3812, %fd3820;
	mul.f64 	%fd3822, %fd3819, %fd3821;
	mul.f64 	%fd3823, %fd3822, 0d3FE0000000000000;
	mov.f64 	%fd3824, 0d3FF0000000000000;
	sub.f64 	%fd3825, %fd3824, %fd3823;
	mul.f64 	%fd3826, %fd3825, 0d3FE0000000000000;
	mul.f64 	%fd7305, %fd7305, %fd3826;
	sub.s32 	%r318, %r669, %r819;
	setp.eq.s32 	%p197, %r318, 3;
	@%p197 bra 	$L__BB0_146;
	ld.param.u32 	%r670, [_Z22GDFTgrid_weight_kernelPdS_S_S_Piii_param_6];
	ld.shared.f64 	%fd3827, [_ZZ22GDFTgrid_weight_kernelPdS_S_S_PiiiE6a_smem+920];
	ld.shared.f64 	%fd3828, [_ZZ22GDFTgrid_weight_kernelPdS_S_S_PiiiE8dij_smem+920];
	sub.f64 	%fd3829, %fd218, %fd7278;
	mul.f64 	%fd3830, %fd3828, %fd3829;
	fma.rn.f64 	%fd3831, %fd3830, %fd3830, 0dBFF0000000000000;
	fma.rn.f64 	%fd3832, %fd3827, %fd3831, %fd3830;
	mul.f64 	%fd3833, %fd3832, %fd3832;
	mov.f64 	%fd3834, 0d4008000000000000;
	sub.f64 	%fd3835, %fd3834, %fd3833;
	mul.f64 	%fd3836, %fd3832, %fd3835;
	mul.f64 	%fd3837, %fd3836, 0d3FE0000000000000;
	mul.f64 	%fd3838, %fd3837, %fd3837;
	sub.f64 	%fd3839, %fd3834, %fd3838;
	mul.f64 	%fd3840, %fd3837, %fd3839;
	mul.f64 	%fd3841, %fd3840, 0d3FE0000000000000;
	mul.f64 	%fd3842, %fd3841, %fd3841;
	sub.f64 	%fd3843, %fd3834, %fd3842;
	mul.f64 	%fd3844, %fd3841, %fd3843;
	mul.f64 	%fd3845, %fd3844, 0d3FE0000000000000;
	mov.f64 	%fd3846, 0d3FF0000000000000;
	sub.f64 	%fd3847, %fd3846, %fd3845;
	mul.f64 	%fd3848, %fd3847, 0d3FE0000000000000;
	mul.f64 	%fd7305, %fd7305, %fd3848;
	sub.s32 	%r319, %r670, %r819;
	setp.lt.u32 	%p198, %r319, 5;
	@%p198 bra 	$L__BB0_146;
	ld.param.u32 	%r671, [_Z22GDFTgrid_weight_kernelPdS_S_S_Piii_param_6];
	ld.shared.f64 	%fd3849, [_ZZ22GDFTgrid_weight_kernelPdS_S_S_PiiiE6a_smem+928];
	ld.shared.f64 	%fd3850, [_ZZ22GDFTgrid_weight_kernelPdS_S_S_PiiiE8dij_smem+928];
	sub.f64 	%fd3851, %fd218, %fd7277;
	mul.f64 	%fd3852, %fd3850, %fd3851;
	fma.rn.f64 	%fd3853, %fd3852, %fd3852, 0dBFF0000000000000;
	fma.rn.f64 	%fd3854, %fd3849, %fd3853, %fd3852;
	mul.f64 	%fd3855, %fd3854, %fd3854;
	mov.f64 	%fd3856, 0d4008000000000000;
	sub.f64 	%fd3857, %fd3856, %fd3855;
	mul.f64 	%fd3858, %fd3854, %fd3857;
	mul.f64 	%fd3859, %fd3858, 0d3FE0000000000000;
	mul.f64 	%fd3860, %fd3859, %fd3859;
	sub.f64 	%fd3861, %fd3856, %fd3860;
	mul.f64 	%fd3862, %fd3859, %fd3861;
	mul.f64 	%fd3863, %fd3862, 0d3FE0000000000000;
	mul.f64 	%fd3864, %fd3863, %fd3863;
	sub.f64 	%fd3865, %fd3856, %fd3864;
	mul.f64 	%fd3866, %fd3863, %fd3865;
	mul.f64 	%fd3867, %fd3866, 0d3FE0000000000000;
	mov.f64 	%fd3868, 0d3FF0000000000000;
	sub.f64 	%fd3869, %fd3868, %fd3867;
	mul.f64 	%fd3870, %fd3869, 0d3FE0000000000000;
	mul.f64 	%fd7305, %fd7305, %fd3870;
	sub.s32 	%r320, %r671, %r819;
	setp.eq.s32 	%p199, %r320, 5;
	@%p199 bra 	$L__BB0_146;
	ld.param.u32 	%r672, [_Z22GDFTgrid_weight_kernelPdS_S_S_Piii_param_6];
	ld.shared.f64 	%fd3871, [_ZZ22GDFTgrid_weight_kernelPdS_S_S_PiiiE6a_smem+936];
	ld.shared.f64 	%fd3872, [_ZZ22GDFTgrid_weight_kernelPdS_S_S_PiiiE8dij_smem+936];
	sub.f64 	%fd3873, %fd218, %fd7276;
	mul.f64 	%fd3874, %fd3872, %fd3873;
	fma.rn.f64 	%fd3875, %fd3874, %fd3874, 0dBFF0000000000000;
	fma.rn.f64 	%fd3876, %fd3871, %fd3875, %fd3874;
	mul.f64 	%fd3877, %fd3876, %fd3876;
	mov.f64 	%fd3878, 0d4008000000000000;
	sub.f64 	%fd3879, %fd3878, %fd3877;
	mul.f64 	%fd3880, %fd3876, %fd3879;
	mul.f64 	%fd3881, %fd3880, 0d3FE0000000000000;
	mul.f64 	%fd3882, %fd3881, %fd3881;
	sub.f64 	%fd3883, %fd3878, %fd3882;
	mul.f64 	%fd3884, %fd3881, %fd3883;
	mul.f64 	%fd3885, %fd3884, 0d3FE0000000000000;
	mul.f64 	%fd3886, %fd3885, %fd3885;
	sub.f64 	%fd3887, %fd3878, %fd3886;
	mul.f64 	%fd3888, %fd3885, %fd3887;
	mul.f64 	%fd3889, %fd3888, 0d3FE0000000000000;
	mov.f64 	%fd3890, 0d3FF0000000000000;
	sub.f64 	%fd3891, %fd3890, %fd3889;
	mul.f64 	%fd3892, %fd3891, 0d3FE0000000000000;
	mul.f64 	%fd7305, %fd7305, %fd3892;
	sub.s32 	%r321, %r672, %r819;
	setp.lt.u32 	%p200, %r321, 7;
	@%p200 bra 	$L__BB0_146;
	ld.param.u32 	%r673, [_Z22GDFTgrid_weight_kernelPdS_S_S_Piii_param_6];
	ld.shared.f64 	%fd3893, [_ZZ22GDFTgrid_weight_kernelPdS_S_S_PiiiE6a_smem+944];
	ld.shared.f64 	%fd3894, [_ZZ22GDFTgrid_weight_kernelPdS_S_S_PiiiE8dij_smem+944];
	sub.f64 	%fd3895, %fd218, %fd7275;
	mul.f64 	%fd3896, %fd3894, %fd3895;
	fma.rn.f64 	%fd3897, %fd3896, %fd3896, 0dBFF0000000000000;
	fma.rn.f64 	%fd3898, %fd3893, %fd3897, %fd3896;
	mul.f64 	%fd3899, %fd3898, %fd3898;
	mov.f64 	%fd3900, 0d4008000000000000;
	sub.f64 	%fd3901, %fd3900, %fd3899;
	mul.f64 	%fd3902, %fd3898, %fd3901;
	mul.f64 	%fd3903, %fd3902, 0d3FE0000000000000;
	mul.f64 	%fd3904, %fd3903, %fd3903;
	sub.f64 	%fd3905, %fd3900, %fd3904;
	mul.f64 	%fd3906, %fd3903, %fd3905;
	mul.f64 	%fd3907, %fd3906, 0d3FE0000000000000;
	mul.f64 	%fd3908, %fd3907, %fd3907;
	sub.f64 	%fd3909, %fd3900, %fd3908;
	mul.f64 	%fd3910, %fd3907, %fd3909;
	mul.f64 	%fd3911, %fd3910, 0d3FE0000000000000;
	mov.f64 	%fd3912, 0d3FF0000000000000;
	sub.f64 	%fd3913, %fd3912, %fd3911;
	mul.f64 	%fd3914, %fd3913, 0d3FE0000000000000;
	mul.f64 	%fd7305, %fd7305, %fd3914;
	sub.s32 	%r322, %r673, %r819;
	setp.eq.s32 	%p201, %r322, 7;
	@%p201 bra 	$L__BB0_146;
	ld.param.u32 	%r674, [_Z22GDFTgrid_weight_kernelPdS_S_S_Piii_param_6];
	ld.shared.f64 	%fd3915, [_ZZ22GDFTgrid_weight_kernelPdS_S_S_PiiiE6a_smem+952];
	ld.shared.f64 	%fd3916, [_ZZ22GDFTgrid_weight_kernelPdS_S_S_PiiiE8dij_smem+952];
	sub.f64 	%fd3917, %fd218, %fd7274;
	mul.f64 	%fd3918, %fd3916, %fd3917;
	selp.f64 	%fd3919, 0d0000000000000000, %fd3918, %p62;
	fma.rn.f64 	%fd3920, %fd3919, %fd3919, 0dBFF0000000000000;
	fma.rn.f64 	%fd3921, %fd3915, %fd3920, %fd3919;
	mul.f64 	%fd3922, %fd3921, %fd3921;
	mov.f64 	%fd3923, 0d4008000000000000;
	sub.f64 	%fd3924, %fd3923, %fd3922;
	mul.f64 	%fd3925, %fd3921, %fd3924;
	mul.f64 	%fd3926, %fd3925, 0d3FE0000000000000;
	mul.f64 	%fd3927, %fd3926, %fd3926;
	sub.f64 	%fd3928, %fd3923, %fd3927;
	mul.f64 	%fd3929, %fd3926, %fd3928;
	mul.f64 	%fd3930, %fd3929, 0d3FE0000000000000;
	mul.f64 	%fd3931, %fd3930, %fd3930;
	sub.f64 	%fd3932, %fd3923, %fd3931;
	mul.f64 	%fd3933, %fd3930, %fd3932;
	mul.f64 	%fd3934, %fd3933, 0d3FE0000000000000;
	mov.f64 	%fd3935, 0d3FF0000000000000;
	sub.f64 	%fd3936, %fd3935, %fd3934;
	mul.f64 	%fd3937, %fd3936, 0d3FE0000000000000;
	mul.f64 	%fd7305, %fd7305, %fd3937;
	sub.s32 	%r323, %r674, %r819;
	setp.lt.u32 	%p203, %r323, 9;
	@%p203 bra 	$L__BB0_146;
	ld.param.u32 	%r675, [_Z22GDFTgrid_weight_kernelPdS_S_S_Piii_param_6];
	ld.shared.f64 	%fd3938, [_ZZ22GDFTgrid_weight_kernelPdS_S_S_PiiiE6a_smem+960];
	ld.shared.f64 	%fd3939, [_ZZ22GDFTgrid_weight_kernelPdS_S_S_PiiiE8dij_smem+960];
	sub.f64 	%fd3940, %fd218, %fd7273;
	mul.f64 	%fd3941, %fd3939, %fd3940;
	fma.rn.f64 	%fd3942, %fd3941, %fd3941, 0dBFF0000000000000;
	fma.rn.f64 	%fd3943, %fd3938, %fd3942, %fd3941;
	mul.f64 	%fd3944, %fd3943, %fd3943;
	mov.f64 	%fd3945, 0d4008000000000000;
	sub.f64 	%fd3946, %fd3945, %fd3944;
	mul.f64 	%fd3947, %fd3943, %fd3946;
	mul.f64 	%fd3948, %fd3947, 0d3FE0000000000000;
	mul.f64 	%fd3949, %fd3948, %fd3948;
	sub.f64 	%fd3950, %fd3945, %fd3949;
	mul.f64 	%fd3951, %fd3948, %fd3950;
	mul.f64 	%fd3952, %fd3951, 0d3FE0000000000000;
	mul.f64 	%fd3953, %fd3952, %fd3952;
	sub.f64 	%fd3954, %fd3945, %fd3953;
	mul.f64 	%fd3955, %fd3952, %fd3954;
	mul.f64 	%fd3956, %fd3955, 0d3FE0000000000000;
	mov.f64 	%fd3957, 0d3FF0000000000000;
	sub.f64 	%fd3958, %fd3957, %fd3956;
	mul.f64 	%fd3959, %fd3958, 0d3FE0000000000000;
	mul.f64 	%fd7305, %fd7305, %fd3959;
	sub.s32 	%r324, %r675, %r819;
	setp.eq.s32 	%p204, %r324, 9;
	@%p204 bra 	$L__BB0_146;
	ld.param.u32 	%r676, [_Z22GDFTgrid_weight_kernelPdS_S_S_Piii_param_6];
	ld.shared.f64 	%fd3960, [_ZZ22GDFTgrid_weight_kernelPdS_S_S_PiiiE6a_smem+968];
	ld.shared.f64 	%fd3961, [_ZZ22GDFTgrid_weight_kernelPdS_S_S_PiiiE8dij_smem+968];
	sub.f64 	%fd3962, %fd218, %fd7272;
	mul.f64 	%fd3963, %fd3961, %fd3962;
	fma.rn.f64 	%fd3964, %fd3963, %fd3963, 0dBFF0000000000000;
	fma.rn.f64 	%fd3965, %fd3960, %fd3964, %fd3963;
	mul.f64 	%fd3966, %fd3965, %fd3965;
	mov.f64 	%fd3967, 0d4008000000000000;
	sub.f64 	%fd3968, %fd3967, %fd3966;
	mul.f64 	%fd3969, %fd3965, %fd3968;
	mul.f64 	%fd3970, %fd3969, 0d3FE0000000000000;
	mul.f64 	%fd3971, %fd3970, %fd3970;
	sub.f64 	%fd3972, %fd3967, %fd3971;
	mul.f64 	%fd3973, %fd3970, %fd3972;
	mul.f64 	%fd3974, %fd3973, 0d3FE0000000000000;
	mul.f64 	%fd3975, %fd3974, %fd3974;
	sub.f64 	%fd3976, %fd3967, %fd3975;
	mul.f64 	%fd3977, %fd3974, %fd3976;
	mul.f64 	%fd3978, %fd3977, 0d3FE0000000000000;
	mov.f64 	%fd3979, 0d3FF0000000000000;
	sub.f64 	%fd3980, %fd3979, %fd3978;
	mul.f64 	%fd3981, %fd3980, 0d3FE0000000000000;
	mul.f64 	%fd7305, %fd7305, %fd3981;
	sub.s32 	%r325, %r676, %r819;
	setp.lt.u32 	%p205, %r325, 11;
	@%p205 bra 	$L__BB0_146;
	ld.param.u32 	%r677, [_Z22GDFTgrid_weight_kernelPdS_S_S_Piii_param_6];
	ld.shared.f64 	%fd3982, [_ZZ22GDFTgrid_weight_kernelPdS_S_S_PiiiE6a_smem+976];
	ld.shared.f64 	%fd3983, [_ZZ22GDFTgrid_weight_kernelPdS_S_S_PiiiE8dij_smem+976];
	sub.f64 	%fd3984, %fd218, %fd7271;
	mul.f64 	%fd3985, %fd3983, %fd3984;
	fma.rn.f64 	%fd3986, %fd3985, %fd3985, 0dBFF0000000000000;
	fma.rn.f64 	%fd3987, %fd3982, %fd3986, %fd3985;
	mul.f64 	%fd3988, %fd3987, %fd3987;
	mov.f64 	%fd3989, 0d4008000000000000;
	sub.f64 	%fd3990, %fd3989, %fd3988;
	mul.f64 	%fd3991, %fd3987, %fd3990;
	mul.f64 	%fd3992, %fd3991, 0d3FE0000000000000;
	mul.f64 	%fd3993, %fd3992, %fd3992;
	sub.f64 	%fd3994, %fd3989, %fd3993;
	mul.f64 	%fd3995, %fd3992, %fd3994;
	mul.f64 	%fd3996, %fd3995, 0d3FE0000000000000;
	mul.f64 	%fd3997, %fd3996, %fd3996;
	sub.f64 	%fd3998, %fd3989, %fd3997;
	mul.f64 	%fd3999, %fd3996, %fd3998;
	mul.f64 	%fd4000, %fd3999, 0d3FE0000000000000;
	mov.f64 	%fd4001, 0d3FF0000000000000;
	sub.f64 	%fd4002, %fd4001, %fd4000;
	mul.f64 	%fd4003, %fd4002, 0d3FE0000000000000;
	mul.f64 	%fd7305, %fd7305, %fd4003;
	sub.s32 	%r326, %r677, %r819;
	setp.eq.s32 	%p206, %r326, 11;
	@%p206 bra 	$L__BB0_146;
	ld.param.u32 	%r678, [_Z22GDFTgrid_weight_kernelPdS_S_S_Piii_param_6];
	ld.shared.f64 	%fd4004, [_ZZ22GDFTgrid_weight_kernelPdS_S_S_PiiiE6a_smem+984];
	ld.shared.f64 	%fd4005, [_ZZ22GDFTgrid_weight_kernelPdS_S_S_PiiiE8dij_smem+984];
	sub.f64 	%fd4006, %fd218, %fd7270;
	mul.f64 	%fd4007, %fd4005, %fd4006;
	fma.rn.f64 	%fd4008, %fd4007, %fd4007, 0dBFF0000000000000;
	fma.rn.f64 	%fd4009, %fd4004, %fd4008, %fd4007;
	mul.f64 	%fd4010, %fd4009, %fd4009;
	mov.f64 	%fd4011, 0d4008000000000000;
	sub.f64 	%fd4012, %fd4011, %fd4010;
	mul.f64 	%fd4013, %fd4009, %fd4012;
	mul.f64 	%fd4014, %fd4013, 0d3FE0000000000000;
	mul.f64 	%fd4015, %fd4014, %fd4014;
	sub.f64 	%fd4016, %fd4011, %fd4015;
	mul.f64 	%fd4017, %fd4014, %fd4016;
	mul.f64 	%fd4018, %fd4017, 0d3FE0000000000000;
	mul.f64 	%fd4019, %fd4018, %fd4018;
	sub.f64 	%fd4020, %fd4011, %fd4019;
	mul.f64 	%fd4021, %fd4018, %fd4020;
	mul.f64 	%fd4022, %fd4021, 0d3FE0000000000000;
	mov.f64 	%fd4023, 0d3FF0000000000000;
	sub.f64 	%fd4024, %fd4023, %fd4022;
	mul.f64 	%fd4025, %fd4024, 0d3FE0000000000000;
	mul.f64 	%fd7305, %fd7305, %fd4025;
	sub.s32 	%r327, %r678, %r819;
	setp.lt.u32 	%p207, %r327, 13;
	@%p207 bra 	$L__BB0_146;
	ld.param.u32 	%r679, [_Z22GDFTgrid_weight_kernelPdS_S_S_Piii_param_6];
	ld.shared.f64 	%fd4026, [_ZZ22GDFTgrid_weight_kernelPdS_S_S_PiiiE6a_smem+992];
	ld.shared.f64 	%fd4027, [_ZZ22GDFTgrid_weight_kernelPdS_S_S_PiiiE8dij_smem+992];
	sub.f64 	%fd4028, %fd218, %fd7269;
	mul.f64 	%fd4029, %fd4027, %fd4028;
	fma.rn.f64 	%fd4030, %fd4029, %fd4029, 0dBFF0000000000000;
	fma.rn.f64 	%fd4031, %fd4026, %fd4030, %fd4029;
	mul.f64 	%fd4032, %fd4031, %fd4031;
	mov.f64 	%fd4033, 0d4008000000000000;
	sub.f64 	%fd4034, %fd4033, %fd4032;
	mul.f64 	%fd4035, %fd4031, %fd4034;
	mul.f64 	%fd4036, %fd4035, 0d3FE0000000000000;
	mul.f64 	%fd4037, %fd4036, %fd4036;
	sub.f64 	%fd4038, %fd4033, %fd4037;
	mul.f64 	%fd4039, %fd4036, %fd4038;
	mul.f64 	%fd4040, %fd4039, 0d3FE0000000000000;
	mul.f64 	%fd4041, %fd4040, %fd4040;
	sub.f64 	%fd4042, %fd4033, %fd4041;
	mul.f64 	%fd4043, %fd4040, %fd4042;
	mul.f64 	%fd4044, %fd4043, 0d3FE0000000000000;
	mov.f64 	%fd4045, 0d3FF0000000000000;
	sub.f64 	%fd4046, %fd4045, %fd4044;
	mul.f64 	%fd4047, %fd4046, 0d3FE0000000000000;
	mul.f64 	%fd7305, %fd7305, %fd4047;
	sub.s32 	%r328, %r679, %r819;
	setp.eq.s32 	%p208, %r328, 13;
	@%p208 bra 	$L__BB0_146;
	ld.param.u32 	%r680, [_Z22GDFTgrid_weight_kernelPdS_S_S_Piii_param_6];
	ld.shared.f64 	%fd4048, [_ZZ22GDFTgrid_weight_kernelPdS_S_S_PiiiE6a_smem+1000];
	ld.shared.f64 	%fd4049, [_ZZ22GDFTgrid_weight_kernelPdS_S_S_PiiiE8dij_smem+1000];
	sub.f64 	%fd4050, %fd218, %fd7268;
	mul.f64 	%fd4051, %fd4049, %fd4050;
	fma.rn.f64 	%fd4052, %fd4051, %fd4051, 0dBFF0000000000000;
	fma.rn.f64 	%fd4053, %fd4048, %fd4052, %fd4051;
	mul.f64 	%fd4054, %fd4053, %fd4053;
	mov.f64 	%fd4055, 0d4008000000000000;
	sub.f64 	%fd4056, %fd4055, %fd4054;
	mul.f64 	%fd4057, %fd4053, %fd4056;
	mul.f64 	%fd4058, %fd4057, 0d3FE0000000000000;
	mul.f64 	%fd4059, %fd4058, %fd4058;
	sub.f64 	%fd4060, %fd4055, %fd4059;
	mul.f64 	%fd4061, %fd4058, %fd4060;
	mul.f64 	%fd4062, %fd4061, 0d3FE0000000000000;
	mul.f64 	%fd4063, %fd4062, %fd4062;
	sub.f64 	%fd4064, %fd4055, %fd4063;
	mul.f64 	%fd4065, %fd4062, %fd4064;
	mul.f64 	%fd4066, %fd4065, 0d3FE0000000000000;
	mov.f64 	%fd4067, 0d3FF0000000000000;
	sub.f64 	%fd4068, %fd4067, %fd4066;
	mul.f64 	%fd4069, %fd4068, 0d3FE0000000000000;
	mul.f64 	%fd7305, %fd7305, %fd4069;
	sub.s32 	%r329, %r680, %r819;
	setp.lt.u32 	%p209, %r329, 15;
	@%p209 bra 	$L__BB0_146;
	ld.param.u32 	%r681, [_Z22GDFTgrid_weight_kernelPdS_S_S_Piii_param_6];
	ld.shared.f64 	%fd4070, [_ZZ22GDFTgrid_weight_kernelPdS_S_S_PiiiE6a_smem+1008];
	ld.shared.f64 	%fd4071, [_ZZ22GDFTgrid_weight_kernelPdS_S_S_PiiiE8dij_smem+1008];
	sub.f64 	%fd4072, %fd218, %fd7267;
	mul.f64 	%fd4073, %fd4071, %fd4072;
	fma.rn.f64 	%fd4074, %fd4073, %fd4073, 0dBFF0000000000000;
	fma.rn.f64 	%fd4075, %fd4070, %fd4074, %fd4073;
	mul.f64 	%fd4076, %fd4075, %fd4075;
	mov.f64 	%fd4077, 0d4008000000000000;
	sub.f64 	%fd4078, %fd4077, %fd4076;
	mul.f64 	%fd4079, %fd4075, %fd4078;
	mul.f64 	%fd4080, %fd4079, 0d3FE0000000000000;
	mul.f64 	%fd4081, %fd4080, %fd4080;
	sub.f64 	%fd4082, %fd4077, %fd4081;
	mul.f64 	%fd4083, %fd4080, %fd4082;
	mul.f64 	%fd4084, %fd4083, 0d3FE0000000000000;
	mul.f64 	%fd4085, %fd4084, %fd4084;
	sub.f64 	%fd4086, %fd4077, %fd4085;
	mul.f64 	%fd4087, %fd4084, %fd4086;
	mul.f64 	%fd4088, %fd4087, 0d3FE0000000000000;
	mov.f64 	%fd4089, 0d3FF0000000000000;
	sub.f64 	%fd4090, %fd4089, %fd4088;
	mul.f64 	%fd4091, %fd4090, 0d3FE0000000000000;
	mul.f64 	%fd7305, %fd7305, %fd4091;
	sub.s32 	%r330, %r681, %r819;
	setp.eq.s32 	%p210, %r330, 15;
	@%p210 bra 	$L__BB0_146;
	ld.shared.f64 	%fd4092, [_ZZ22GDFTgrid_weight_kernelPdS_S_S_PiiiE6a_smem+1016];
	ld.shared.f64 	%fd4093, [_ZZ22GDFTgrid_weight_kernelPdS_S_S_PiiiE8dij_smem+1016];
	sub.f64 	%fd4094, %fd218, %fd7266;
	mul.f64 	%fd4095, %fd4093, %fd4094;
	fma.rn.f64 	%fd4096, %fd4095, %fd4095, 0dBFF0000000000000;
	fma.rn.f64 	%fd4097, %fd4092, %fd4096, %fd4095;
	mul.f64 	%fd4098, %fd4097, %fd4097;
	mov.f64 	%fd4099, 0d4008000000000000;
	sub.f64 	%fd4100, %fd4099, %fd4098;
	mul.f64 	%fd4101, %fd4097, %fd4100;
	mul.f64 	%fd4102, %fd4101, 0d3FE0000000000000;
	mul.f64 	%fd4103, %fd4102, %fd4102;
	sub.f64 	%fd4104, %fd4099, %fd4103;
	mul.f64 	%fd4105, %fd4102, %fd4104;
	mul.f64 	%fd4106, %fd4105, 0d3FE0000000000000;
	mul.f64 	%fd4107, %fd4106, %fd4106;
	sub.f64 	%fd4108, %fd4099, %fd4107;
	mul.f64 	%fd4109, %fd4106, %fd4108;
	mul.f64 	%fd4110, %fd4109, 0d3FE0000000000000;
	mov.f64 	%fd4111, 0d3FF0000000000000;
	sub.f64 	%fd4112, %fd4111, %fd4110;
	mul.f64 	%fd4113, %fd4112, 0d3FE0000000000000;
	mul.f64 	%fd7305, %fd7305, %fd4113;
$L__BB0_146:
	ld.param.u32 	%r682, [_Z22GDFTgrid_weight_kernelPdS_S_S_Piii_param_6];
	sub.s32 	%r331, %r682, %r818;
	setp.lt.s32 	%p211, %r331, 9;
	@%p211 bra 	$L__BB0_282;
	ld.param.u32 	%r683, [_Z22GDFTgrid_weight_kernelPdS_S_S_Piii_param_6];
	sub.s32 	%r332, %r683, %r819;
	setp.eq.s32 	%p212, %r332, 1;
	ld.shared.f64 	%fd4114, [_ZZ22GDFTgrid_weight_kernelPdS_S_S_PiiiE7atom_xi+64];
	sub.f64 	%fd4115, %fd7215, %fd4114;
	ld.shared.f64 	%fd4116, [_ZZ22GDFTgrid_weight_kernelPdS_S_S_PiiiE7atom_yi+64];
	sub.f64 	%fd4117, %fd7214, %fd4116;
	ld.shared.f64 	%fd4118, [_ZZ22GDFTgrid_weight_kernelPdS_S_S_PiiiE7atom_zi+64];
	sub.f64 	%fd4119, %fd7213, %fd4118;
	abs.f64 	%fd4120, %fd4115;
	abs.f64 	%fd4121, %fd4117;
	abs.f64 	%fd4122, %fd4119;
	add.f64 	%fd4123, %fd4120, %fd4121;
	add.f64 	%fd4124, %fd4123, %fd4122;
	min.f64 	%fd4125, %fd4120, %fd4121;
	max.f64 	%fd4126, %fd4120, %fd4121;
	min.f64 	%fd4127, %fd4126, %fd4122;
	max.f64 	%fd4128, %fd4126, %fd4122;
	{
	.reg .b32 %temp; 
	mov.b64 	{%temp, %r333}, %fd4128;
	}
	and.b32  	%r334, %r333, -4194304;
	xor.b32  	%r335, %r334, 2144337920;
	mov.b32 	%r336, 0;
	mov.b64 	%fd4129, {%r336, %r335};
	mul.f64 	%fd4130, %fd4127, %fd4129;
	mul.f64 	%fd4131, %fd4125, %fd4129;
	mul.f64 	%fd4132, %fd4128, %fd4129;
	mul.f64 	%fd4133, %fd4130, %fd4130;
	fma.rn.f64 	%fd4134, %fd4131, %fd4131, %fd4133;
	fma.rn.f64 	%fd4135, %fd4132, %fd4132, %fd4134;
	min.f64 	%fd4136, %fd4135, 0d7FEFFFFFFFFFFFFF;
	rsqrt.approx.ftz.f64 	%fd4137, %fd4136;
	mul.rn.f64 	%fd4138, %fd4137, %fd4137;
	neg.f64 	%fd4139, %fd4138;
	fma.rn.f64 	%fd4140, %fd4136, %fd4139, 0d3FF0000000000000;
	fma.rn.f64 	%fd4141, %fd4140, 0d3FD8000000000000, 0d3FE0000000000000;
	mul.rn.f64 	%fd4142, %fd4140, %fd4137;
	fma.rn.f64 	%fd4143, %fd4141, %fd4142, %fd4137;
	mul.f64 	%fd4144, %fd4135, %fd4143;
	or.b32  	%r337, %r334, 1048576;
	mov.b64 	%fd4145, {%r336, %r337};
	mul.f64 	%fd4146, %fd4145, %fd4144;
	setp.gt.f64 	%p213, %fd4124, %fd4128;
	selp.f64 	%fd4147, %fd4146, %fd4124, %p213;
	setp.lt.u32 	%p214, %r333, %r4;
	selp.f64 	%fd236, %fd4147, %fd4128, %p214;
	ld.shared.f64 	%fd4148, [_ZZ22GDFTgrid_weight_kernelPdS_S_S_PiiiE6a_smem+1024];
	ld.shared.f64 	%fd4149, [_ZZ22GDFTgrid_weight_kernelPdS_S_S_PiiiE8dij_smem+1024];
	sub.f64 	%fd4150, %fd236, %fd7281;
	mul.f64 	%fd4151, %fd4149, %fd4150;
	fma.rn.f64 	%fd4152, %fd4151, %fd4151, 0dBFF0000000000000;
	fma.rn.f64 	%fd4153, %fd4148, %fd4152, %fd4151;
	mul.f64 	%fd4154, %fd4153, %fd4153;
	mov.f64 	%fd4155, 0d4008000000000000;
	sub.f64 	%fd4156, %fd4155, %fd4154;
	mul.f64 	%fd4157, %fd4153, %fd4156;
	mul.f64 	%fd4158, %fd4157, 0d3FE0000000000000;
	mul.f64 	%fd4159, %fd4158, %fd4158;
	sub.f64 	%fd4160, %fd4155, %fd4159;
	mul.f64 	%fd4161, %fd4158, %fd4160;
	mul.f64 	%fd4162, %fd4161, 0d3FE0000000000000;
	mul.f64 	%fd4163, %fd4162, %fd4162;
	sub.f64 	%fd4164, %fd4155, %fd4163;
	mul.f64 	%fd4165, %fd4162, %fd4164;
	mul.f64 	%fd4166, %fd4165, 0d3FE0000000000000;
	mov.f64 	%fd4167, 0d3FF0000000000000;
	sub.f64 	%fd4168, %fd4167, %fd4166;
	mul.f64 	%fd4169, %fd4168, 0d3FE0000000000000;
	mul.f64 	%fd7304, %fd7304, %fd4169;
	@%p212 bra 	$L__BB0_163;
	ld.param.u32 	%r684, [_Z22GDFTgrid_weight_kernelPdS_S_S_Piii_param_6];
	ld.shared.f64 	%fd4170, [_ZZ22GDFTgrid_weight_kernelPdS_S_S_PiiiE6a_smem+1032];
	ld.shared.f64 	%fd4171, [_ZZ22GDFTgrid_weight_kernelPdS_S_S_PiiiE8dij_smem+1032];
	sub.f64 	%fd4172, %fd236, %fd7280;
	mul.f64 	%fd4173, %fd4171, %fd4172;
	fma.rn.f64 	%fd4174, %fd4173, %fd4173, 0dBFF0000000000000;
	fma.rn.f64 	%fd4175, %fd4170, %fd4174, %fd4173;
	mul.f64 	%fd4176, %fd4175, %fd4175;
	mov.f64 	%fd4177, 0d4008000000000000;
	sub.f64 	%fd4178, %fd4177, %fd4176;
	mul.f64 	%fd4179, %fd4175, %fd4178;
	mul.f64 	%fd4180, %fd4179, 0d3FE0000000000000;
	mul.f64 	%fd4181, %fd4180, %fd4180;
	sub.f64 	%fd4182, %fd4177, %fd4181;
	mul.f64 	%fd4183, %fd4180, %fd4182;
	mul.f64 	%fd4184, %fd4183, 0d3FE0000000000000;
	mul.f64 	%fd4185, %fd4184, %fd4184;
	sub.f64 	%fd4186, %fd4177, %fd4185;
	mul.f64 	%fd4187, %fd4184, %fd4186;
	mul.f64 	%fd4188, %fd4187, 0d3FE0000000000000;
	mov.f64 	%fd4189, 0d3FF0000000000000;
	sub.f64 	%fd4190, %fd4189, %fd4188;
	mul.f64 	%fd4191, %fd4190, 0d3FE0000000000000;
	mul.f64 	%fd7304, %fd7304, %fd4191;
	sub.s32 	%r338, %r684, %r819;
	setp.lt.u32 	%p215, %r338, 3;
	@%p215 bra 	$L__BB0_163;
	ld.param.u32 	%r685, [_Z22GDFTgrid_weight_kernelPdS_S_S_Piii_param_6];
	ld.shared.f64 	%fd4192, [_ZZ22GDFTgrid_weight_kernelPdS_S_S_PiiiE6a_smem+1040];
	ld.shared.f64 	%fd4193, [_ZZ22GDFTgrid_weight_kernelPdS_S_S_PiiiE8dij_smem+1040];
	sub.f64 	%fd4194, %fd236, %fd7279;
	mul.f64 	%fd4195, %fd4193, %fd4194;
	fma.rn.f64 	%fd4196, %fd4195, %fd4195, 0dBFF0000000000000;
	fma.rn.f64 	%fd4197, %fd4192, %fd4196, %fd4195;
	mul.f64 	%fd4198, %fd4197, %fd4197;
	mov.f64 	%fd4199, 0d4008000000000000;
	sub.f64 	%fd4200, %fd4199, %fd4198;
	mul.f64 	%fd4201, %fd4197, %fd4200;
	mul.f64 	%fd4202, %fd4201, 0d3FE0000000000000;
	mul.f64 	%fd4203, %fd4202, %fd4202;
	sub.f64 	%fd4204, %fd4199, %fd4203;
	mul.f64 	%fd4205, %fd4202, %fd4204;
	mul.f64 	%fd4206, %fd4205, 0d3FE0000000000000;
	mul.f64 	%fd4207, %fd4206, %fd4206;
	sub.f64 	%fd4208, %fd4199, %fd4207;
	mul.f64 	%fd4209, %fd4206, %fd4208;
	mul.f64 	%fd4210, %fd4209, 0d3FE0000000000000;
	mov.f64 	%fd4211, 0d3FF0000000000000;
	sub.f64 	%fd4212, %fd4211, %fd4210;
	mul.f64 	%fd4213, %fd4212, 0d3FE0000000000000;
	mul.f64 	%fd7304, %fd7304, %fd4213;
	sub.s32 	%r339, %r685, %r819;
	setp.eq.s32 	%p216, %r339, 3;
	@%p216 bra 	$L__BB0_163;
	ld.param.u32 	%r686, [_Z22GDFTgrid_weight_kernelPdS_S_S_Piii_param_6];
	ld.shared.f64 	%fd4214, [_ZZ22GDFTgrid_weight_kernelPdS_S_S_PiiiE6a_smem+1048];
	ld.shared.f64 	%fd4215, [_ZZ22GDFTgrid_weight_kernelPdS_S_S_PiiiE8dij_smem+1048];
	sub.f64 	%fd4216, %fd236, %fd7278;
	mul.f64 	%fd4217, %fd4215, %fd4216;
	fma.rn.f64 	%fd4218, %fd4217, %fd4217, 0dBFF0000000000000;
	fma.rn.f64 	%fd4219, %fd4214, %fd4218, %fd4217;
	mul.f64 	%fd4220, %fd4219, %fd4219;
	mov.f64 	%fd4221, 0d4008000000000000;
	sub.f64 	%fd4222, %fd4221, %fd4220;
	mul.f64 	%fd4223, %fd4219, %fd4222;
	mul.f64 	%fd4224, %fd4223, 0d3FE0000000000000;
	mul.f64 	%fd4225, %fd4224, %fd4224;
	sub.f64 	%fd4226, %fd4221, %fd4225;
	mul.f64 	%fd4227, %fd4224, %fd4226;
	mul.f64 	%fd4228, %fd4227, 0d3FE0000000000000;
	mul.f64 	%fd4229, %fd4228, %fd4228;
	sub.f64 	%fd4230, %fd4221, %fd4229;
	mul.f64 	%fd4231, %fd4228, %fd4230;
	mul.f64 	%fd4232, %fd4231, 0d3FE0000000000000;
	mov.f64 	%fd4233, 0d3FF0000000000000;
	sub.f64 	%fd4234, %fd4233, %fd4232;
	mul.f64 	%fd4235, %fd4234, 0d3FE0000000000000;
	mul.f64 	%fd7304, %fd7304, %fd4235;
	sub.s32 	%r340, %r686, %r819;
	setp.lt.u32 	%p217, %r340, 5;
	@%p217 bra 	$L__BB0_163;
	ld.param.u32 	%r687, [_Z22GDFTgrid_weight_kernelPdS_S_S_Piii_param_6];
	ld.shared.f64 	%fd4236, [_ZZ22GDFTgrid_weight_kernelPdS_S_S_PiiiE6a_smem+1056];
	ld.shared.f64 	%fd4237, [_ZZ22GDFTgrid_weight_kernelPdS_S_S_PiiiE8dij_smem+1056];
	sub.f64 	%fd4238, %fd236, %fd7277;
	mul.f64 	%fd4239, %fd4237, %fd4238;
	fma.rn.f64 	%fd4240, %fd4239, %fd4239, 0dBFF0000000000000;
	fma.rn.f64 	%fd4241, %fd4236, %fd4240, %fd4239;
	mul.f64 	%fd4242, %fd4241, %fd4241;
	mov.f64 	%fd4243, 0d4008000000000000;
	sub.f64 	%fd4244, %fd4243, %fd4242;
	mul.f64 	%fd4245, %fd4241, %fd4244;
	mul.f64 	%fd4246, %fd4245, 0d3FE0000000000000;
	mul.f64 	%fd4247, %fd4246, %fd4246;
	sub.f64 	%fd4248, %fd4243, %fd4247;
	mul.f64 	%fd4249, %fd4246, %fd4248;
	mul.f64 	%fd4250, %fd4249, 0d3FE0000000000000;
	mul.f64 	%fd4251, %fd4250, %fd4250;
	sub.f64 	%fd4252, %fd4243, %fd4251;
	mul.f64 	%fd4253, %fd4250, %fd4252;
	mul.f64 	%fd4254, %fd4253, 0d3FE0000000000000;
	mov.f64 	%fd4255, 0d3FF0000000000000;
	sub.f64 	%fd4256, %fd4255, %fd4254;
	mul.f64 	%fd4257, %fd4256, 0d3FE0000000000000;
	mul.f64 	%fd7304, %fd7304, %fd4257;
	sub.s32 	%r341, %r687, %r819;
	setp.eq.s32 	%p218, %r341, 5;
	@%p218 bra 	$L__BB0_163;
	ld.param.u32 	%r688, [_Z22GDFTgrid_weight_kernelPdS_S_S_Piii_param_6];
	ld.shared.f64 	%fd4258, [_ZZ22GDFTgrid_weight_kernelPdS_S_S_PiiiE6a_smem+1064];
	ld.shared.f64 	%fd4259, [_ZZ22GDFTgrid_weight_kernelPdS_S_S_PiiiE8dij_smem+1064];
	sub.f64 	%fd4260, %fd236, %fd7276;
	mul.f64 	%fd4261, %fd4259, %fd4260;
	fma.rn.f64 	%fd4262, %fd4261, %fd4261, 0dBFF0000000000000;
	fma.rn.f64 	%fd4263, %fd4258, %fd4262, %fd4261;
	mul.f64 	%fd4264, %fd4263, %fd4263;
	mov.f64 	%fd4265, 0d4008000000000000;
	sub.f64 	%fd4266, %fd4265, %fd4264;
	mul.f64 	%fd4267, %fd4263, %fd4266;
	mul.f64 	%fd4268, %fd4267, 0d3FE0000000000000;
	mul.f64 	%fd4269, %fd4268, %fd4268;
	sub.f64 	%fd4270, %fd4265, %fd4269;
	mul.f64 	%fd4271, %fd4268, %fd4270;
	mul.f64 	%fd4272, %fd4271, 0d3FE0000000000000;
	mul.f64 	%fd4273, %fd4272, %fd4272;
	sub.f64 	%fd4274, %fd4265, %fd4273;
	mul.f64 	%fd4275, %fd4272, %fd4274;
	mul.f64 	%fd4276, %fd4275, 0d3FE0000000000000;
	mov.f64 	%fd4277, 0d3FF0000000000000;
	sub.f64 	%fd4278, %fd4277, %fd4276;
	mul.f64 	%fd4279, %fd4278, 0d3FE0000000000000;
	mul.f64 	%fd7304, %fd7304, %fd4279;
	sub.s32 	%r342, %r688, %r819;
	setp.lt.u32 	%p219, %r342, 7;
	@%p219 bra 	$L__BB0_163;
	ld.param.u32 	%r689, [_Z22GDFTgrid_weight_kernelPdS_S_S_Piii_param_6];
	ld.shared.f64 	%fd4280, [_ZZ22GDFTgrid_weight_kernelPdS_S_S_PiiiE6a_smem+1072];
	ld.shared.f64 	%fd4281, [_ZZ22GDFTgrid_weight_kernelPdS_S_S_PiiiE8dij_smem+1072];
	sub.f64 	%fd4282, %fd236, %fd7275;
	mul.f64 	%fd4283, %fd4281, %fd4282;
	fma.rn.f64 	%fd4284, %fd4283, %fd4283, 0dBFF0000000000000;
	fma.rn.f64 	%fd4285, %fd4280, %fd4284, %fd4283;
	mul.f64 	%fd4286, %fd4285, %fd4285;
	mov.f64 	%fd4287, 0d4008000000000000;
	sub.f64 	%fd4288, %fd4287, %fd4286;
	mul.f64 	%fd4289, %fd4285, %fd4288;
	mul.f64 	%fd4290, %fd4289, 0d3FE0000000000000;
	mul.f64 	%fd4291, %fd4290, %fd4290;
	sub.f64 	%fd4292, %fd4287, %fd4291;
	mul.f64 	%fd4293, %fd4290, %fd4292;
	mul.f64 	%fd4294, %fd4293, 0d3FE0000000000000;
	mul.f64 	%fd4295, %fd4294, %fd4294;
	sub.f64 	%fd4296, %fd4287, %fd4295;
	mul.f64 	%fd4297, %fd4294, %fd4296;
	mul.f64 	%fd4298, %fd4297, 0d3FE0000000000000;
	mov.f64 	%fd4299, 0d3FF0000000000000;
	sub.f64 	%fd4300, %fd4299, %fd4298;
	mul.f64 	%fd4301, %fd4300, 0d3FE0000000000000;
	mul.f64 	%fd7304, %fd7304, %fd4301;
	sub.s32 	%r343, %r689, %r819;
	setp.eq.s32 	%p220, %r343, 7;
	@%p220 bra 	$L__BB0_163;
	ld.param.u32 	%r690, [_Z22GDFTgrid_weight_kernelPdS_S_S_Piii_param_6];
	ld.shared.f64 	%fd4302, [_ZZ22GDFTgrid_weight_kernelPdS_S_S_PiiiE6a_smem+1080];
	ld.shared.f64 	%fd4303, [_ZZ22GDFTgrid_weight_kernelPdS_S_S_PiiiE8dij_smem+1080];
	sub.f64 	%fd4304, %fd236, %fd7274;
	mul.f64 	%fd4305, %fd4303, %fd4304;
	fma.rn.f64 	%fd4306, %fd4305, %fd4305, 0dBFF0000000000000;
	fma.rn.f64 	%fd4307, %fd4302, %fd4306, %fd4305;
	mul.f64 	%fd4308, %fd4307, %fd4307;
	mov.f64 	%fd4309, 0d4008000000000000;
	sub.f64 	%fd4310, %fd4309, %fd4308;
	mul.f64 	%fd4311, %fd4307, %fd4310;
	mul.f64 	%fd4312, %fd4311, 0d3FE0000000000000;
	mul.f64 	%fd4313, %fd4312, %fd4312;
	sub.f64 	%fd4314, %fd4309, %fd4313;
	mul.f64 	%fd4315, %fd4312, %fd4314;
	mul.f64 	%fd4316, %fd4315, 0d3FE0000000000000;
	mul.f64 	%fd4317, %fd4316, %fd4316;
	sub.f64 	%fd4318, %fd4309, %fd4317;
	mul.f64 	%fd4319, %fd4316, %fd4318;
	mul.f64 	%fd4320, %fd4319, 0d3FE0000000000000;
	mov.f64 	%fd4321, 0d3FF0000000000000;
	sub.f64 	%fd4322, %fd4321, %fd4320;
	mul.f64 	%fd4323, %fd4322, 0d3FE0000000000000;
	mul.f64 	%fd7304, %fd7304, %fd4323;
	sub.s32 	%r344, %r690, %r819;
	setp.lt.u32 	%p221, %r344, 9;
	@%p221 bra 	$L__BB0_163;
	ld.param.u32 	%r691, [_Z22GDFTgrid_weight_kernelPdS_S_S_Piii_param_6];
	ld.shared.f64 	%fd4324, [_ZZ22GDFTgrid_weight_kernelPdS_S_S_PiiiE6a_smem+1088];
	ld.shared.f64 	%fd4325, [_ZZ22GDFTgrid_weight_kernelPdS_S_S_PiiiE8dij_smem+1088];
	sub.f64 	%fd4326, %fd236, %fd7273;
	mul.f64 	%fd4327, %fd4325, %fd4326;
	selp.f64 	%fd4328, 0d0000000000000000, %fd4327, %p62;
	fma.rn.f64 	%fd4329, %fd4328, %fd4328, 0dBFF0000000000000;
	fma.rn.f64 	%fd4330, %fd4324, %fd4329, %fd4328;
	mul.f64 	%fd4331, %fd4330, %fd4330;
	mov.f64 	%fd4332, 0d4008000000000000;
	sub.f64 	%fd4333, %fd4332, %fd4331;
	mul.f64 	%fd4334, %fd4330, %fd4333;
	mul.f64 	%fd4335, %fd4334, 0d3FE0000000000000;
	mul.f64 	%fd4336, %fd4335, %fd4335;
	sub.f64 	%fd4337, %fd4332, %fd4336;
	mul.f64 	%fd4338, %fd4335, %fd4337;
	mul.f64 	%fd4339, %fd4338, 0d3FE0000000000000;
	mul.f64 	%fd4340, %fd4339, %fd4339;
	sub.f64 	%fd4341, %fd4332, %fd4340;
	mul.f64 	%fd4342, %fd4339, %fd4341;
	mul.f64 	%fd4343, %fd4342, 0d3FE0000000000000;
	mov.f64 	%fd4344, 0d3FF0000000000000;
	sub.f64 	%fd4345, %fd4344, %fd4343;
	mul.f64 	%fd4346, %fd4345, 0d3FE0000000000000;
	mul.f64 	%fd7304, %fd7304, %fd4346;
	sub.s32 	%r345, %r691, %r819;
	setp.eq.s32 	%p223, %r345, 9;
	@%p223 bra 	$L__BB0_163;
	ld.param.u32 	%r692, [_Z22GDFTgrid_weight_kernelPdS_S_S_Piii_param_6];
	ld.shared.f64 	%fd4347, [_ZZ22GDFTgrid_weight_kernelPdS_S_S_PiiiE6a_smem+1096];
	ld.shared.f64 	%fd4348, [_ZZ22GDFTgrid_weight_kernelPdS_S_S_PiiiE8dij_smem+1096];
	sub.f64 	%fd4349, %fd236, %fd7272;
	mul.f64 	%fd4350, %fd4348, %fd4349;
	fma.rn.f64 	%fd4351, %fd4350, %fd4350, 0dBFF0000000000000;
	fma.rn.f64 	%fd4352, %fd4347, %fd4351, %fd4350;
	mul.f64 	%fd4353, %fd4352, %fd4352;
	mov.f64 	%fd4354, 0d4008000000000000;
	sub.f64 	%fd4355, %fd4354, %fd4353;
	mul.f64 	%fd4356, %fd4352, %fd4355;
	mul.f64 	%fd4357, %fd4356, 0d3FE0000000000000;
	mul.f64 	%fd4358, %fd4357, %fd4357;
	sub.f64 	%fd4359, %fd4354, %fd4358;
	mul.f64 	%fd4360, %fd4357, %fd4359;
	mul.f64 	%fd4361, %fd4360, 0d3FE0000000000000;
	mul.f64 	%fd4362, %fd4361, %fd4361;
	sub.f64 	%fd4363, %fd4354, %fd4362;
	mul.f64 	%fd4364, %fd4361, %fd4363;
	mul.f64 	%fd4365, %fd4364, 0d3FE0000000000000;
	mov.f64 	%fd4366, 0d3FF0000000000000;
	sub.f64 	%fd4367, %fd4366, %fd4365;
	mul.f64 	%fd4368, %fd4367, 0d3FE0000000000000;
	mul.f64 	%fd7304, %fd7304, %fd4368;
	sub.s32 	%r346, %r692, %r819;
	setp.lt.u32 	%p224, %r346, 11;
	@%p224 bra 	$L__BB0_163;
	ld.param.u32 	%r693, [_Z22GDFTgrid_weight_kernelPdS_S_S_Piii_param_6];
	ld.shared.f64 	%fd4369, [_ZZ22GDFTgrid_weight_kernelPdS_S_S_PiiiE6a_smem+1104];
	ld.shared.f64 	%fd4370, [_ZZ22GDFTgrid_weight_kernelPdS_S_S_PiiiE8dij_smem+1104];
	sub.f64 	%fd4371, %fd236, %fd7271;
	mul.f64 	%fd4372, %fd4370, %fd4371;
	fma.rn.f64 	%fd4373, %fd4372, %fd4372, 0dBFF0000000000000;
	fma.rn.f64 	%fd4374, %fd4369, %fd4373, %fd4372;
	mul.f64 	%fd4375, %fd4374, %fd4374;
	mov.f64 	%fd4376, 0d4008000000000000;
	sub.f64 	%fd4377, %fd4376, %fd4375;
	mul.f64 	%fd4378, %fd4374, %fd4377;
	mul.f64 	%fd4379, %fd4378, 0d3FE0000000000000;
	mul.f64 	%fd4380, %fd4379, %fd4379;
	sub.f64 	%fd4381, %fd4376, %fd4380;
	mul.f64 	%fd4382, %fd4379, %fd4381;
	mul.f64 	%fd4383, %fd4382, 0d3FE0000000000000;
	mul.f64 	%fd4384, %fd4383, %fd4383;
	sub.f64 	%fd4385, %fd4376, %fd4384;
	mul.f64 	%fd4386, %fd4383, %fd4385;
	mul.f64 	%fd4387, %fd4386, 0d3FE0000000000000;
	mov.f64 	%fd4388, 0d3FF0000000000000;
	sub.f64 	%fd4389, %fd4388, %fd4387;
	mul.f64 	%fd4390, %fd4389, 0d3FE0000000000000;
	mul.f64 	%fd7304, %fd7304, %fd4390;
	sub.s32 	%r347, %r693, %r819;
	setp.eq.s32 	%p225, %r347, 11;
	@%p225 bra 	$L__BB0_163;
	ld.param.u32 	%r694, [_Z22GDFTgrid_weight_kernelPdS_S_S_Piii_param_6];
	ld.shared.f64 	%fd4391, [_ZZ22GDFTgrid_weight_kernelPdS_S_S_PiiiE6a_smem+1112];
	ld.shared.f64 	%fd4392, [_ZZ22GDFTgrid_weight_kernelPdS_S_S_PiiiE8dij_smem+1112];
	sub.f64 	%fd4393, %fd236, %fd7270;
	mul.f64 	%fd4394, %fd4392, %fd4393;
	fma.rn.f64 	%fd4395, %fd4394, %fd4394, 0dBFF0000000000000;
	fma.rn.f64 	%fd4396, %fd4391, %fd4395, %fd4394;
	mul.f64 	%fd4397, %fd4396, %fd4396;
	mov.f64 	%fd4398, 0d4008000000000000;
	sub.f64 	%fd4399, %fd4398, %fd4397;
	mul.f64 	%fd4400, %fd4396, %fd4399;
	mul.f64 	%fd4401, %fd4400, 0d3FE0000000000000;
	mul.f64 	%fd4402, %fd4401, %fd4401;
	sub.f64 	%fd4403, %fd4398, %fd4402;
	mul.f64 	%fd4404, %fd4401, %fd4403;
	mul.f64 	%fd4405, %fd4404, 0d3FE0000000000000;
	mul.f64 	%fd4406, %fd4405, %fd4405;
	sub.f64 	%fd4407, %fd4398, %fd4406;
	mul.f64 	%fd4408, %fd4405, %fd4407;
	mul.f64 	%fd4409, %fd4408, 0d3FE0000000000000;
	mov.f64 	%fd4410, 0d3FF0000000000000;
	sub.f64 	%fd4411, %fd4410, %fd4409;
	mul.f64 	%fd4412, %fd4411, 0d3FE0000000000000;
	mul.f64 	%fd7304, %fd7304, %fd4412;
	sub.s32 	%r348, %r694, %r819;
	setp.lt.u32 	%p226, %r348, 13;
	@%p226 bra 	$L__BB0_163;
	ld.param.u32 	%r695, [_Z22GDFTgrid_weight_kernelPdS_S_S_Piii_param_6];
	ld.shared.f64 	%fd4413, [_ZZ22GDFTgrid_weight_kernelPdS_S_S_PiiiE6a_smem+1120];
	ld.shared.f64 	%fd4414, [_ZZ22GDFTgrid_weight_kernelPdS_S_S_PiiiE8dij_smem+1120];
	sub.f64 	%fd4415, %fd236, %fd7269;
	mul.f64 	%fd4416, %fd4414, %fd4415;
	fma.rn.f64 	%fd4417, %fd4416, %fd4416, 0dBFF0000000000000;
	fma.rn.f64 	%fd4418, %fd4413, %fd4417, %fd4416;
	mul.f64 	%fd4419, %fd4418, %fd4418;
	mov.f64 	%fd4420, 0d4008000000000000;
	sub.f64 	%fd4421, %fd4420, %fd4419;
	mul.f64 	%fd4422, %fd4418, %fd4421;
	mul.f64 	%fd4423, %fd4422, 0d3FE0000000000000;
	mul.f64 	%fd4424, %fd4423, %fd4423;
	sub.f64 	%fd4425, %fd4420, %fd4424;
	mul.f64 	%fd4426, %fd4423, %fd4425;
	mul.f64 	%fd4427, %fd4426, 0d3FE0000000000000;
	mul.f64 	%fd4428, %fd4427, %fd4427;
	sub.f64 	%fd4429, %fd4420, %fd4428;
	mul.f64 	%fd4430, %fd4427, %fd4429;
	mul.f64 	%fd4431, %fd4430, 0d3FE0000000000000;
	mov.f64 	%fd4432, 0d3FF0000000000000;
	sub.f64 	%fd4433, %fd4432, %fd4431;
	mul.f64 	%fd4434, %fd4433, 0d3FE0000000000000;
	mul.f64 	%fd7304, %fd7304, %fd4434;
	sub.s32 	%r349, %r695, %r819;
	setp.eq.s32 	%p227, %r349, 13;
	@%p227 bra 	$L__BB0_163;
	ld.param.u32 	%r696, [_Z22GDFTgrid_weight_kernelPdS_S_S_Piii_param_6];
	ld.shared.f64 	%fd4435, [_ZZ22GDFTgrid_weight_kernelPdS_S_S_PiiiE6a_smem+1128];
	ld.shared.f64 	%fd4436, [_ZZ22GDFTgrid_weight_kernelPdS_S_S_PiiiE8dij_smem+1128];
	sub.f64 	%fd4437, %fd236, %fd7268;
	mul.f64 	%fd4438, %fd4436, %fd4437;
	fma.rn.f64 	%fd4439, %fd4438, %fd4438, 0dBFF0000000000000;
	fma.rn.f64 	%fd4440, %fd4435, %fd4439, %fd4438;
	mul.f64 	%fd4441, %fd4440, %fd4440;
	mov.f64 	%fd4442, 0d4008000000000000;
	sub.f64 	%fd4443, %fd4442, %fd4441;
	mul.f64 	%fd4444, %fd4440, %fd4443;
	mul.f64 	%fd4445, %fd4444, 0d3FE0000000000000;
	mul.f64 	%fd4446, %fd4445, %fd4445;
	sub.f64 	%fd4447, %fd4442, %fd4446;
	mul.f64 	%fd4448, %fd4445, %fd4447;
	mul.f64 	%fd4449, %fd4448, 0d3FE0000000000000;
	mul.f64 	%fd4450, %fd4449, %fd4449;
	sub.f64 	%fd4451, %fd4442, %fd4450;
	mul.f64 	%fd4452, %fd4449, %fd4451;
	mul.f64 	%fd4453, %fd4452, 0d3FE0000000000000;
	mov.f64 	%fd4454, 0d3FF0000000000000;
	sub.f64 	%fd4455, %fd4454, %fd4453;
	mul.f64 	%fd4456, %fd4455, 0d3FE0000000000000;
	mul.f64 	%fd7304, %fd7304, %fd4456;
	sub.s32 	%r350, %r696, %r819;
	setp.lt.u32 	%p228, %r350, 15;
	@%p228 bra 	$L__BB0_163;
	ld.param.u32 	%r697, [_Z22GDFTgrid_weight_kernelPdS_S_S_Piii_param_6];
	ld.shared.f64 	%fd4457, [_ZZ22GDFTgrid_weight_kernelPdS_S_S_PiiiE6a_smem+1136];
	ld.shared.f64 	%fd4458, [_ZZ22GDFTgrid_weight_kernelPdS_S_S_PiiiE8dij_smem+1136];
	sub.f64 	%fd4459, %fd236, %fd7267;
	mul.f64 	%fd4460, %fd4458, %fd4459;
	fma.rn.f64 	%fd4461, %fd4460, %fd4460, 0dBFF0000000000000;
	fma.rn.f64 	%fd4462, %fd4457, %fd4461, %fd4460;
	mul.f64 	%fd4463, %fd4462, %fd4462;
	mov.f64 	%fd4464, 0d4008000000000000;
	sub.f64 	%fd4465, %fd4464, %fd4463;
	mul.f64 	%fd4466, %fd4462, %fd4465;
	mul.f64 	%fd4467, %fd4466, 0d3FE0000000000000;
	mul.f64 	%fd4468, %fd4467, %fd4467;
	sub.f64 	%fd4469, %fd4464, %fd4468;
	mul.f64 	%fd4470, %fd4467, %fd4469;
	mul.f64 	%fd4471, %fd4470, 0d3FE0000000000000;
	mul.f64 	%fd4472, %fd4471, %fd4471;
	sub.f64 	%fd4473, %fd4464, %fd4472;
	mul.f64 	%fd4474, %fd4471, %fd4473;
	mul.f64 	%fd4475, %fd4474, 0d3FE0000000000000;
	mov.f64 	%fd4476, 0d3FF0000000000000;
	sub.f64 	%fd4477, %fd4476, %fd4475;
	mul.f64 	%fd4478, %fd4477, 0d3FE0000000000000;
	mul.f64 	%fd7304, %fd7304, %fd4478;
	sub.s32 	%r351, %r697, %r819;
	setp.eq.s32 	%p229, %r351, 15;
	@%p229 bra 	$L__BB0_163;
	ld.shared.f64 	%fd4479, [_ZZ22GDFTgrid_weight_kernelPdS_S_S_PiiiE6a_smem+1144];
	ld.shared.f64 	%fd4480, [_ZZ22GDFTgrid_weight_kernelPdS_S_S_PiiiE8dij_smem+1144];
	sub.f64 	%fd4481, %fd236, %fd7266;
	mul.f64 	%fd4482, %fd4480, %fd4481;
	fma.rn.f64 	%fd4483, %fd4482, %fd4482, 0dBFF0000000000000;
	fma.rn.f64 	%fd4484, %fd4479, %fd4483, %fd4482;
	mul.f64 	%fd4485, %fd4484, %fd4484;
	mov.f64 	%fd4486, 0d4008000000000000;
	sub.f64 	%fd4487, %fd4486, %fd4485;
	mul.f64 	%fd4488, %fd4484, %fd4487;
	mul.f64 	%fd4489, %fd4488, 0d3FE0000000000000;
	mul.f64 	%fd4490, %fd4489, %fd4489;
	sub.f64 	%fd4491, %fd4486, %fd4490;
	mul.f64 	%fd4492, %fd4489, %fd4491;
	mul.f64 	%fd4493, %fd4492, 0d3FE0000000000000;
	mul.f64 	%fd4494, %fd4493, %fd4493;
	sub.f64 	%fd4495, %fd4486, %fd4494;
	mul.f64 	%fd4496, %fd4493, %fd4495;
	mul.f64 	%fd4497, %fd4496, 0d3FE0000000000000;
	mov.f64 	%fd4498, 0d3FF0000000000000;
	sub.f64 	%fd4499, %fd4498, %fd4497;
	mul.f64 	%fd4500, %fd4499, 0d3FE0000000000000;
	mul.f64 	%fd7304, %fd7304, %fd4500;
$L__BB0_163:
	ld.param.u32 	%r698, [_Z22GDFTgrid_weight_kernelPdS_S_S_Piii_param_6];
	sub.s32 	%r352, %r698, %r818;
	setp.eq.s32 	%p230, %r352, 9;
	@%p230 bra 	$L__BB0_282;
	ld.param.u32 	%r699, [_Z22GDFTgrid_weight_kernelPdS_S_S_Piii_param_6];
	sub.s32 	%r353, %r699, %r819;
	setp.eq.s32 	%p231, %r353, 1;
	ld.shared.f64 	%fd4501, [_ZZ22GDFTgrid_weight_kernelPdS_S_S_PiiiE7atom_xi+72];
	sub.f64 	%fd4502, %fd7215, %fd4501;
	ld.shared.f64 	%fd4503, [_ZZ22GDFTgrid_weight_kernelPdS_S_S_PiiiE7atom_yi+72];
	sub.f64 	%fd4504, %fd7214, %fd4503;
	ld.shared.f64 	%fd4505, [_ZZ22GDFTgrid_weight_kernelPdS_S_S_PiiiE7atom_zi+72];
	sub.f64 	%fd4506, %fd7213, %fd4505;
	abs.f64 	%fd4507, %fd4502;
	abs.f64 	%fd4508, %fd4504;
	abs.f64 	%fd4509, %fd4506;
	add.f64 	%fd4510, %fd4507, %fd4508;
	add.f64 	%fd4511, %fd4510, %fd4509;
	min.f64 	%fd4512, %fd4507, %fd4508;
	max.f64 	%fd4513, %fd4507, %fd4508;
	min.f64 	%fd4514, %fd4513, %fd4509;
	max.f64 	%fd4515, %fd4513, %fd4509;
	{
	.reg .b32 %temp; 
	mov.b64 	{%temp, %r354}, %fd4515;
	}
	and.b32  	%r355, %r354, -4194304;
	xor.b32  	%r356, %r355, 2144337920;
	mov.b32 	%r357, 0;
	mov.b64 	%fd4516, {%r357, %r356};
	mul.f64 	%fd4517, %fd4514, %fd4516;
	mul.f64 	%fd4518, %fd4512, %fd4516;
	mul.f64 	%fd4519, %fd4515, %fd4516;
	mul.f64 	%fd4520, %fd4517, %fd4517;
	fma.rn.f64 	%fd4521, %fd4518, %fd4518, %fd4520;
	fma.rn.f64 	%fd4522, %fd4519, %fd4519, %fd4521;
	min.f64 	%fd4523, %fd4522, 0d7FEFFFFFFFFFFFFF;
	rsqrt.approx.ftz.f64 	%fd4524, %fd4523;
	mul.rn.f64 	%fd4525, %fd4524, %fd4524;
	neg.f64 	%fd4526, %fd4525;
	fma.rn.f64 	%fd4527, %fd4523, %fd4526, 0d3FF0000000000000;
	fma.rn.f64 	%fd4528, %fd4527, 0d3FD8000000000000, 0d3FE0000000000000;
	mul.rn.f64 	%fd4529, %fd4527, %fd4524;
	fma.rn.f64 	%fd4530, %fd4528, %fd4529, %fd4524;
	mul.f64 	%fd4531, %fd4522, %fd4530;
	or.b32  	%r358, %r355, 1048576;
	mov.b64 	%fd4532, {%r357, %r358};
	mul.f64 	%fd4533, %fd4532, %fd4531;
	setp.gt.f64 	%p232, %fd4511, %fd4515;
	selp.f64 	%fd4534, %fd4533, %fd4511, %p232;
	setp.lt.u32 	%p233, %r354, %r4;
	selp.f64 	%fd254, %fd4534, %fd4515, %p233;
	ld.shared.f64 	%fd4535, [_ZZ22GDFTgrid_weight_kernelPdS_S_S_PiiiE6a_smem+1152];
	ld.shared.f64 	%fd4536, [_ZZ22GDFTgrid_weight_kernelPdS_S_S_PiiiE8dij_smem+1152];
	sub.f64 	%fd4537, %fd254, %fd7281;
	mul.f64 	%fd4538, %fd4536, %fd4537;
	fma.rn.f64 	%fd4539, %fd4538, %fd4538, 0dBFF0000000000000;
	fma.rn.f64 	%fd4540, %fd4535, %fd4539, %fd4538;
	mul.f64 	%fd4541, %fd4540, %fd4540;
	mov.f64 	%fd4542, 0d4008000000000000;
	sub.f64 	%fd4543, %fd4542, %fd4541;
	mul.f64 	%fd4544, %fd4540, %fd4543;
	mul.f64 	%fd4545, %fd4544, 0d3FE0000000000000;
	mul.f64 	%fd4546, %fd4545, %fd4545;
	sub.f64 	%fd4547, %fd4542, %fd4546;
	mul.f64 	%fd4548, %fd4545, %fd4547;
	mul.f64 	%fd4549, %fd4548, 0d3FE0000000000000;
	mul.f64 	%fd4550, %fd4549, %fd4549;
	sub.f64 	%fd4551, %fd4542, %fd4550;
	mul.f64 	%fd4552, %fd4549, %fd4551;
	mul.f64 	%fd4553, %fd4552, 0d3FE0000000000000;
	mov.f64 	%fd4554, 0d3FF0000000000000;
	sub.f64 	%fd4555, %fd4554, %fd4553;
	mul.f64 	%fd4556, %fd4555, 0d3FE0000000000000;
	mul.f64 	%fd7303, %fd7303, %fd4556;
	@%p231 bra 	$L__BB0_180;
	ld.param.u32 	%r700, [_Z22GDFTgrid_weight_kernelPdS_S_S_Piii_param_6];
	ld.shared.f64 	%fd4557, [_ZZ22GDFTgrid_weight_kernelPdS_S_S_PiiiE6a_smem+1160];
	ld.shared.f64 	%fd4558, [_ZZ22GDFTgrid_weight_kernelPdS_S_S_PiiiE8dij_smem+1160];
	sub.f64 	%fd4559, %fd254, %fd7280;
	mul.f64 	%fd4560, %fd4558, %fd4559;
	fma.rn.f64 	%fd4561, %fd4560, %fd4560, 0dBFF0000000000000;
	fma.rn.f64 	%fd4562, %fd4557, %fd4561, %fd4560;
	mul.f64 	%fd4563, %fd4562, %fd4562;
	mov.f64 	%fd4564, 0d4008000000000000;
	sub.f64 	%fd4565, %fd4564, %fd4563;
	mul.f64 	%fd4566, %fd4562, %fd4565;
	mul.f64 	%fd4567, %fd4566, 0d3FE0000000000000;
	mul.f64 	%fd4568, %fd4567, %fd4567;
	sub.f64 	%fd4569, %fd4564, %fd4568;
	mul.f64 	%fd4570, %fd4567, %fd4569;
	mul.f64 	%fd4571, %fd4570, 0d3FE0000000000000;
	mul.f64 	%fd4572, %fd4571, %fd4571;
	sub.f64 	%fd4573, %fd4564, %fd4572;
	mul.f64 	%fd4574, %fd4571, %fd4573;
	mul.f64 	%fd4575, %fd4574, 0d3FE0000000000000;
	mov.f64 	%fd4576, 0d3FF0000000000000;
	sub.f64 	%fd4577, %fd4576, %fd4575;
	mul.f64 	%fd4578, %fd4577, 0d3FE0000000000000;
	mul.f64 	%fd7303, %fd7303, %fd4578;
	sub.s32 	%r359, %r700, %r819;
	setp.lt.u32 	%p234, %r359, 3;
	@%p234 bra 	$L__BB0_180;
	ld.param.u32 	%r701, [_Z22GDFTgrid_weight_kernelPdS_S_S_Piii_param_6];
	ld.shared.f64 	%fd4579, [_ZZ22GDFTgrid_weight_kernelPdS_S_S_PiiiE6a_smem+1168];
	ld.shared.f64 	%fd4580, [_ZZ22GDFTgrid_weight_kernelPdS_S_S_PiiiE8dij_smem+1168];
	sub.f64 	%fd4581, %fd254, %fd7279;
	mul.f64 	%fd4582, %fd4580, %fd4581;
	fma.rn.f64 	%fd4583, %fd4582, %fd4582, 0dBFF0000000000000;
	fma.rn.f64 	%fd4584, %fd4579, %fd4583, %fd4582;
	mul.f64 	%fd4585, %fd4584, %fd4584;
	mov.f64 	%fd4586, 0d4008000000000000;
	sub.f64 	%fd4587, %fd4586, %fd4585;
	mul.f64 	%fd4588, %fd4584, %fd4587;
	mul.f64 	%fd4589, %fd4588, 0d3FE0000000000000;
	mul.f64 	%fd4590, %fd4589, %fd4589;
	sub.f64 	%fd4591, %fd4586, %fd4590;
	mul.f64 	%fd4592, %fd4589, %fd4591;
	mul.f64 	%fd4593, %fd4592, 0d3FE0000000000000;
	mul.f64 	%fd4594, %fd4593, %fd4593;
	sub.f64 	%fd4595, %fd4586, %fd4594;
	mul.f64 	%fd4596, %fd4593, %fd4595;
	mul.f64 	%fd4597, %fd4596, 0d3FE0000000000000;
	mov.f64 	%fd4598, 0d3FF0000000000000;
	sub.f64 	%fd4599, %fd4598, %fd4597;
	mul.f64 	%fd4600, %fd4599, 0d3FE0000000000000;
	mul.f64 	%fd7303, %fd7303, %fd4600;
	sub.s32 	%r360, %r701, %r819;
	setp.eq.s32 	%p235, %r360, 3;
	@%p235 bra 	$L__BB0_180;
	ld.param.u32 	%r702, [_Z22GDFTgrid_weight_kernelPdS_S_S_Piii_param_6];
	ld.shared.f64 	%fd4601, [_ZZ22GDFTgrid_weight_kernelPdS_S_S_PiiiE6a_smem+1176];
	ld.shared.f64 	%fd4602, [_ZZ22GDFTgrid_weight_kernelPdS_S_S_PiiiE8dij_smem+1176];
	sub.f64 	%fd4603, %fd254, %fd7278;
	mul.f64 	%fd4604, %fd4602, %fd4603;
	fma.rn.f64 	%fd4605, %fd4604, %fd4604, 0dBFF0000000000000;
	fma.rn.f64 	%fd4606, %fd4601, %fd4605, %fd4604;
	mul.f64 	%fd4607, %fd4606, %fd4606;
	mov.f64 	%fd4608, 0d4008000000000000;
	sub.f64 	%fd4609, %fd4608, %fd4607;
	mul.f64 	%fd4610, %fd4606, %fd4609;
	mul.f64 	%fd4611, %fd4610, 0d3FE0000000000000;
	mul.f64 	%fd4612, %fd4611, %fd4611;
	sub.f64 	%fd4613, %fd4608, %fd4612;
	mul.f64 	%fd4614, %fd4611, %fd4613;
	mul.f64 	%fd4615, %fd4614, 0d3FE0000000000000;
	mul.f64 	%fd4616, %fd4615, %fd4615;
	sub.f64 	%fd4617, %fd4608, %fd4616;
	mul.f64 	%fd4618, %fd4615, %fd4617;
	mul.f64 	%fd4619, %fd4618, 0d3FE0000000000000;
	mov.f64 	%fd4620, 0d3FF0000000000000;
	sub.f64 	%fd4621, %fd4620, %fd4619;
	mul.f64 	%fd4622, %fd4621, 0d3FE0000000000000;
	mul.f64 	%fd7303, %fd7303, %fd4622;
	sub.s32 	%r361, %r702, %r819;
	setp.lt.u32 	%p236, %r361, 5;
	@%p236 bra 	$L__BB0_180;
	ld.param.u32 	%r703, [_Z22GDFTgrid_weight_kernelPdS_S_S_Piii_param_6];
	ld.shared.f64 	%fd4623, [_ZZ22GDFTgrid_weight_kernelPdS_S_S_PiiiE6a_smem+1184];
	ld.shared.f64 	%fd4624, [_ZZ22GDFTgrid_weight_kernelPdS_S_S_PiiiE8dij_smem+1184];
	sub.f64 	%fd4625, %fd254, %fd7277;
	mul.f64 	%fd4626, %fd4624, %fd4625;
	fma.rn.f64 	%fd4627, %fd4626, %fd4626, 0dBFF0000000000000;
	fma.rn.f64 	%fd4628, %fd4623, %fd4627, %fd4626;
	mul.f64 	%fd4629, %fd4628, %fd4628;
	mov.f64 	%fd4630, 0d4008000000000000;
	sub.f64 	%fd4631, %fd4630, %fd4629;
	mul.f64 	%fd4632, %fd4628, %fd4631;
	mul.f64 	%fd4633, %fd4632, 0d3FE0000000000000;
	mul.f64 	%fd4634, %fd4633, %fd4633;
	sub.f64 	%fd4635, %fd4630, %fd4634;
	mul.f64 	%fd4636, %fd4633, %fd4635;
	mul.f64 	%fd4637, %fd4636, 0d3FE0000000000000;
	mul.f64 	%fd4638, %fd4637, %fd4637;
	sub.f64 	%fd4639, %fd4630, %fd4638;
	mul.f64 	%fd4640, %fd4637, %fd4639;
	mul.f64 	%fd4641, %fd4640, 0d3FE0000000000000;
	mov.f64 	%fd4642, 0d3FF0000000000000;
	sub.f64 	%fd4643, %fd4642, %fd4641;
	mul.f64 	%fd4644, %fd4643, 0d3FE0000000000000;
	mul.f64 	%fd7303, %fd7303, %fd4644;
	sub.s32 	%r362, %r703, %r819;
	setp.eq.s32 	%p237, %r362, 5;
	@%p237 bra 	$L__BB0_180;
	ld.param.u32 	%r704, [_Z22GDFTgrid_weight_kernelPdS_S_S_Piii_param_6];
	ld.shared.f64 	%fd4645, [_ZZ22GDFTgrid_weight_kernelPdS_S_S_PiiiE6a_smem+1192];
	ld.shared.f64 	%fd4646, [_ZZ22GDFTgrid_weight_kernelPdS_S_S_PiiiE8dij_smem+1192];
	sub.f64 	%fd4647, %fd254, %fd7276;
	mul.f64 	%fd4648, %fd4646, %fd4647;
	fma.rn.f64 	%fd4649, %fd4648, %fd4648, 0dBFF0000000000000;
	fma.rn.f64 	%fd4650, %fd4645, %fd4649, %fd4648;
	mul.f64 	%fd4651, %fd4650, %fd4650;
	mov.f64 	%fd4652, 0d4008000000000000;
	sub.f64 	%fd4653, %fd4652, %fd4651;
	mul.f64 	%fd4654, %fd4650, %fd4653;
	mul.f64 	%fd4655, %fd4654, 0d3FE0000000000000;
	mul.f64 	%fd4656, %fd4655, %fd4655;
	sub.f64 	%fd4657, %fd4652, %fd4656;
	mul.f64 	%fd4658, %fd4655, %fd4657;
	mul.f64 	%fd4659, %fd4658, 0d3FE0000000000000;
	mul.f64 	%fd4660, %fd4659, %fd4659;
	sub.f64 	%fd4661, %fd4652, %fd4660;
	mul.f64 	%fd4662, %fd4659, %fd4661;
	mul.f64 	%fd4663, %fd4662, 0d3FE0000000000000;
	mov.f64 	%fd4664, 0d3FF0000000000000;
	sub.f64 	%fd4665, %fd4664, %fd4663;
	mul.f64 	%fd4666, %fd4665, 0d3FE0000000000000;
	mul.f64 	%fd7303, %fd7303, %fd4666;
	sub.s32 	%r363, %r704, %r819;
	setp.lt.u32 	%p238, %r363, 7;
	@%p238 bra 	$L__BB0_180;
	ld.param.u32 	%r705, [_Z22GDFTgrid_weight_kernelPdS_S_S_Piii_param_6];
	ld.shared.f64 	%fd4667, [_ZZ22GDFTgrid_weight_kernelPdS_S_S_PiiiE6a_smem+1200];
	ld.shared.f64 	%fd4668, [_ZZ22GDFTgrid_weight_kernelPdS_S_S_PiiiE8dij_smem+1200];
	sub.f64 	%fd4669, %fd254, %fd7275;
	mul.f64 	%fd4670, %fd4668, %fd4669;
	fma.rn.f64 	%fd4671, %fd4670, %fd4670, 0dBFF0000000000000;
	fma.rn.f64 	%fd4672, %fd4667, %fd4671, %fd4670;
	mul.f64 	%fd4673, %fd4672, %fd4672;
	mov.f64 	%fd4674, 0d4008000000000000;
	sub.f64 	%fd4675, %fd4674, %fd4673;
	mul.f64 	%fd4676, %fd4672, %fd4675;
	mul.f64 	%fd4677, %fd4676, 0d3FE0000000000000;
	mul.f64 	%fd4678, %fd4677, %fd4677;
	sub.f64 	%fd4679, %fd4674, %fd4678;
	mul.f64 	%fd4680, %fd4677, %fd4679;
	mul.f64 	%fd4681, %fd4680, 0d3FE0000000000000;
	mul.f64 	%fd4682, %fd4681, %fd4681;
	sub.f64 	%fd4683, %fd4674, %fd4682;
	mul.f64 	%fd4684, %fd4681, %fd4683;
	mul.f64 	%fd4685, %fd4684, 0d3FE0000000000000;
	mov.f64 	%fd4686, 0d3FF0000000000000;
	sub.f64 	%fd4687, %fd4686, %fd4685;
	mul.f64 	%fd4688, %fd4687, 0d3FE0000000000000;
	mul.f64 	%fd7303, %fd7303, %fd4688;
	sub.s32 	%r364, %r705, %r819;
	setp.eq.s32 	%p239, %r364, 7;
	@%p239 bra 	$L__BB0_180;
	ld.param.u32 	%r706, [_Z22GDFTgrid_weight_kernelPdS_S_S_Piii_param_6];
	ld.shared.f64 	%fd4689, [_ZZ22GDFTgrid_weight_kernelPdS_S_S_PiiiE6a_smem+1208];
	ld.shared.f64 	%fd4690, [_ZZ22GDFTgrid_weight_kernelPdS_S_S_PiiiE8dij_smem+1208];
	sub.f64 	%fd4691, %fd254, %fd7274;
	mul.f64 	%fd4692, %fd4690, %fd4691;
	fma.rn.f64 	%fd4693, %fd4692, %fd4692, 0dBFF0000000000000;
	fma.rn.f64 	%fd4694, %fd4689, %fd4693, %fd4692;
	mul.f64 	%fd4695, %fd4694, %fd4694;
	mov.f64 	%fd4696, 0d4008000000000000;
	sub.f64 	%fd4697, %fd4696, %fd4695;
	mul.f64 	%fd4698, %fd4694, %fd4697;
	mul.f64 	%fd4699, %fd4698, 0d3FE0000000000000;
	mul.f64 	%fd4700, %fd4699, %fd4699;
	sub.f64 	%fd4701, %fd4696, %fd4700;
	mul.f64 	%fd4702, %fd4699, %fd4701;
	mul.f64 	%fd4703, %fd4702, 0d3FE0000000000000;
	mul.f64 	%fd4704, %fd4703, %fd4703;
	sub.f64 	%fd4705, %fd4696, %fd4704;
	mul.f64 	%fd4706, %fd4703, %fd4705;
	mul.f64 	%fd4707, %fd4706, 0d3FE0000000000000;
	mov.f64 	%fd4708, 0d3FF0000000000000;
	sub.f64 	%fd4709, %fd4708, %fd4707;
	mul.f64 	%fd4710, %fd4709, 0d3FE0000000000000;
	mul.f64 	%fd7303, %fd7303, %fd4710;
	sub.s32 	%r365, %r706, %r819;
	setp.lt.u32 	%p240, %r365, 9;
	@%p240 bra 	$L__BB0_180;
	ld.param.u32 	%r707, [_Z22GDFTgrid_weight_kernelPdS_S_S_Piii_param_6];
	ld.shared.f64 	%fd4711, [_ZZ22GDFTgrid_weight_kernelPdS_S_S_PiiiE6a_smem+1216];
	ld.shared.f64 	%fd4712, [_ZZ22GDFTgrid_weight_kernelPdS_S_S_PiiiE8dij_smem+1216];
	sub.f64 	%fd4713, %fd254, %fd7273;
	mul.f64 	%fd4714, %fd4712, %fd4713;
	fma.rn.f64 	%fd4715, %fd4714, %fd4714, 0dBFF0000000000000;
	fma.rn.f64 	%fd4716, %fd4711, %fd4715, %fd4714;
	mul.f64 	%fd4717, %fd4716, %fd4716;
	mov.f64 	%fd4718, 0d4008000000000000;
	sub.f64 	%fd4719, %fd4718, %fd4717;
	mul.f64 	%fd4720, %fd4716, %fd4719;
	mul.f64 	%fd4721, %fd4720, 0d3FE0000000000000;
	mul.f64 	%fd4722, %fd4721, %fd4721;
	sub.f64 	%fd4723, %fd4718, %fd4722;
	mul.f64 	%fd4724, %fd4721, %fd4723;
	mul.f64 	%fd4725, %fd4724, 0d3FE0000000000000;
	mul.f64 	%fd4726, %fd4725, %fd4725;
	sub.f64 	%fd4727, %fd4718, %fd4726;
	mul.f64 	%fd4728, %fd4725, %fd4727;
	mul.f64 	%fd4729, %fd4728, 0d3FE0000000000000;
	mov.f64 	%fd4730, 0d3FF0000000000000;
	sub.f64 	%fd4731, %fd4730, %fd4729;
	mul.f64 	%fd4732, %fd4731, 0d3FE0000000000000;
	mul.f64 	%fd7303, %fd7303, %fd4732;
	sub.s32 	%r366, %r707, %r819;
	setp.eq.s32 	%p241, %r366, 9;
	@%p241 bra 	$L__BB0_180;
	ld.param.u32 	%r708, [_Z22GDFTgrid_weight_kernelPdS_S_S_Piii_param_6];
	ld.shared.f64 	%fd4733, [_ZZ22GDFTgrid_weight_kernelPdS_S_S_PiiiE6a_smem+1224];
	ld.shared.f64 	%fd4734, [_ZZ22GDFTgrid_weight_kernelPdS_S_S_PiiiE8dij_smem+1224];
	sub.f64 	%fd4735, %fd254, %fd7272;
	mul.f64 	%fd4736, %fd4734, %fd4735;
	selp.f64 	%fd4737, 0d0000000000000000, %fd4736, %p62;
	fma.rn.f64 	%fd4738, %fd4737, %fd4737, 0dBFF0000000000000;
	fma.rn.f64 	%fd4739, %fd4733, %fd4738, %fd4737;
	mul.f64 	%fd4740, %fd4739, %fd4739;
	mov.f64 	%fd4741, 0d4008000000000000;
	sub.f64 	%fd4742, %fd4741, %fd4740;
	mul.f64 	%fd4743, %fd4739, %fd4742;
	mul.f64 	%fd4744, %fd4743, 0d3FE0000000000000;
	mul.f64 	%fd4745, %fd4744, %fd4744;
	sub.f64 	%fd4746, %fd4741, %fd4745;
	mul.f64 	%fd4747, %fd4744, %fd4746;
	mul.f64 	%fd4748, %fd4747, 0d3FE0000000000000;
	mul.f64 	%fd4749, %fd4748, %fd4748;
	sub.f64 	%fd4750, %fd4741, %fd4749;
	mul.f64 	%fd4751, %fd4748, %fd4750;
	mul.f64 	%fd4752, %fd4751, 0d3FE0000000000000;
	mov.f64 	%fd4753, 0d3FF0000000000000;
	sub.f64 	%fd4754, %fd4753, %fd4752;
	mul.f64 	%fd4755, %fd4754, 0d3FE0000000000000;
	mul.f64 	%fd7303, %fd7303, %fd4755;
	sub.s32 	%r367, %r708, %r819;
	setp.lt.u32 	%p243, %r367, 11;
	@%p243 bra 	$L__BB0_180;
	ld.param.u32 	%r709, [_Z22GDFTgrid_weight_kernelPdS_S_S_Piii_param_6];
	ld.shared.f64 	%fd4756, [_ZZ22GDFTgrid_weight_kernelPdS_S_S_PiiiE6a_smem+1232];
	ld.shared.f64 	%fd4757, [_ZZ22GDFTgrid_weight_kernelPdS_S_S_PiiiE8dij_smem+1232];
	sub.f64 	%fd4758, %fd254, %fd7271;
	mul.f64 	%fd4759, %fd4757, %fd4758;
	fma.rn.f64 	%fd4760, %fd4759, %fd4759, 0dBFF0000000000000;
	fma.rn.f64 	%fd4761, %fd4756, %fd4760, %fd4759;
	mul.f64 	%fd4762, %fd4761, %fd4761;
	mov.f64 	%fd4763, 0d4008000000000000;
	sub.f64 	%fd4764, %fd4763, %fd4762;
	mul.f64 	%fd4765, %fd4761, %fd4764;
	mul.f64 	%fd4766, %fd4765, 0d3FE0000000000000;
	mul.f64 	%fd4767, %fd4766, %fd4766;
	sub.f64 	%fd4768, %fd4763, %fd4767;
	mul.f64 	%fd4769, %fd4766, %fd4768;
	mul.f64 	%fd4770, %fd4769, 0d3FE0000000000000;
	mul.f64 	%fd4771, %fd4770, %fd4770;
	sub.f64 	%fd4772, %fd4763, %fd4771;
	mul.f64 	%fd4773, %fd4770, %fd4772;
	mul.f64 	%fd4774, %fd4773, 0d3FE0000000000000;
	mov.f64 	%fd4775, 0d3FF0000000000000;
	sub.f64 	%fd4776, %fd4775, %fd4774;
	mul.f64 	%fd4777, %fd4776, 0d3FE0000000000000;
	mul.f64 	%fd7303, %fd7303, %fd4777;
	sub.s32 	%r368, %r709, %r819;
	setp.eq.s32 	%p244, %r368, 11;
	@%p244 bra 	$L__BB0_180;
	ld.param.u32 	%r710, [_Z22GDFTgrid_weight_kernelPdS_S_S_Piii_param_6];
	ld.shared.f64 	%fd4778, [_ZZ22GDFTgrid_weight_kernelPdS_S_S_PiiiE6a_smem+1240];
	ld.shared.f64 	%fd4779, [_ZZ22GDFTgrid_weight_kernelPdS_S_S_PiiiE8dij_smem+1240];
	sub.f64 	%fd4780, %fd254, %fd7270;
	mul.f64 	%fd4781, %fd4779, %fd4780;
	fma.rn.f64 	%fd4782, %fd4781, %fd4781, 0dBFF0000000000000;
	fma.rn.f64 	%fd4783, %fd4778, %fd4782, %fd4781;
	mul.f64 	%fd4784, %fd4783, %fd4783;
	mov.f64 	%fd4785, 0d4008000000000000;
	sub.f64 	%fd4786, %fd4785, %fd4784;
	mul.f64 	%fd4787, %fd4783, %fd4786;
	mul.f64 	%fd4788, %fd4787, 0d3FE0000000000000;
	mul.f64 	%fd4789, %fd4788, %fd4788;
	sub.f64 	%fd4790, %fd4785, %fd4789;
	mul.f64 	%fd4791, %fd4788, %fd4790;
	mul.f64 	%fd4792, %fd4791, 0d3FE0000000000000;
	mul.f64 	%fd4793, %fd4792, %fd4792;
	sub.f64 	%fd4794, %fd4785, %fd4793;
	mul.f64 	%fd4795, %fd4792, %fd4794;
	mul.f64 	%fd4796, %fd4795, 0d3FE0000000000000;
	mov.f64 	%fd4797, 0d3FF0000000000000;
	sub.f64 	%fd4798, %fd4797, %fd4796;
	mul.f64 	%fd4799, %fd4798, 0d3FE0000000000000;
	mul.f64 	%fd7303, %fd7303, %fd4799;
	sub.s32 	%r369, %r710, %r819;
	setp.lt.u32 	%p245, %r369, 13;
	@%p245 bra 	$L__BB0_180;
	ld.param.u32 	%r711, [_Z22GDFTgrid_weight_kernelPdS_S_S_Piii_param_6];
	ld.shared.f64 	%fd4800, [_ZZ22GDFTgrid_weight_kernelPdS_S_S_PiiiE6a_smem+1248];
	ld.shared.f64 	%fd4801, [_ZZ22GDFTgrid_weight_kernelPdS_S_S_PiiiE8dij_smem+1248];
	sub.f64 	%fd4802, %fd254, %fd7269;
	mul.f64 	%fd4803, %fd4801, %fd4802;
	fma.rn.f64 	%fd4804, %fd4803, %fd4803, 0dBFF0000000000000;
	fma.rn.f64 	%fd4805, %fd4800, %fd4804, %fd4803;
	mul.f64 	%fd4806, %fd4805, %fd4805;
	mov.f64 	%fd4807, 0d4008000000000000;
	sub.f64 	%fd4808, %fd4807, %fd4806;
	mul.f64 	%fd4809, %fd4805, %fd4808;
	mul.f64 	%fd4810, %fd4809, 0d3FE0000000000000;
	mul.f64 	%fd4811, %fd4810, %fd4810;
	sub.f64 	%fd4812, %fd4807, %fd4811;
	mul.f64 	%fd4813, %fd4810, %fd4812;
	mul.f64 	%fd4814, %fd4813, 0d3FE0000000000000;
	mul.f64 	%fd4815, %fd4814, %fd4814;
	sub.f64 	%fd4816, %fd4807, %fd4815;
	mul.f64 	%fd4817, %fd4814, %fd4816;
	mul.f64 	%fd4818, %fd4817, 0d3FE0000000000000;
	mov.f64 	%fd4819, 0d3FF0000000000000;
	sub.f64 	%fd4820, %fd4819, %fd4818;
	mul.f64 	%fd4821, %fd4820, 0d3FE0000000000000;
	mul.f64 	%fd7303, %fd7303, %fd4821;
	sub.s32 	%r370, %r711, %r819;
	setp.eq.s32 	%p246, %r370, 13;
	@%p246 bra 	$L__BB0_180;
	ld.param.u32 	%r712, [_Z22GDFTgrid_weight_kernelPdS_S_S_Piii_param_6];
	ld.shared.f64 	%fd4822, [_ZZ22GDFTgrid_weight_kernelPdS_S_S_PiiiE6a_smem+1256];
	ld.shared.f64 	%fd4823, [_ZZ22GDFTgrid_weight_kernelPdS_S_S_PiiiE8dij_smem+1256];
	sub.f64 	%fd4824, %fd254, %fd7268;
	mul.f64 	%fd4825, %fd4823, %fd4824;
	fma.rn.f64 	%fd4826, %fd4825, %fd4825, 0dBFF0000000000000;
	fma.rn.f64 	%fd4827, %fd4822, %fd4826, %fd4825;
	mul.f64 	%fd4828, %fd4827, %fd4827;
	mov.f64 	%fd4829, 0d4008000000000000;
	sub.f64 	%fd4830, %fd4829, %fd4828;
	mul.f64 	%fd4831, %fd4827, %fd4830;
	mul.f64 	%fd4832, %fd4831, 0d3FE0000000000000;
	mul.f64 	%fd4833, %fd4832, %fd4832;
	sub.f64 	%fd4834, %fd4829, %fd4833;
	mul.f64 	%fd4835, %fd4832, %fd4834;
	mul.f64 	%fd4836, %fd4835, 0d3FE0000000000000;
	mul.f64 	%fd4837, %fd4836, %fd4836;
	sub.f64 	%fd4838, %fd4829, %fd4837;
	mul.f64 	%fd4839, %fd4836, %fd4838;
	mul.f64 	%fd4840, %fd4839, 0d3FE0000000000000;
	mov.f64 	%fd4841, 0d3FF0000000000000;
	sub.f64 	%fd4842, %fd4841, %fd4840;
	mul.f64 	%fd4843, %fd4842, 0d3FE0000000000000;
	mul.f64 	%fd7303, %fd7303, %fd4843;
	sub.s32 	%r371, %r712, %r819;
	setp.lt.u32 	%p247, %r371, 15;
	@%p247 bra 	$L__BB0_180;
	ld.param.u32 	%r713, [_Z22GDFTgrid_weight_kernelPdS_S_S_Piii_param_6];
	ld.shared.f64 	%fd4844, [_ZZ22GDFTgrid_weight_kernelPdS_S_S_PiiiE6a_smem+1264];
	ld.shared.f64 	%fd4845, [_ZZ22GDFTgrid_weight_kernelPdS_S_S_PiiiE8dij_smem+1264];
	sub.f64 	%fd4846, %fd254, %fd7267;
	mul.f64 	%fd4847, %fd4845, %fd4846;
	fma.rn.f64 	%fd4848, %fd4847, %fd4847, 0dBFF0000000000000;
	fma.rn.f64 	%fd4849, %fd4844, %fd4848, %fd4847;
	mul.f64 	%fd4850, %fd4849, %fd4849;
	mov.f64 	%fd4851, 0d4008000000000000;
	sub.f64 	%fd4852, %fd4851, %fd4850;
	mul.f64 	%fd4853, %fd4849, %fd4852;
	mul.f64 	%fd4854, %fd4853, 0d3FE0000000000000;
	mul.f64 	%fd4855, %fd4854, %fd4854;
	sub.f64 	%fd4856, %fd4851, %fd4855;
	mul.f64 	%fd4857, %fd4854, %fd4856;
	mul.f64 	%fd4858, %fd4857, 0d3FE0000000000000;
	mul.f64 	%fd4859, %fd4858, %fd4858;
	sub.f64 	%fd4860, %fd4851, %fd4859;
	mul.f64 	%fd4861, %fd4858, %fd4860;
	mul.f64 	%fd4862, %fd4861, 0d3FE0000000000000;
	mov.f64 	%fd4863, 0d3FF0000000000000;
	sub.f64 	%fd4864, %fd4863, %fd4862;
	mul.f64 	%fd4865, %fd4864, 0d3FE0000000000000;
	mul.f64 	%fd7303, %fd7303, %fd4865;
	sub.s32 	%r372, %r713, %r819;
	setp.eq.s32 	%p248, %r372, 15;
	@%p248 bra 	$L__BB0_180;
	ld.shared.f64 	%fd4866, [_ZZ22GDFTgrid_weight_kernelPdS_S_S_PiiiE6a_smem+1272];
	ld.shared.f64 	%fd4867, [_ZZ22GDFTgrid_weight_kernelPdS_S_S_PiiiE8dij_smem+1272];
	sub.f64 	%fd4868, %fd254, %fd7266;
	mul.f64 	%fd4869, %fd4867, %fd4868;
	fma.rn.f64 	%fd4870, %fd4869, %fd4869, 0dBFF0000000000000;
	fma.rn.f64 	%fd4871, %fd4866, %fd4870, %fd4869;
	mul.f64 	%fd4872, %fd4871, %fd4871;
	mov.f64 	%fd4873, 0d4008000000000000;
	sub.f64 	%fd4874, %fd4873, %fd4872;
	mul.f64 	%fd4875, %fd4871, %fd4874;
	mul.f64 	%fd4876, %fd4875, 0d3FE0000000000000;
	mul.f64 	%fd4877, %fd4876, %fd4876;
	sub.f64 	%fd4878, %fd4873, %fd4877;
	mul.f64 	%fd4879, %fd4876, %fd4878;
	mul.f64 	%fd4880, %fd4879, 0d3FE0000000000000;
	mul.f64 	%fd4881, %fd4880, %fd4880;
	sub.f64 	%fd4882, %fd4873, %fd4881;
	mul.f64 	%fd4883, %fd4880, %fd4882;
	mul.f64 	%fd4884, %fd4883, 0d3FE0000000000000;
	mov.f64 	%fd4885, 0d3FF0000000000000;
	sub.f64 	%fd4886, %fd4885, %fd4884;
	mul.f64 	%fd4887, %fd4886, 0d3FE0000000000000;
	mul.f64 	%fd7303, %fd7303, %fd4887;
$L__BB0_180:
	ld.param.u32 	%r714, [_Z22GDFTgrid_weight_kernelPdS_S_S_Piii_param_6];
	sub.s32 	%r373, %r714, %r818;
	setp.lt.s32 	%p249, %r373, 11;
	@%p249 bra 	$L__BB0_282;
	ld.param.u32 	%r715, [_Z22GDFTgrid_weight_kernelPdS_S_S_Piii_param_6];
	sub.s32 	%r374, %r715, %r819;
	setp.eq.s32 	%p250, %r374, 1;
	ld.shared.f64 	%fd4888, [_ZZ22GDFTgrid_weight_kernelPdS_S_S_PiiiE7atom_xi+80];
	sub.f64 	%fd4889, %fd7215, %fd4888;
	ld.shared.f64 	%fd4890, [_ZZ22GDFTgrid_weight_kernelPdS_S_S_PiiiE7atom_yi+80];
	sub.f64 	%fd4891, %fd7214, %fd4890;
	ld.shared.f64 	%fd4892, [_ZZ22GDFTgrid_weight_kernelPdS_S_S_PiiiE7atom_zi+80];
	sub.f64 	%fd4893, %fd7213, %fd4892;
	abs.f64 	%fd4894, %fd4889;
	abs.f64 	%fd4895, %fd4891;
	abs.f64 	%fd4896, %fd4893;
	add.f64 	%fd4897, %fd4894, %fd4895;
	add.f64 	%fd4898, %fd4897, %fd4896;
	min.f64 	%fd4899, %fd4894, %fd4895;
	max.f64 	%fd4900, %fd4894, %fd4895;
	min.f64 	%fd4901, %fd4900, %fd4896;
	max.f64 	%fd4902, %fd4900, %fd4896;
	{
	.reg .b32 %temp; 
	mov.b64 	{%temp, %r375}, %fd4902;
	}
	and.b32  	%r376, %r375, -4194304;
	xor.b32  	%r377, %r376, 2144337920;
	mov.b32 	%r378, 0;
	mov.b64 	%fd4903, {%r378, %r377};
	mul.f64 	%fd4904, %fd4901, %fd4903;
	mul.f64 	%fd4905, %fd4899, %fd4903;
	mul.f64 	%fd4906, %fd4902, %fd4903;
	mul.f64 	%fd4907, %fd4904, %fd4904;
	fma.rn.f64 	%fd4908, %fd4905, %fd4905, %fd4907;
	fma.rn.f64 	%fd4909, %fd4906, %fd4906, %fd4908;
	min.f64 	%fd4910, %fd4909, 0d7FEFFFFFFFFFFFFF;
	rsqrt.approx.ftz.f64 	%fd4911, %fd4910;
	mul.rn.f64 	%fd4912, %fd4911, %fd4911;
	neg.f64 	%fd4913, %fd4912;
	fma.rn.f64 	%fd4914, %fd4910, %fd4913, 0d3FF0000000000000;
	fma.rn.f64 	%fd4915, %fd4914, 0d3FD8000000000000, 0d3FE0000000000000;
	mul.rn.f64 	%fd4916, %fd4914, %fd4911;
	fma.rn.f64 	%fd4917, %fd4915, %fd4916, %fd4911;
	mul.f64 	%fd4918, %fd4909, %fd4917;
	or.b32  	%r379, %r376, 1048576;
	mov.b64 	%fd4919, {%r378, %r379};
	mul.f64 	%fd4920, %fd4919, %fd4918;
	setp.gt.f64 	%p251, %fd4898, %fd4902;
	selp.f64 	%fd4921, %fd4920, %fd4898, %p251;
	setp.lt.u32 	%p252, %r375, %r4;
	selp.f64 	%fd272, %fd4921, %fd4902, %p252;
	ld.shared.f64 	%fd4922, [_ZZ22GDFTgrid_weight_kernelPdS_S_S_PiiiE6a_smem+1280];
	ld.shared.f64 	%fd4923, [_ZZ22GDFTgrid_weight_kernelPdS_S_S_PiiiE8dij_smem+1280];
	sub.f64 	%fd4924, %fd272, %fd7281;
	mul.f64 	%fd4925, %fd4923, %fd4924;
	fma.rn.f64 	%fd4926, %fd4925, %fd4925, 0dBFF0000000000000;
	fma.rn.f64 	%fd4927, %fd4922, %fd4926, %fd4925;
	mul.f64 	%fd4928, %fd4927, %fd4927;
	mov.f64 	%fd4929, 0d4008000000000000;
	sub.f64 	%fd4930, %fd4929, %fd4928;
	mul.f64 	%fd4931, %fd4927, %fd4930;
	mul.f64 	%fd4932, %fd4931, 0d3FE0000000000000;
	mul.f64 	%fd4933, %fd4932, %fd4932;
	sub.f64 	%fd4934, %fd4929, %fd4933;
	mul.f64 	%fd4935, %fd4932, %fd4934;
	mul.f64 	%fd4936, %fd4935, 0d3FE0000000000000;
	mul.f64 	%fd4937, %fd4936, %fd4936;
	sub.f64 	%fd4938, %fd4929, %fd4937;
	mul.f64 	%fd4939, %fd4936, %fd4938;
	mul.f64 	%fd4940, %fd4939, 0d3FE0000000000000;
	mov.f64 	%fd4941, 0d3FF0000000000000;
	sub.f64 	%fd4942, %fd4941, %fd4940;
	mul.f64 	%fd4943, %fd4942, 0d3FE0000000000000;
	mul.f64 	%fd7302, %fd7302, %fd4943;
	@%p250 bra 	$L__BB0_197;
	ld.param.u32 	%r716, [_Z22GDFTgrid_weight_kernelPdS_S_S_Piii_param_6];
	ld.shared.f64 	%fd4944, [_ZZ22GDFTgrid_weight_kernelPdS_S_S_PiiiE6a_smem+1288];
	ld.shared.f64 	%fd4945, [_ZZ22GDFTgrid_weight_kernelPdS_S_S_PiiiE8dij_smem+1288];
	sub.f64 	%fd4946, %fd272, %fd7280;
	mul.f64 	%fd4947, %fd4945, %fd4946;
	fma.rn.f64 	%fd4948, %fd4947, %fd4947, 0dBFF0000000000000;
	fma.rn.f64 	%fd4949, %fd4944, %fd4948, %fd4947;
	mul.f64 	%fd4950, %fd4949, %fd4949;
	mov.f64 	%fd4951, 0d4008000000000000;
	sub.f64 	%fd4952, %fd4951, %fd4950;
	mul.f64 	%fd4953, %fd4949, %fd4952;
	mul.f64 	%fd4954, %fd4953, 0d3FE0000000000000;
	mul.f64 	%fd4955, %fd4954, %fd4954;
	sub.f64 	%fd4956, %fd4951, %fd4955;
	mul.f64 	%fd4957, %fd4954, %fd4956;
	mul.f64 	%fd4958, %fd4957, 0d3FE0000000000000;
	mul.f64 	%fd4959, %fd4958, %fd4958;
	sub.f64 	%fd4960, %fd4951, %fd4959;
	mul.f64 	%fd4961, %fd4958, %fd4960;
	mul.f64 	%fd4962, %fd4961, 0d3FE0000000000000;
	mov.f64 	%fd4963, 0d3FF0000000000000;
	sub.f64 	%fd4964, %fd4963, %fd4962;
	mul.f64 	%fd4965, %fd4964, 0d3FE0000000000000;
	mul.f64 	%fd7302, %fd7302, %fd4965;
	sub.s32 	%r380, %r716, %r819;
	setp.lt.u32 	%p253, %r380, 3;
	@%p253 bra 	$L__BB0_197;
	ld.param.u32 	%r717, [_Z22GDFTgrid_weight_kernelPdS_S_S_Piii_param_6];
	ld.shared.f64 	%fd4966, [_ZZ22GDFTgrid_weight_kernelPdS_S_S_PiiiE6a_smem+1296];
	ld.shared.f64 	%fd4967, [_ZZ22GDFTgrid_weight_kernelPdS_S_S_PiiiE8dij_smem+1296];
	sub.f64 	%fd4968, %fd272, %fd7279;
	mul.f64 	%fd4969, %fd4967, %fd4968;
	fma.rn.f64 	%fd4970, %fd4969, %fd4969, 0dBFF0000000000000;
	fma.rn.f64 	%fd4971, %fd4966, %fd4970, %fd4969;
	mul.f64 	%fd4972, %fd4971, %fd4971;
	mov.f64 	%fd4973, 0d4008000000000000;
	sub.f64 	%fd4974, %fd4973, %fd4972;
	mul.f64 	%fd4975, %fd4971, %fd4974;
	mul.f64 	%fd4976, %fd4975, 0d3FE0000000000000;
	mul.f64 	%fd4977, %fd4976, %fd4976;
	sub.f64 	%fd4978, %fd4973, %fd4977;
	mul.f64 	%fd4979, %fd4976, %fd4978;
	mul.f64 	%fd4980, %fd4979, 0d3FE0000000000000;
	mul.f64 	%fd4981, %fd4980, %fd4980;
	sub.f64 	%fd4982, %fd4973, %fd4981;
	mul.f64 	%fd4983, %fd4980, %fd4982;
	mul.f64 	%fd4984, %fd4983, 0d3FE0000000000000;
	mov.f64 	%fd4985, 0d3FF0000000000000;
	sub.f64 	%fd4986, %fd4985, %fd4984;
	mul.f64 	%fd4987, %fd4986, 0d3FE0000000000000;
	mul.f64 	%fd7302, %fd7302, %fd4987;
	sub.s32 	%r381, %r717, %r819;
	setp.eq.s32 	%p254, %r381, 3;
	@%p254 bra 	$L__BB0_197;
	ld.param.u32 	%r718, [_Z22GDFTgrid_weight_kernelPdS_S_S_Piii_param_6];
	ld.shared.f64 	%fd4988, [_ZZ22GDFTgrid_weight_kernelPdS_S_S_PiiiE6a_smem+1304];
	ld.shared.f64 	%fd4989, [_ZZ22GDFTgrid_weight_kernelPdS_S_S_PiiiE8dij_smem+1304];
	sub.f64 	%fd4990, %fd272, %fd7278;
	mul.f64 	%fd4991, %fd4989, %fd4990;
	fma.rn.f64 	%fd4992, %fd4991, %fd4991, 0dBFF0000000000000;
	fma.rn.f64 	%fd4993, %fd4988, %fd4992, %fd4991;
	mul.f64 	%fd4994, %fd4993, %fd4993;
	mov.f64 	%fd4995, 0d4008000000000000;
	sub.f64 	%fd4996, %fd4995, %fd4994;
	mul.f64 	%fd4997, %fd4993, %fd4996;
	mul.f64 	%fd4998, %fd4997, 0d3FE0000000000000;
	mul.f64 	%fd4999, %fd4998, %fd4998;
	sub.f64 	%fd5000, %fd4995, %fd4999;
	mul.f64 	%fd5001, %fd4998, %fd5000;
	mul.f64 	%fd5002, %fd5001, 0d3FE0000000000000;
	mul.f64 	%fd5003, %fd5002, %fd5002;
	sub.f64 	%fd5004, %fd4995, %fd5003;
	mul.f64 	%fd5005, %fd5002, %fd5004;
	mul.f64 	%fd5006, %fd5005, 0d3FE0000000000000;
	mov.f64 	%fd5007, 0d3FF0000000000000;
	sub.f64 	%fd5008, %fd5007, %fd5006;
	mul.f64 	%fd5009, %fd5008, 0d3FE0000000000000;
	mul.f64 	%fd7302, %fd7302, %fd5009;
	sub.s32 	%r382, %r718, %r819;
	setp.lt.u32 	%p255, %r382, 5;
	@%p255 bra 	$L__BB0_197;
	ld.param.u32 	%r719, [_Z22GDFTgrid_weight_kernelPdS_S_S_Piii_param_6];
	ld.shared.f64 	%fd5010, [_ZZ22GDFTgrid_weight_kernelPdS_S_S_PiiiE6a_smem+1312];
	ld.shared.f64 	%fd5011, [_ZZ22GDFTgrid_weight_kernelPdS_S_S_PiiiE8dij_smem+1312];
	sub.f64 	%fd5012, %fd272, %fd7277;
	mul.f64 	%fd5013, %fd5011, %fd5012;
	fma.rn.f64 	%fd5014, %fd5013, %fd5013, 0dBFF0000000000000;
	fma.rn.f64 	%fd5015, %fd5010, %fd5014, %fd5013;
	mul.f64 	%fd5016, %fd5015, %fd5015;
	mov.f64 	%fd5017, 0d4008000000000000;
	sub.f64 	%fd5018, %fd5017, %fd5016;
	mul.f64 	%fd5019, %fd5015, %fd5018;
	mul.f64 	%fd5020, %fd5019, 0d3FE0000000000000;
	mul.f64 	%fd5021, %fd5020, %fd5020;
	sub.f64 	%fd5022, %fd5017, %fd5021;
	mul.f64 	%fd5023, %fd5020, %fd5022;
	mul.f64 	%fd5024, %fd5023, 0d3FE0000000000000;
	mul.f64 	%fd5025, %fd5024, %fd5024;
	sub.f64 	%fd5026, %fd5017, %fd5025;
	mul.f64 	%fd5027, %fd5024, %fd5026;
	mul.f64 	%fd5028, %fd5027, 0d3FE0000000000000;
	mov.f64 	%fd5029, 0d3FF0000000000000;
	sub.f64 	%fd5030, %fd5029, %fd5028;
	mul.f64 	%fd5031, %fd5030, 0d3FE0000000000000;
	mul.f64 	%fd7302, %fd7302, %fd5031;
	sub.s32 	%r383, %r719, %r819;
	setp.eq.s32 	%p256, %r383, 5;
	@%p256 bra 	$L__BB0_197;
	ld.param.u32 	%r720, [_Z22GDFTgrid_weight_kernelPdS_S_S_Piii_param_6];
	ld.shared.f64 	%fd5032, [_ZZ22GDFTgrid_weight_kernelPdS_S_S_PiiiE6a_smem+1320];
	ld.shared.f64 	%fd5033, [_ZZ22GDFTgrid_weight_kernelPdS_S_S_PiiiE8dij_smem+1320];
	sub.f64 	%fd5034, %fd272, %fd7276;
	mul.f64 	%fd5035, %fd5033, %fd5034;
	fma.rn.f64 	%fd5036, %fd5035, %fd5035, 0dBFF0000000000000;
	fma.rn.f64 	%fd5037, %fd5032, %fd5036, %fd5035;
	mul.f64 	%fd5038, %fd5037, %fd5037;
	mov.f64 	%fd5039, 0d4008000000000000;
	sub.f64 	%fd5040, %fd5039, %fd5038;
	mul.f64 	%fd5041, %fd5037, %fd5040;
	mul.f64 	%fd5042, %fd5041, 0d3FE0000000000000;
	mul.f64 	%fd5043, %fd5042, %fd5042;
	sub.f64 	%fd5044, %fd5039, %fd5043;
	mul.f64 	%fd5045, %fd5042, %fd5044;
	mul.f64 	%fd5046, %fd5045, 0d3FE0000000000000;
	mul.f64 	%fd5047, %fd5046, %fd5046;
	sub.f64 	%fd5048, %fd5039, %fd5047;
	mul.f64 	%fd5049, %fd5046, %fd5048;
	mul.f64 	%fd5050, %fd5049, 0d3FE0000000000000;
	mov.f64 	%fd5051, 0d3FF0000000000000;
	sub.f64 	%fd5052, %fd5051, %fd5050;
	mul.f64 	%fd5053, %fd5052, 0d3FE0000000000000;
	mul.f64 	%fd7302, %fd7302, %fd5053;
	sub.s32 	%r384, %r720, %r819;
	setp.lt.u32 	%p257, %r384, 7;
	@%p257 bra 	$L__BB0_197;
	ld.param.u32 	%r721, [_Z22GDFTgrid_weight_kernelPdS_S_S_Piii_param_6];
	ld.shared.f64 	%fd5054, [_ZZ22GDFTgrid_weight_kernelPdS_S_S_PiiiE6a_smem+1328];
	ld.shared.f64 	%fd5055, [_ZZ22GDFTgrid_weight_kernelPdS_S_S_PiiiE8dij_smem+1328];
	sub.f64 	%fd5056, %fd272, %fd7275;
	mul.f64 	%fd5057, %fd5055, %fd5056;
	fma.rn.f64 	%fd5058, %fd5057, %fd5057, 0dBFF0000000000000;
	fma.rn.f64 	%fd5059, %fd5054, %fd5058, %fd5057;
	mul.f64 	%fd5060, %fd5059, %fd5059;
	mov.f64 	%fd5061, 0d4008000000000000;
	sub.f64 	%fd5062, %fd5061, %fd5060;
	mul.f64 	%fd5063, %fd5059, %fd5062;
	mul.f64 	%fd5064, %fd5063, 0d3FE0000000000000;
	mul.f64 	%fd5065, %fd5064, %fd5064;
	sub.f64 	%fd5066, %fd5061, %fd5065;
	mul.f64 	%fd5067, %fd5064, %fd5066;
	mul.f64 	%fd5068, %fd5067, 0d3FE0000000000000;
	mul.f64 	%fd5069, %fd5068, %fd5068;
	sub.f64 	%fd5070, %fd5061, %fd5069;
	mul.f64 	%fd5071, %fd5068, %fd5070;
	mul.f64 	%fd5072, %fd5071, 0d3FE0000000000000;
	mov.f64 	%fd5073, 0d3FF0000000000000;
	sub.f64 	%fd5074, %fd5073, %fd5072;
	mul.f64 	%fd5075, %fd5074, 0d3FE0000000000000;
	mul.f64 	%fd7302, %fd7302, %fd5075;
	sub.s32 	%r385, %r721, %r819;
	setp.eq.s32 	%p258, %r385, 7;
	@%p258 bra 	$L__BB0_197;
	ld.param.u32 	%r722, [_Z22GDFTgrid_weight_kernelPdS_S_S_Piii_param_6];
	ld.shared.f64 	%fd5076, [_ZZ22GDFTgrid_weight_kernelPdS_S_S_PiiiE6a_smem+1336];
	ld.shared.f64 	%fd5077, [_ZZ22GDFTgrid_weight_kernelPdS_S_S_PiiiE8dij_smem+1336];
	sub.f64 	%fd5078, %fd272, %fd7274;
	mul.f64 	%fd5079, %fd5077, %fd5078;
	fma.rn.f64 	%fd5080, %fd5079, %fd5079, 0dBFF0000000000000;
	fma.rn.f64 	%fd5081, %fd5076, %fd5080, %fd5079;
	mul.f64 	%fd5082, %fd5081, %fd5081;
	mov.f64 	%fd5083, 0d4008000000000000;
	sub.f64 	%fd5084, %fd5083, %fd5082;
	mul.f64 	%fd5085, %fd5081, %fd5084;
	mul.f64 	%fd5086, %fd5085, 0d3FE0000000000000;
	mul.f64 	%fd5087, %fd5086, %fd5086;
	sub.f64 	%fd5088, %fd5083, %fd5087;
	mul.f64 	%fd5089, %fd5086, %fd5088;
	mul.f64 	%fd5090, %fd5089, 0d3FE0000000000000;
	mul.f64 	%fd5091, %fd5090, %fd5090;
	sub.f64 	%fd5092, %fd5083, %fd5091;
	mul.f64 	%fd5093, %fd5090, %fd5092;
	mul.f64 	%fd5094, %fd5093, 0d3FE0000000000000;
	mov.f64 	%fd5095, 0d3FF0000000000000;
	sub.f64 	%fd5096, %fd5095, %fd5094;
	mul.f64 	%fd5097, %fd5096, 0d3FE0000000000000;
	mul.f64 	%fd7302, %fd7302, %fd5097;
	sub.s32 	%r386, %r722, %r819;
	setp.lt.u32 	%p259, %r386, 9;
	@%p259 bra 	$L__BB0_197;
	ld.param.u32 	%r723, [_Z22GDFTgrid_weight_kernelPdS_S_S_Piii_param_6];
	ld.shared.f64 	%fd5098, [_ZZ22GDFTgrid_weight_kernelPdS_S_S_PiiiE6a_smem+1344];
	ld.shared.f64 	%fd5099, [_ZZ22GDFTgrid_weight_kernelPdS_S_S_PiiiE8dij_smem+1344];
	sub.f64 	%fd5100, %fd272, %fd7273;
	mul.f64 	%fd5101, %fd5099, %fd5100;
	fma.rn.f64 	%fd5102, %fd5101, %fd5101, 0dBFF0000000000000;
	fma.rn.f64 	%fd5103, %fd5098, %fd5102, %fd5101;
	mul.f64 	%fd5104, %fd5103, %fd5103;
	mov.f64 	%fd5105, 0d4008000000000000;
	sub.f64 	%fd5106, %fd5105, %fd5104;
	mul.f64 	%fd5107, %fd5103, %fd5106;
	mul.f64 	%fd5108, %fd5107, 0d3FE0000000000000;
	mul.f64 	%fd5109, %fd5108, %fd5108;
	sub.f64 	%fd5110, %fd5105, %fd5109;
	mul.f64 	%fd5111, %fd5108, %fd5110;
	mul.f64 	%fd5112, %fd5111, 0d3FE0000000000000;
	mul.f64 	%fd5113, %fd5112, %fd5112;
	sub.f64 	%fd5114, %fd5105, %fd5113;
	mul.f64 	%fd5115, %fd5112, %fd5114;
	mul.f64 	%fd5116, %fd5115, 0d3FE0000000000000;
	mov.f64 	%fd5117, 0d3FF0000000000000;
	sub.f64 	%fd5118, %fd5117, %fd5116;
	mul.f64 	%fd5119, %fd5118, 0d3FE0000000000000;
	mul.f64 	%fd7302, %fd7302, %fd5119;
	sub.s32 	%r387, %r723, %r819;
	setp.eq.s32 	%p260, %r387, 9;
	@%p260 bra 	$L__BB0_197;
	ld.param.u32 	%r724, [_Z22GDFTgrid_weight_kernelPdS_S_S_Piii_param_6];
	ld.shared.f64 	%fd5120, [_ZZ22GDFTgrid_weight_kernelPdS_S_S_PiiiE6a_smem+1352];
	ld.shared.f64 	%fd5121, [_ZZ22GDFTgrid_weight_kernelPdS_S_S_PiiiE8dij_smem+1352];
	sub.f64 	%fd5122, %fd272, %fd7272;
	mul.f64 	%fd5123, %fd5121, %fd5122;
	fma.rn.f64 	%fd5124, %fd5123, %fd5123, 0dBFF0000000000000;
	fma.rn.f64 	%fd5125, %fd5120, %fd5124, %fd5123;
	mul.f64 	%fd5126, %fd5125, %fd5125;
	mov.f64 	%fd5127, 0d4008000000000000;
	sub.f64 	%fd5128, %fd5127, %fd5126;
	mul.f64 	%fd5129, %fd5125, %fd5128;
	mul.f64 	%fd5130, %fd5129, 0d3FE0000000000000;
	mul.f64 	%fd5131, %fd5130, %fd5130;
	sub.f64 	%fd5132, %fd5127, %fd5131;
	mul.f64 	%fd5133, %fd5130, %fd5132;
	mul.f64 	%fd5134, %fd5133, 0d3FE0000000000000;
	mul.f64 	%fd5135, %fd5134, %fd5134;
	sub.f64 	%fd5136, %fd5127, %fd5135;
	mul.f64 	%fd5137, %fd5134, %fd5136;
	mul.f64 	%fd5138, %fd5137, 0d3FE0000000000000;
	mov.f64 	%fd5139, 0d3FF0000000000000;
	sub.f64 	%fd5140, %fd5139, %fd5138;
	mul.f64 	%fd5141, %fd5140, 0d3FE0000000000000;
	mul.f64 	%fd7302, %fd7302, %fd5141;
	sub.s32 	%r388, %r724, %r819;
	setp.lt.u32 	%p261, %r388, 11;
	@%p261 bra 	$L__BB0_197;
	ld.param.u32 	%r725, [_Z22GDFTgrid_weight_kernelPdS_S_S_Piii_param_6];
	ld.shared.f64 	%fd5142, [_ZZ22GDFTgrid_weight_kernelPdS_S_S_PiiiE6a_smem+1360];
	ld.shared.f64 	%fd5143, [_ZZ22GDFTgrid_weight_kernelPdS_S_S_PiiiE8dij_smem+1360];
	sub.f64 	%fd5144, %fd272, %fd7271;
	mul.f64 	%fd5145, %fd5143, %fd5144;
	selp.f64 	%fd5146, 0d0000000000000000, %fd5145, %p62;
	fma.rn.f64 	%fd5147, %fd5146, %fd5146, 0dBFF0000000000000;
	fma.rn.f64 	%fd5148, %fd5142, %fd5147, %fd5146;
	mul.f64 	%fd5149, %fd5148, %fd5148;
	mov.f64 	%fd5150, 0d4008000000000000;
	sub.f64 	%fd5151, %fd5150, %fd5149;
	mul.f64 	%fd5152, %fd5148, %fd5151;
	mul.f64 	%fd5153, %fd5152, 0d3FE0000000000000;
	mul.f64 	%fd5154, %fd5153, %fd5153;
	sub.f64 	%fd5155, %fd5150, %fd5154;
	mul.f64 	%fd5156, %fd5153, %fd5155;
	mul.f64 	%fd5157, %fd5156, 0d3FE0000000000000;
	mul.f64 	%fd5158, %fd5157, %fd5157;
	sub.f64 	%fd5159, %fd5150, %fd5158;
	mul.f64 	%fd5160, %fd5157, %fd5159;
	mul.f64 	%fd5161, %fd5160, 0d3FE0000000000000;
	mov.f64 	%fd5162, 0d3FF0000000000000;
	sub.f64 	%fd5163, %fd5162, %fd5161;
	mul.f64 	%fd5164, %fd5163, 0d3FE0000000000000;
	mul.f64 	%fd7302, %fd7302, %fd5164;
	sub.s32 	%r389, %r725, %r819;
	setp.eq.s32 	%p263, %r389, 11;
	@%p263 bra 	$L__BB0_197;
	ld.param.u32 	%r726, [_Z22GDFTgrid_weight_kernelPdS_S_S_Piii_param_6];
	ld.shared.f64 	%fd5165, [_ZZ22GDFTgrid_weight_kernelPdS_S_S_PiiiE6a_smem+1368];
	ld.shared.f64 	%fd5166, [_ZZ22GDFTgrid_weight_kernelPdS_S_S_PiiiE8dij_smem+1368];
	sub.f64 	%fd5167, %fd272, %fd7270;
	mul.f64 	%fd5168, %fd5166, %fd5167;
	fma.rn.f64 	%fd5169, %fd5168, %fd5168, 0dBFF0000000000000;
	fma.rn.f64 	%fd5170, %fd5165, %fd5169, %fd5168;
	mul.f64 	%fd5171, %fd5170, %fd5170;
	mov.f64 	%fd5172, 0d4008000000000000;
	sub.f64 	%fd5173, %fd5172, %fd5171;
	mul.f64 	%fd5174, %fd5170, %fd5173;
	mul.f64 	%fd5175, %fd5174, 0d3FE0000000000000;
	mul.f64 	%fd5176, %fd5175, %fd5175;
	sub.f64 	%fd5177, %fd5172, %fd5176;
	mul.f64 	%fd5178, %fd5175, %fd5177;
	mul.f64 	%fd5179, %fd5178, 0d3FE0000000000000;
	mul.f64 	%fd5180, %fd5179, %fd5179;
	sub.f64 	%fd5181, %fd5172, %fd5180;
	mul.f64 	%fd5182, %fd5179, %fd5181;
	mul.f64 	%fd5183, %fd5182, 0d3FE0000000000000;
	mov.f64 	%fd5184, 0d3FF0000000000000;
	sub.f64 	%fd5185, %fd5184, %fd5183;
	mul.f64 	%fd5186, %fd5185, 0d3FE0000000000000;
	mul.f64 	%fd7302, %fd7302, %fd5186;
	sub.s32 	%r390, %r726, %r819;
	setp.lt.u32 	%p264, %r390, 13;
	@%p264 bra 	$L__BB0_197;
	ld.param.u32 	%r727, [_Z22GDFTgrid_weight_kernelPdS_S_S_Piii_param_6];
	ld.shared.f64 	%fd5187, [_ZZ22GDFTgrid_weight_kernelPdS_S_S_PiiiE6a_smem+1376];
	ld.shared.f64 	%fd5188, [_ZZ22GDFTgrid_weight_kernelPdS_S_S_PiiiE8dij_smem+1376];
	sub.f64 	%fd5189, %fd272, %fd7269;
	mul.f64 	%fd5190, %fd5188, %fd5189;
	fma.rn.f64 	%fd5191, %fd5190, %fd5190, 0dBFF0000000000000;
	fma.rn.f64 	%fd5192, %fd5187, %fd5191, %fd5190;
	mul.f64 	%fd5193, %fd5192, %fd5192;
	mov.f64 	%fd5194, 0d4008000000000000;
	sub.f64 	%fd5195, %fd5194, %fd5193;
	mul.f64 	%fd5196, %fd5192, %fd5195;
	mul.f64 	%fd5197, %fd5196, 0d3FE0000000000000;
	mul.f64 	%fd5198, %fd5197, %fd5197;
	sub.f64 	%fd5199, %fd5194, %fd5198;
	mul.f64 	%fd5200, %fd5197, %fd5199;
	mul.f64 	%fd5201, %fd5200, 0d3FE0000000000000;
	mul.f64 	%fd5202, %fd5201, %fd5201;
	sub.f64 	%fd5203, %fd5194, %fd5202;
	mul.f64 	%fd5204, %fd5201, %fd5203;
	mul.f64 	%fd5205, %fd5204, 0d3FE0000000000000;
	mov.f64 	%fd5206, 0d3FF0000000000000;
	sub.f64 	%fd5207, %fd5206, %fd5205;
	mul.f64 	%fd5208, %fd5207, 0d3FE0000000000000;
	mul.f64 	%fd7302, %fd7302, %fd5208;
	sub.s32 	%r391, %r727, %r819;
	setp.eq.s32 	%p265, %r391, 13;
	@%p265 bra 	$L__BB0_197;
	ld.param.u32 	%r728, [_Z22GDFTgrid_weight_kernelPdS_S_S_Piii_param_6];
	ld.shared.f64 	%fd5209, [_ZZ22GDFTgrid_weight_kernelPdS_S_S_PiiiE6a_smem+1384];
	ld.shared.f64 	%fd5210, [_ZZ22GDFTgrid_weight_kernelPdS_S_S_PiiiE8dij_smem+1384];
	sub.f64 	%fd5211, %fd272, %fd7268;
	mul.f64 	%fd5212, %fd5210, %fd5211;
	fma.rn.f64 	%fd5213, %fd5212, %fd5212, 0dBFF0000000000000;
	fma.rn.f64 	%fd5214, %fd5209, %fd5213, %fd5212;
	mul.f64 	%fd5215, %fd5214, %fd5214;
	mov.f64 	%fd5216, 0d4008000000000000;
	sub.f64 	%fd5217, %fd5216, %fd5215;
	mul.f64 	%fd5218, %fd5214, %fd5217;
	mul.f64 	%fd5219, %fd5218, 0d3FE0000000000000;
	mul.f64 	%fd5220, %fd5219, %fd5219;
	sub.f64 	%fd5221, %fd5216, %fd5220;
	mul.f64 	%fd5222, %fd5219, %fd5221;
	mul.f64 	%fd5223, %fd5222, 0d3FE0000000000000;
	mul.f64 	%fd5224, %fd5223, %fd5223;
	sub.f64 	%fd5225, %fd5216, %fd5224;
	mul.f64 	%fd5226, %fd5223, %fd5225;
	mul.f64 	%fd5227, %fd5226, 0d3FE0000000000000;
	mov.f64 	%fd5228, 0d3FF0000000000000;
	sub.f64 	%fd5229, %fd5228, %fd5227;
	mul.f64 	%fd5230, %fd5229, 0d3FE0000000000000;
	mul.f64 	%fd7302, %fd7302, %fd5230;
	sub.s32 	%r392, %r728, %r819;
	setp.lt.u32 	%p266, %r392, 15;
	@%p266 bra 	$L__BB0_197;
	ld.param.u32 	%r729, [_Z22GDFTgrid_weight_kernelPdS_S_S_Piii_param_6];
	ld.shared.f64 	%fd5231, [_ZZ22GDFTgrid_weight_kernelPdS_S_S_PiiiE6a_smem+1392];
	ld.shared.f64 	%fd5232, [_ZZ22GDFTgrid_weight_kernelPdS_S_S_PiiiE8dij_smem+1392];
	sub.f64 	%fd5233, %fd272, %fd7267;
	mul.f64 	%fd5234, %fd5232, %fd5233;
	fma.rn.f64 	%fd5235, %fd5234, %fd5234, 0dBFF0000000000000;
	fma.rn.f64 	%fd5236, %fd5231, %fd5235, %fd5234;
	mul.f64 	%fd5237, %fd5236, %fd5236;
	mov.f64 	%fd5238, 0d4008000000000000;
	sub.f64 	%fd5239, %fd5238, %fd5237;
	mul.f64 	%fd5240, %fd5236, %fd5239;
	mul.f64 	%fd5241, %fd5240, 0d3FE0000000000000;
	mul.f64 	%fd5242, %fd5241, %fd5241;
	sub.f64 	%fd5243, %fd5238, %fd5242;
	mul.f64 	%fd5244, %fd5241, %fd5243;
	mul.f64 	%fd5245, %fd5244, 0d3FE0000000000000;
	mul.f64 	%fd5246, %fd5245, %fd5245;
	sub.f64 	%fd5247, %fd5238, %fd5246;
	mul.f64 	%fd5248, %fd5245, %fd5247;
	mul.f64 	%fd5249, %fd5248, 0d3FE0000000000000;
	mov.f64 	%fd5250, 0d3FF0000000000000;
	sub.f64 	%fd5251, %fd5250, %fd5249;
	mul.f64 	%fd5252, %fd5251, 0d3FE0000000000000;
	mul.f64 	%fd7302, %fd7302, %fd5252;
	sub.s32 	%r393, %r729, %r819;
	setp.eq.s32 	%p267, %r393, 15;
	@%p267 bra 	$L__BB0_197;
	ld.shared.f64 	%fd5253, [_ZZ22GDFTgrid_weight_kernelPdS_S_S_PiiiE6a_smem+1400];
	ld.shared.f64 	%fd5254, [_ZZ22GDFTgrid_weight_kernelPdS_S_S_PiiiE8dij_smem+1400];
	sub.f64 	%fd5255, %fd272, %fd7266;
	mul.f64 	%fd5256, %fd5254, %fd5255;
	fma.rn.f64 	%fd5257, %fd5256, %fd5256, 0dBFF0000000000000;
	fma.rn.f64 	%fd5258, %fd5253, %fd5257, %fd5256;
	mul.f64 	%fd5259, %fd5258, %fd5258;
	mov.f64 	%fd5260, 0d4008000000000000;
	sub.f64 	%fd5261, %fd5260, %fd5259;
	mul.f64 	%fd5262, %fd5258, %fd5261;
	mul.f64 	%fd5263, %fd5262, 0d3FE0000000000000;
	mul.f64 	%fd5264, %fd5263, %fd5263;
	sub.f64 	%fd5265, %fd5260, %fd5264;
	mul.f64 	%fd5266, %fd5263, %fd5265;
	mul.f64 	%fd5267, %fd5266, 0d3FE0000000000000;
	mul.f64 	%fd5268, %fd5267, %fd5267;
	sub.f64 	%fd5269, %fd5260, %fd5268;
	mul.f64 	%fd5270, %fd5267, %fd5269;
	mul.f64 	%fd5271, %fd5270, 0d3FE0000000000000;
	mov.f64 	%fd5272, 0d3FF0000000000000;
	sub.f64 	%fd5273, %fd5272, %fd5271;
	mul.f64 	%fd5274, %fd5273, 0d3FE0000000000000;
	mul.f64 	%fd7302, %fd7302, %fd5274;
$L__BB0_197:
	ld.param.u32 	%r730, [_Z22GDFTgrid_weight_kernelPdS_S_S_Piii_param_6];
	sub.s32 	%r394, %r730, %r818;
	setp.eq.s32 	%p268, %r394, 11;
	@%p268 bra 	$L__BB0_282;
	ld.param.u32 	%r731, [_Z22GDFTgrid_weight_kernelPdS_S_S_Piii_param_6];
	sub.s32 	%r395, %r731, %r819;
	setp.eq.s32 	%p269, %r395, 1;
	ld.shared.f64 	%fd5275, [_ZZ22GDFTgrid_weight_kernelPdS_S_S_PiiiE7atom_xi+88];
	sub.f64 	%fd5276, %fd7215, %fd5275;
	ld.shared.f64 	%fd5277, [_ZZ22GDFTgrid_weight_kernelPdS_S_S_PiiiE7atom_yi+88];
	sub.f64 	%fd5278, %fd7214, %fd5277;
	ld.shared.f64 	%fd5279, [_ZZ22GDFTgrid_weight_kernelPdS_S_S_PiiiE7atom_zi+88];
	sub.f64 	%fd5280, %fd7213, %fd5279;
	abs.f64 	%fd5281, %fd5276;
	abs.f64 	%fd5282, %fd5278;
	abs.f64 	%fd5283, %fd5280;
	add.f64 	%fd5284, %fd5281, %fd5282;
	add.f64 	%fd5285, %fd5284, %fd5283;
	min.f64 	%fd5286, %fd5281, %fd5282;
	max.f64 	%fd5287, %fd5281, %fd5282;
	min.f64 	%fd5288, %fd5287, %fd5283;
	max.f64 	%fd5289, %fd5287, %fd5283;
	{
	.reg .b32 %temp; 
	mov.b64 	{%temp, %r396}, %fd5289;
	}
	and.b32  	%r397, %r396, -4194304;
	xor.b32  	%r398, %r397, 2144337920;
	mov.b32 	%r399, 0;
	mov.b64 	%fd5290, {%r399, %r398};
	mul.f64 	%fd5291, %fd5288, %fd5290;
	mul.f64 	%fd5292, %fd5286, %fd5290;
	mul.f64 	%fd5293, %fd5289, %fd5290;
	mul.f64 	%fd5294, %fd5291, %fd5291;
	fma.rn.f64 	%fd5295, %fd5292, %fd5292, %fd5294;
	fma.rn.f64 	%fd5296, %fd5293, %fd5293, %fd5295;
	min.f64 	%fd5297, %fd5296, 0d7FEFFFFFFFFFFFFF;
	rsqrt.approx.ftz.f64 	%fd5298, %fd5297;
	mul.rn.f64 	%fd5299, %fd5298, %fd5298;
	neg.f64 	%fd5300, %fd5299;
	fma.rn.f64 	%fd5301, %fd5297, %fd5300, 0d3FF0000000000000;
	fma.rn.f64 	%fd5302, %fd5301, 0d3FD8000000000000, 0d3FE0000000000000;
	mul.rn.f64 	%fd5303, %fd5301, %fd5298;
	fma.rn.f64 	%fd5304, %fd5302, %fd5303, %fd5298;
	mul.f64 	%fd5305, %fd5296, %fd5304;
	or.b32  	%r400, %r397, 1048576;
	mov.b64 	%fd5306, {%r399, %r400};
	mul.f64 	%fd5307, %fd5306, %fd5305;
	setp.gt.f64 	%p270, %fd5285, %fd5289;
	selp.f64 	%fd5308, %fd5307, %fd5285, %p270;
	setp.lt.u32 	%p271, %r396, %r4;
	selp.f64 	%fd290, %fd5308, %fd5289, %p271;
	ld.shared.f64 	%fd5309, [_ZZ22GDFTgrid_weight_kernelPdS_S_S_PiiiE6a_smem+1408];
	ld.shared.f64 	%fd5310, [_ZZ22GDFTgrid_weight_kernelPdS_S_S_PiiiE8dij_smem+1408];
	sub.f64 	%fd5311, %fd290, %fd7281;
	mul.f64 	%fd5312, %fd5310, %fd5311;
	fma.rn.f64 	%fd5313, %fd5312, %fd5312, 0dBFF0000000000000;
	fma.rn.f64 	%fd5314, %fd5309, %fd5313, %fd5312;
	mul.f64 	%fd5315, %fd5314, %fd5314;
	mov.f64 	%fd5316, 0d4008000000000000;
	sub.f64 	%fd5317, %fd5316, %fd5315;
	mul.f64 	%fd5318, %fd5314, %fd5317;
	mul.f64 	%fd5319, %fd5318, 0d3FE0000000000000;
	mul.f64 	%fd5320, %fd5319, %fd5319;
	sub.f64 	%fd5321, %fd5316, %fd5320;
	mul.f64 	%fd5322, %fd5319, %fd5321;
	mul.f64 	%fd5323, %fd5322, 0d3FE0000000000000;
	mul.f64 	%fd5324, %fd5323, %fd5323;
	sub.f64 	%fd5325, %fd5316, %fd5324;
	mul.f64 	%fd5326, %fd5323, %fd5325;
	mul.f64 	%fd5327, %fd5326, 0d3FE0000000000000;
	mov.f64 	%fd5328, 0d3FF0000000000000;
	sub.f64 	%fd5329, %fd5328, %fd5327;
	mul.f64 	%fd5330, %fd5329, 0d3FE0000000000000;
	mul.f64 	%fd7301, %fd7301, %fd5330;
	@%p269 bra 	$L__BB0_214;
	ld.param.u32 	%r732, [_Z22GDFTgrid_weight_kernelPdS_S_S_Piii_param_6];
	ld.shared.f64 	%fd5331, [_ZZ22GDFTgrid_weight_kernelPdS_S_S_PiiiE6a_smem+1416];
	ld.shared.f64 	%fd5332, [_ZZ22GDFTgrid_weight_kernelPdS_S_S_PiiiE8dij_smem+1416];
	sub.f64 	%fd5333, %fd290, %fd7280;
	mul.f64 	%fd5334, %fd5332, %fd5333;
	fma.rn.f64 	%fd5335, %fd5334, %fd5334, 0dBFF0000000000000;
	fma.rn.f64 	%fd5336, %fd5331, %fd5335, %fd5334;
	mul.f64 	%fd5337, %fd5336, %fd5336;
	mov.f64 	%fd5338, 0d4008000000000000;
	sub.f64 	%fd5339, %fd5338, %fd5337;
	mul.f64 	%fd5340, %fd5336, %fd5339;
	mul.f64 	%fd5341, %fd5340, 0d3FE0000000000000;
	mul.f64 	%fd5342, %fd5341, %fd5341;
	sub.f64 	%fd5343, %fd5338, %fd5342;
	mul.f64 	%fd5344, %fd5341, %fd5343;
	mul.f64 	%fd5345, %fd5344, 0d3FE0000000000000;
	mul.f64 	%fd5346, %fd5345, %fd5345;
	sub.f64 	%fd5347, %fd5338, %fd5346;
	mul.f64 	%fd5348, %fd5345, %fd5347;
	mul.f64 	%fd5349, %fd5348, 0d3FE0000000000000;
	mov.f64 	%fd5350, 0d3FF0000000000000;
	sub.f64 	%fd5351, %fd5350, %fd5349;
	mul.f64 	%fd5352, %fd5351, 0d3FE0000000000000;
	mul.f64 	%fd7301, %fd7301, %fd5352;
	sub.s32 	%r401, %r732, %r819;
	setp.lt.u32 	%p272, %r401, 3;
	@%p272 bra 	$L__BB0_214;
	ld.param.u32 	%r733, [_Z22GDFTgrid_weight_kernelPdS_S_S_Piii_param_6];
	ld.shared.f64 	%fd5353, [_ZZ22GDFTgrid_weight_kernelPdS_S_S_PiiiE6a_smem+1424];
	ld.shared.f64 	%fd5354, [_ZZ22GDFTgrid_weight_kernelPdS_S_S_PiiiE8dij_smem+1424];
	sub.f64 	%fd5355, %fd290, %fd7279;
	mul.f64 	%fd5356, %fd5354, %fd5355;
	fma.rn.f64 	%fd5357, %fd5356, %fd5356, 0dBFF0000000000000;
	fma.rn.f64 	%fd5358, %fd5353, %fd5357, %fd5356;
	mul.f64 	%fd5359, %fd5358, %fd5358;
	mov.f64 	%fd5360, 0d4008000000000000;
	sub.f64 	%fd5361, %fd5360, %fd5359;
	mul.f64 	%fd5362, %fd5358, %fd5361;
	mul.f64 	%fd5363, %fd5362, 0d3FE0000000000000;
	mul.f64 	%fd5364, %fd5363, %fd5363;
	sub.f64 	%fd5365, %fd5360, %fd5364;
	mul.f64 	%fd5366, %fd5363, %fd5365;
	mul.f64 	%fd5367, %fd5366, 0d3FE0000000000000;
	mul.f64 	%fd5368, %fd5367, %fd5367;
	sub.f64 	%fd5369, %fd5360, %fd5368;
	mul.f64 	%fd5370, %fd5367, %fd5369;
	mul.f64 	%fd5371, %fd5370, 0d3FE0000000000000;
	mov.f64 	%fd5372, 0d3FF0000000000000;
	sub.f64 	%fd5373, %fd5372, %fd5371;
	mul.f64 	%fd5374, %fd5373, 0d3FE0000000000000;
	mul.f64 	%fd7301, %fd7301, %fd5374;
	sub.s32 	%r402, %r733, %r819;
	setp.eq.s32 	%p273, %r402, 3;
	@%p273 bra 	$L__BB0_214;
	ld.param.u32 	%r734, [_Z22GDFTgrid_weight_kernelPdS_S_S_Piii_param_6];
	ld.shared.f64 	%fd5375, [_ZZ22GDFTgrid_weight_kernelPdS_S_S_PiiiE6a_smem+1432];
	ld.shared.f64 	%fd5376, [_ZZ22GDFTgrid_weight_kernelPdS_S_S_PiiiE8dij_smem+1432];
	sub.f64 	%fd5377, %fd290, %fd7278;
	mul.f64 	%fd5378, %fd5376, %fd5377;
	fma.rn.f64 	%fd5379, %fd5378, %fd5378, 0dBFF0000000000000;
	fma.rn.f64 	%fd5380, %fd5375, %fd5379, %fd5378;
	mul.f64 	%fd5381, %fd5380, %fd5380;
	mov.f64 	%fd5382, 0d4008000000000000;
	sub.f64 	%fd5383, %fd5382, %fd5381;
	mul.f64 	%fd5384, %fd5380, %fd5383;
	mul.f64 	%fd5385, %fd5384, 0d3FE0000000000000;
	mul.f64 	%fd5386, %fd5385, %fd5385;
	sub.f64 	%fd5387, %fd5382, %fd5386;
	mul.f64 	%fd5388, %fd5385, %fd5387;
	mul.f64 	%fd5389, %fd5388, 0d3FE0000000000000;
	mul.f64 	%fd5390, %fd5389, %fd5389;
	sub.f64 	%fd5391, %fd5382, %fd5390;
	mul.f64 	%fd5392, %fd5389, %fd5391;
	mul.f64 	%fd5393, %fd5392, 0d3FE0000000000000;
	mov.f64 	%fd5394, 0d3FF0000000000000;
	sub.f64 	%fd5395, %fd5394, %fd5393;
	mul.f64 	%fd5396, %fd5395, 0d3FE0000000000000;
	mul.f64 	%fd7301, %fd7301, %fd5396;
	sub.s32 	%r403, %r734, %r819;
	setp.lt.u32 	%p274, %r403, 5;
	@%p274 bra 	$L__BB0_214;
	ld.param.u32 	%r735, [_Z22GDFTgrid_weight_kernelPdS_S_S_Piii_param_6];
	ld.shared.f64 	%fd5397, [_ZZ22GDFTgrid_weight_kernelPdS_S_S_PiiiE6a_smem+1440];
	ld.shared.f64 	%fd5398, [_ZZ22GDFTgrid_weight_kernelPdS_S_S_PiiiE8dij_smem+1440];
	sub.f64 	%fd5399, %fd290, %fd7277;
	mul.f64 	%fd5400, %fd5398, %fd5399;
	fma.rn.f64 	%fd5401, %fd5400, %fd5400, 0dBFF0000000000000;
	fma.rn.f64 	%fd5402, %fd5397, %fd5401, %fd5400;
	mul.f64 	%fd5403, %fd5402, %fd5402;
	mov.f64 	%fd5404, 0d4008000000000000;
	sub.f64 	%fd5405, %fd5404, %fd5403;
	mul.f64 	%fd5406, %fd5402, %fd5405;
	mul.f64 	%fd5407, %fd5406, 0d3FE0000000000000;
	mul.f64 	%fd5408, %fd5407, %fd5407;
	sub.f64 	%fd5409, %fd5404, %fd5408;
	mul.f64 	%fd5410, %fd5407, %fd5409;
	mul.f64 	%fd5411, %fd5410, 0d3FE0000000000000;
	mul.f64 	%fd5412, %fd5411, %fd5411;
	sub.f64 	%fd5413, %fd5404, %fd5412;
	mul.f64 	%fd5414, %fd5411, %fd5413;
	mul.f64 	%fd5415, %fd5414, 0d3FE0000000000000;
	mov.f64 	%fd5416, 0d3FF0000000000000;
	sub.f64 	%fd5417, %fd5416, %fd5415;
	mul.f64 	%fd5418, %fd5417, 0d3FE0000000000000;
	mul.f64 	%fd7301, %fd7301, %fd5418;
	sub.s32 	%r404, %r735, %r819;
	setp.eq.s32 	%p275, %r404, 5;
	@%p275 bra 	$L__BB0_214;
	ld.param.u32 	%r736, [_Z22GDFTgrid_weight_kernelPdS_S_S_Piii_param_6];
	ld.shared.f64 	%fd5419, [_ZZ22GDFTgrid_weight_kernelPdS_S_S_PiiiE6a_smem+1448];
	ld.shared.f64 	%fd5420, [_ZZ22GDFTgrid_weight_kernelPdS_S_S_PiiiE8dij_smem+1448];
	sub.f64 	%fd5421, %fd290, %fd7276;
	mul.f64 	%fd5422, %fd5420, %fd5421;
	fma.rn.f64 	%fd5423, %fd5422, %fd5422, 0dBFF0000000000000;
	fma.rn.f64 	%fd5424, %fd5419, %fd5423, %fd5422;
	mul.f64 	%fd5425, %fd5424, %fd5424;
	mov.f64 	%fd5426, 0d4008000000000000;
	sub.f64 	%fd5427, %fd5426, %fd5425;
	mul.f64 	%fd5428, %fd5424, %fd5427;
	mul.f64 	%fd5429, %fd5428, 0d3FE0000000000000;
	mul.f64 	%fd5430, %fd5429, %fd5429;
	sub.f64 	%fd5431, %fd5426, %fd5430;
	mul.f64 	%fd5432, %fd5429, %fd5431;
	mul.f64 	%fd5433, %fd5432, 0d3FE0000000000000;
	mul.f64 	%fd5434, %fd5433, %fd5433;
	sub.f64 	%fd5435, %fd5426, %fd5434;
	mul.f64 	%fd5436, %fd5433, %fd5435;
	mul.f64 	%fd5437, %fd5436, 0d3FE0000000000000;
	mov.f64 	%fd5438, 0d3FF0000000000000;
	sub.f64 	%fd5439, %fd5438, %fd5437;
	mul.f64 	%fd5440, %fd5439, 0d3FE0000000000000;
	mul.f64 	%fd7301, %fd7301, %fd5440;
	sub.s32 	%r405, %r736, %r819;
	setp.lt.u32 	%p276, %r405, 7;
	@%p276 bra 	$L__BB0_214;
	ld.param.u32 	%r737, [_Z22GDFTgrid_weight_kernelPdS_S_S_Piii_param_6];
	ld.shared.f64 	%fd5441, [_ZZ22GDFTgrid_weight_kernelPdS_S_S_PiiiE6a_smem+1456];
	ld.shared.f64 	%fd5442, [_ZZ22GDFTgrid_weight_kernelPdS_S_S_PiiiE8dij_smem+1456];
	sub.f64 	%fd5443, %fd290, %fd7275;
	mul.f64 	%fd5444, %fd5442, %fd5443;
	fma.rn.f64 	%fd5445, %fd5444, %fd5444, 0dBFF0000000000000;
	fma.rn.f64 	%fd5446, %fd5441, %fd5445, %fd5444;
	mul.f64 	%fd5447, %fd5446, %fd5446;
	mov.f64 	%fd5448, 0d4008000000000000;
	sub.f64 	%fd5449, %fd5448, %fd5447;
	mul.f64 	%fd5450, %fd5446, %fd5449;
	mul.f64 	%fd5451, %fd5450, 0d3FE0000000000000;
	mul.f64 	%fd5452, %fd5451, %fd5451;
	sub.f64 	%fd5453, %fd5448, %fd5452;
	mul.f64 	%fd5454, %fd5451, %fd5453;
	mul.f64 	%fd5455, %fd5454, 0d3FE0000000000000;
	mul.f64 	%fd5456, %fd5455, %fd5455;
	sub.f64 	%fd5457, %fd5448, %fd5456;
	mul.f64 	%fd5458, %fd5455, %fd5457;
	mul.f64 	%fd5459, %fd5458, 0d3FE0000000000000;
	mov.f64 	%fd5460, 0d3FF0000000000000;
	sub.f64 	%fd5461, %fd5460, %fd5459;
	mul.f64 	%fd5462, %fd5461, 0d3FE0000000000000;
	mul.f64 	%fd7301, %fd7301, %fd5462;
	sub.s32 	%r406, %r737, %r819;
	setp.eq.s32 	%p277, %r406, 7;
	@%p277 bra 	$L__BB0_214;
	ld.param.u32 	%r738, [_Z22GDFTgrid_weight_kernelPdS_S_S_Piii_param_6];
	ld.shared.f64 	%fd5463, [_ZZ22GDFTgrid_weight_kernelPdS_S_S_PiiiE6a_smem+1464];
	ld.shared.f64 	%fd5464, [_ZZ22GDFTgrid_weight_kernelPdS_S_S_PiiiE8dij_smem+1464];
	sub.f64 	%fd5465, %fd290, %fd7274;
	mul.f64 	%fd5466, %fd5464, %fd5465;
	fma.rn.f64 	%fd5467, %fd5466, %fd5466, 0dBFF0000000000000;
	fma.rn.f64 	%fd5468, %fd5463, %fd5467, %fd5466;
	mul.f64 	%fd5469, %fd5468, %fd5468;
	mov.f64 	%fd5470, 0d4008000000000000;
	sub.f64 	%fd5471, %fd5470, %fd5469;
	mul.f64 	%fd5472, %fd5468, %fd5471;
	mul.f64 	%fd5473, %fd5472, 0d3FE0000000000000;
	mul.f64 	%fd5474, %fd5473, %fd5473;
	sub.f64 	%fd5475, %fd5470, %fd5474;
	mul.f64 	%fd5476, %fd5473, %fd5475;
	mul.f64 	%fd5477, %fd5476, 0d3FE0000000000000;
	mul.f64 	%fd5478, %fd5477, %fd5477;
	sub.f64 	%fd5479, %fd5470, %fd5478;
	mul.f64 	%fd5480, %fd5477, %fd5479;
	mul.f64 	%fd5481, %fd5480, 0d3FE0000000000000;
	mov.f64 	%fd5482, 0d3FF0000000000000;
	sub.f64 	%fd5483, %fd5482, %fd5481;
	mul.f64 	%fd5484, %fd5483, 0d3FE0000000000000;
	mul.f64 	%fd7301, %fd7301, %fd5484;
	sub.s32 	%r407, %r738, %r819;
	setp.lt.u32 	%p278, %r407, 9;
	@%p278 bra 	$L__BB0_214;
	ld.param.u32 	%r739, [_Z22GDFTgrid_weight_kernelPdS_S_S_Piii_param_6];
	ld.shared.f64 	%fd5485, [_ZZ22GDFTgrid_weight_kernelPdS_S_S_PiiiE6a_smem+1472];
	ld.shared.f64 	%fd5486, [_ZZ22GDFTgrid_weight_kernelPdS_S_S_PiiiE8dij_smem+1472];
	sub.f64 	%fd5487, %fd290, %fd7273;
	mul.f64 	%fd5488, %fd5486, %fd5487;
	fma.rn.f64 	%fd5489, %fd5488, %fd5488, 0dBFF0000000000000;
	fma.rn.f64 	%fd5490, %fd5485, %fd5489, %fd5488;
	mul.f64 	%fd5491, %fd5490, %fd5490;
	mov.f64 	%fd5492, 0d4008000000000000;
	sub.f64 	%fd5493, %fd5492, %fd5491;
	mul.f64 	%fd5494, %fd5490, %fd5493;
	mul.f64 	%fd5495, %fd5494, 0d3FE0000000000000;
	mul.f64 	%fd5496, %fd5495, %fd5495;
	sub.f64 	%fd5497, %fd5492, %fd5496;
	mul.f64 	%fd5498, %fd5495, %fd5497;
	mul.f64 	%fd5499, %fd5498, 0d3FE0000000000000;
	mul.f64 	%fd5500, %fd5499, %fd5499;
	sub.f64 	%fd5501, %fd5492, %fd5500;
	mul.f64 	%fd5502, %fd5499, %fd5501;
	mul.f64 	%fd5503, %fd5502, 0d3FE0000000000000;
	mov.f64 	%fd5504, 0d3FF0000000000000;
	sub.f64 	%fd5505, %fd5504, %fd5503;
	mul.f64 	%fd5506, %fd5505, 0d3FE0000000000000;
	mul.f64 	%fd7301, %fd7301, %fd5506;
	sub.s32 	%r408, %r739, %r819;
	setp.eq.s32 	%p279, %r408, 9;
	@%p279 bra 	$L__BB0_214;
	ld.param.u32 	%r740, [_Z22GDFTgrid_weight_kernelPdS_S_S_Piii_param_6];
	ld.shared.f64 	%fd5507, [_ZZ22GDFTgrid_weight_kernelPdS_S_S_PiiiE6a_smem+1480];
	ld.shared.f64 	%fd5508, [_ZZ22GDFTgrid_weight_kernelPdS_S_S_PiiiE8dij_smem+1480];
	sub.f64 	%fd5509, %fd290, %fd7272;
	mul.f64 	%fd5510, %fd5508, %fd5509;
	fma.rn.f64 	%fd5511, %fd5510, %fd5510, 0dBFF0000000000000;
	fma.rn.f64 	%fd5512, %fd5507, %fd5511, %fd5510;
	mul.f64 	%fd5513, %fd5512, %fd5512;
	mov.f64 	%fd5514, 0d4008000000000000;
	sub.f64 	%fd5515, %fd5514, %fd5513;
	mul.f64 	%fd5516, %fd5512, %fd5515;
	mul.f64 	%fd5517, %fd5516, 0d3FE0000000000000;
	mul.f64 	%fd5518, %fd5517, %fd5517;
	sub.f64 	%fd5519, %fd5514, %fd5518;
	mul.f64 	%fd5520, %fd5517, %fd5519;
	mul.f64 	%fd5521, %fd5520, 0d3FE0000000000000;
	mul.f64 	%fd5522, %fd5521, %fd5521;
	sub.f64 	%fd5523, %fd5514, %fd5522;
	mul.f64 	%fd5524, %fd5521, %fd5523;
	mul.f64 	%fd5525, %fd5524, 0d3FE0000000000000;
	mov.f64 	%fd5526, 0d3FF0000000000000;
	sub.f64 	%fd5527, %fd5526, %fd5525;
	mul.f64 	%fd5528, %fd5527, 0d3FE0000000000000;
	mul.f64 	%fd7301, %fd7301, %fd5528;
	sub.s32 	%r409, %r740, %r819;
	setp.lt.u32 	%p280, %r409, 11;
	@%p280 bra 	$L__BB0_214;
	ld.param.u32 	%r741, [_Z22GDFTgrid_weight_kernelPdS_S_S_Piii_param_6];
	ld.shared.f64 	%fd5529, [_ZZ22GDFTgrid_weight_kernelPdS_S_S_PiiiE6a_smem+1488];
	ld.shared.f64 	%fd5530, [_ZZ22GDFTgrid_weight_kernelPdS_S_S_PiiiE8dij_smem+1488];
	sub.f64 	%fd5531, %fd290, %fd7271;
	mul.f64 	%fd5532, %fd5530, %fd5531;
	fma.rn.f64 	%fd5533, %fd5532, %fd5532, 0dBFF0000000000000;
	fma.rn.f64 	%fd5534, %fd5529, %fd5533, %fd5532;
	mul.f64 	%fd5535, %fd5534, %fd5534;
	mov.f64 	%fd5536, 0d4008000000000000;
	sub.f64 	%fd5537, %fd5536, %fd5535;
	mul.f64 	%fd5538, %fd5534, %fd5537;
	mul.f64 	%fd5539, %fd5538, 0d3FE0000000000000;
	mul.f64 	%fd5540, %fd5539, %fd5539;
	sub.f64 	%fd5541, %fd5536, %fd5540;
	mul.f64 	%fd5542, %fd5539, %fd5541;
	mul.f64 	%fd5543, %fd5542, 0d3FE0000000000000;
	mul.f64 	%fd5544, %fd5543, %fd5543;
	sub.f64 	%fd5545, %fd5536, %fd5544;
	mul.f64 	%fd5546, %fd5543, %fd5545;
	mul.f64 	%fd5547, %fd5546, 0d3FE0000000000000;
	mov.f64 	%fd5548, 0d3FF0000000000000;
	sub.f64 	%fd5549, %fd5548, %fd5547;
	mul.f64 	%fd5550, %fd5549, 0d3FE0000000000000;
	mul.f64 	%fd7301, %fd7301, %fd5550;
	sub.s32 	%r410, %r741, %r819;
	setp.eq.s32 	%p281, %r410, 11;
	@%p281 bra 	$L__BB0_214;
	ld.param.u32 	%r742, [_Z22GDFTgrid_weight_kernelPdS_S_S_Piii_param_6];
	ld.shared.f64 	%fd5551, [_ZZ22GDFTgrid_weight_kernelPdS_S_S_PiiiE6a_smem+1496];
	ld.shared.f64 	%fd5552, [_ZZ22GDFTgrid_weight_kernelPdS_S_S_PiiiE8dij_smem+1496];
	sub.f64 	%fd5553, %fd290, %fd7270;
	mul.f64 	%fd5554, %fd5552, %fd5553;
	selp.f64 	%fd5555, 0d0000000000000000, %fd5554, %p62;
	fma.rn.f64 	%fd5556, %fd5555, %fd5555, 0dBFF0000000000000;
	fma.rn.f64 	%fd5557, %fd5551, %fd5556, %fd5555;
	mul.f64 	%fd5558, %fd5557, %fd5557;
	mov.f64 	%fd5559, 0d4008000000000000;
	sub.f64 	%fd5560, %fd5559, %fd5558;
	mul.f64 	%fd5561, %fd5557, %fd5560;
	mul.f64 	%fd5562, %fd5561, 0d3FE0000000000000;
	mul.f64 	%fd5563, %fd5562, %fd5562;
	sub.f64 	%fd5564, %fd5559, %fd5563;
	mul.f64 	%fd5565, %fd5562, %fd5564;
	mul.f64 	%fd5566, %fd5565, 0d3FE0000000000000;
	mul.f64 	%fd5567, %fd5566, %fd5566;
	sub.f64 	%fd5568, %fd5559, %fd5567;
	mul.f64 	%fd5569, %fd5566, %fd5568;
	mul.f64 	%fd5570, %fd5569, 0d3FE0000000000000;
	mov.f64 	%fd5571, 0d3FF0000000000000;
	sub.f64 	%fd5572, %fd5571, %fd5570;
	mul.f64 	%fd5573, %fd5572, 0d3FE0000000000000;
	mul.f64 	%fd7301, %fd7301, %fd5573;
	sub.s32 	%r411, %r742, %r819;
	setp.lt.u32 	%p283, %r411, 13;
	@%p283 bra 	$L__BB0_214;
	ld.param.u32 	%r743, [_Z22GDFTgrid_weight_kernelPdS_S_S_Piii_param_6];
	ld.shared.f64 	%fd5574, [_ZZ22GDFTgrid_weight_kernelPdS_S_S_PiiiE6a_smem+1504];
	ld.shared.f64 	%fd5575, [_ZZ22GDFTgrid_weight_kernelPdS_S_S_PiiiE8dij_smem+1504];
	sub.f64 	%fd5576, %fd290, %fd7269;
	mul.f64 	%fd5577, %fd5575, %fd5576;
	fma.rn.f64 	%fd5578, %fd5577, %fd5577, 0dBFF0000000000000;
	fma.rn.f64 	%fd5579, %fd5574, %fd5578, %fd5577;
	mul.f64 	%fd5580, %fd5579, %fd5579;
	mov.f64 	%fd5581, 0d4008000000000000;
	sub.f64 	%fd5582, %fd5581, %fd5580;
	mul.f64 	%fd5583, %fd5579, %fd5582;
	mul.f64 	%fd5584, %fd5583, 0d3FE0000000000000;
	mul.f64 	%fd5585, %fd5584, %fd5584;
	sub.f64 	%fd5586, %fd5581, %fd5585;
	mul.f64 	%fd5587, %fd5584, %fd5586;
	mul.f64 	%fd5588, %fd5587, 0d3FE0000000000000;
	mul.f64 	%fd5589, %fd5588, %fd5588;
	sub.f64 	%fd5590, %fd5581, %fd5589;
	mul.f64 	%fd5591, %fd5588, %fd5590;
	mul.f64 	%fd5592, %fd5591, 0d3FE0000000000000;
	mov.f64 	%fd5593, 0d3FF0000000000000;
	sub.f64 	%fd5594, %fd5593, %fd5592;
	mul.f64 	%fd5595, %fd5594, 0d3FE0000000000000;
	mul.f64 	%fd7301, %fd7301, %fd5595;
	sub.s32 	%r412, %r743, %r819;
	setp.eq.s32 	%p284, %r412, 13;
	@%p284 bra 	$L__BB0_214;
	ld.param.u32 	%r744, [_Z22GDFTgrid_weight_kernelPdS_S_S_Piii_param_6];
	ld.shared.f64 	%fd5596, [_ZZ22GDFTgrid_weight_kernelPdS_S_S_PiiiE6a_smem+1512];
	ld.shared.f64 	%fd5597, [_ZZ22GDFTgrid_weight_kernelPdS_S_S_PiiiE8dij_smem+1512];
	sub.f64 	%fd5598, %fd290, %fd7268;
	mul.f64 	%fd5599, %fd5597, %fd5598;
	fma.rn.f64 	%fd5600, %fd5599, %fd5599, 0dBFF0000000000000;
	fma.rn.f64 	%fd5601, %fd5596, %fd5600, %fd5599;
	mul.f64 	%fd5602, %fd5601, %fd5601;
	mov.f64 	%fd5603, 0d4008000000000000;
	sub.f64 	%fd5604, %fd5603, %fd5602;
	mul.f64 	%fd5605, %fd5601, %fd5604;
	mul.f64 	%fd5606, %fd5605, 0d3FE0000000000000;
	mul.f64 	%fd5607, %fd5606, %fd5606;
	sub.f64 	%fd5608, %fd5603, %fd5607;
	mul.f64 	%fd5609, %fd5606, %fd5608;
	mul.f64 	%fd5610, %fd5609, 0d3FE0000000000000;
	mul.f64 	%fd5611, %fd5610, %fd5610;
	sub.f64 	%fd5612, %fd5603, %fd5611;
	mul.f64 	%fd5613, %fd5610, %fd5612;
	mul.f64 	%fd5614, %fd5613, 0d3FE0000000000000;
	mov.f64 	%fd5615, 0d3FF0000000000000;
	sub.f64 	%fd5616, %fd5615, %fd5614;
	mul.f64 	%fd5617, %fd5616, 0d3FE0000000000000;
	mul.f64 	%fd7301, %fd7301, %fd5617;
	sub.s32 	%r413, %r744, %r819;
	setp.lt.u32 	%p285, %r413, 15;
	@%p285 bra 	$L__BB0_214;
	ld.param.u32 	%r745, [_Z22GDFTgrid_weight_kernelPdS_S_S_Piii_param_6];
	ld.shared.f64 	%fd5618, [_ZZ22GDFTgrid_weight_kernelPdS_S_S_PiiiE6a_smem+1520];
	ld.shared.f64 	%fd5619, [_ZZ22GDFTgrid_weight_kernelPdS_S_S_PiiiE8dij_smem+1520];
	sub.f64 	%fd5620, %fd290, %fd7267;
	mul.f64 	%fd5621, %fd5619, %fd5620;
	fma.rn.f64 	%fd5622, %fd5621, %fd5621, 0dBFF0000000000000;
	fma.rn.f64 	%fd5623, %fd5618, %fd5622, %fd5621;
	mul.f64 	%fd5624, %fd5623, %fd5623;
	mov.f64 	%fd5625, 0d4008000000000000;
	sub.f64 	%fd5626, %fd5625, %fd5624;
	mul.f64 	%fd5627, %fd5623, %fd5626;
	mul.f64 	%fd5628, %fd5627, 0d3FE0000000000000;
	mul.f64 	%fd5629, %fd5628, %fd5628;
	sub.f64 	%fd5630, %fd5625, %fd5629;
	mul.f64 	%fd5631, %fd5628, %fd5630;
	mul.f64 	%fd5632, %fd5631, 0d3FE0000000000000;
	mul.f64 	%fd5633, %fd5632, %fd5632;
	sub.f64 	%fd5634, %fd5625, %fd5633;
	mul.f64 	%fd5635, %fd5632, %fd5634;
	mul.f64 	%fd5636, %fd5635, 0d3FE0000000000000;
	mov.f64 	%fd5637, 0d3FF0000000000000;
	sub.f64 	%fd5638, %fd5637, %fd5636;
	mul.f64 	%fd5639, %fd5638, 0d3FE0000000000000;
	mul.f64 	%fd7301, %fd7301, %fd5639;
	sub.s32 	%r414, %r745, %r819;
	setp.eq.s32 	%p286, %r414, 15;
	@%p286 bra 	$L__BB0_214;
	ld.shared.f64 	%fd5640, [_ZZ22GDFTgrid_weight_kernelPdS_S_S_PiiiE6a_smem+1528];
	ld.shared.f64 	%fd5641, [_ZZ22GDFTgrid_weight_kernelPdS_S_S_PiiiE8dij_smem+1528];
	sub.f64 	%fd5642, %fd290, %fd7266;
	mul.f64 	%fd5643, %fd5641, %fd5642;
	fma.rn.f64 	%fd5644, %fd5643, %fd5643, 0dBFF0000000000000;
	fma.rn.f64 	%fd5645, %fd5640, %fd5644, %fd5643;
	mul.f64 	%fd5646, %fd5645, %fd5645;
	mov.f64 	%fd5647, 0d4008000000000000;
	sub.f64 	%fd5648, %fd5647, %fd5646;
	mul.f64 	%fd5649, %fd5645, %fd5648;
	mul.f64 	%fd5650, %fd5649, 0d3FE0000000000000;
	mul.f64 	%fd5651, %fd5650, %fd5650;
	sub.f64 	%fd5652, %fd5647, %fd5651;
	mul.f64 	%fd5653, %fd5650, %fd5652;
	mul.f64 	%fd5654, %fd5653, 0d3FE0000000000000;
	mul.f64 	%fd5655, %fd5654, %fd5654;
	sub.f64 	%fd5656, %fd5647, %fd5655;
	mul.f64 	%fd5657, %fd5654, %fd5656;
	mul.f64 	%fd5658, %fd5657, 0d3FE0000000000000;
	mov.f64 	%fd5659, 0d3FF0000000000000;
	sub.f64 	%fd5660, %fd5659, %fd5658;
	mul.f64 	%fd5661, %fd5660, 0d3FE0000000000000;
	mul.f64 	%fd7301, %fd7301, %fd5661;
$L__BB0_214:
	ld.param.u32 	%r746, [_Z22GDFTgrid_weight_kernelPdS_S_S_Piii_param_6];
	sub.s32 	%r415, %r746, %r818;
	setp.lt.s32 	%p287, %r415, 13;
	@%p287 bra 	$L__BB0_282;
	ld.param.u32 	%r747, [_Z22GDFTgrid_weight_kernelPdS_S_S_Piii_param_6];
	sub.s32 	%r416, %r747, %r819;
	setp.eq.s32 	%p288, %r416, 1;
	ld.shared.f64 	%fd5662, [_ZZ22GDFTgrid_weight_kernelPdS_S_S_PiiiE7atom_xi+96];
	sub.f64 	%fd5663, %fd7215, %fd5662;
	ld.shared.f64 	%fd5664, [_ZZ22GDFTgrid_weight_kernelPdS_S_S_PiiiE7atom_yi+96];
	sub.f64 	%fd5665, %fd7214, %fd5664;
	ld.shared.f64 	%fd5666, [_ZZ22GDFTgrid_weight_kernelPdS_S_S_PiiiE7atom_zi+96];
	sub.f64 	%fd5667, %fd7213, %fd5666;
	abs.f64 	%fd5668, %fd5663;
	abs.f64 	%fd5669, %fd5665;
	abs.f64 	%fd5670, %fd5667;
	add.f64 	%fd5671, %fd5668, %fd5669;
	add.f64 	%fd5672, %fd5671, %fd5670;
	min.f64 	%fd5673, %fd5668, %fd5669;
	max.f64 	%fd5674, %fd5668, %fd5669;
	min.f64 	%fd5675, %fd5674, %fd5670;
	max.f64 	%fd5676, %fd5674, %fd5670;
	{
	.reg .b32 %temp; 
	mov.b64 	{%temp, %r417}, %fd5676;
	}
	and.b32  	%r418, %r417, -4194304;
	xor.b32  	%r419, %r418, 2144337920;
	mov.b32 	%r420, 0;
	mov.b64 	%fd5677, {%r420, %r419};
	mul.f64 	%fd5678, %fd5675, %fd5677;
	mul.f64 	%fd5679, %fd5673, %fd5677;
	mul.f64 	%fd5680, %fd5676, %fd5677;
	mul.f64 	%fd5681, %fd5678, %fd5678;
	fma.rn.f64 	%fd5682, %fd5679, %fd5679, %fd5681;
	fma.rn.f64 	%fd5683, %fd5680, %fd5680, %fd5682;
	min.f64 	%fd5684, %fd5683, 0d7FEFFFFFFFFFFFFF;
	rsqrt.approx.ftz.f64 	%fd5685, %fd5684;
	mul.rn.f64 	%fd5686, %fd5685, %fd5685;
	neg.f64 	%fd5687, %fd5686;
	fma.rn.f64 	%fd5688, %fd5684, %fd5687, 0d3FF0000000000000;
	fma.rn.f64 	%fd5689, %fd5688, 0d3FD8000000000000, 0d3FE0000000000000;
	mul.rn.f64 	%fd5690, %fd5688, %fd5685;
	fma.rn.f64 	%fd5691, %fd5689, %fd5690, %fd5685;
	mul.f64 	%fd5692, %fd5683, %fd5691;
	or.b32  	%r421, %r418, 1048576;
	mov.b64 	%fd5693, {%r420, %r421};
	mul.f64 	%fd5694, %fd5693, %fd5692;
	setp.gt.f64 	%p289, %fd5672, %fd5676;
	selp.f64 	%fd5695, %fd5694, %fd5672, %p289;
	setp.lt.u32 	%p290, %r417, %r4;
	selp.f64 	%fd308, %fd5695, %fd5676, %p290;
	ld.shared.f64 	%fd5696, [_ZZ22GDFTgrid_weight_kernelPdS_S_S_PiiiE6a_smem+1536];
	ld.shared.f64 	%fd5697, [_ZZ22GDFTgrid_weight_kernelPdS_S_S_PiiiE8dij_smem+1536];
	sub.f64 	%fd5698, %fd308, %fd7281;
	mul.f64 	%fd5699, %fd5697, %fd5698;
	fma.rn.f64 	%fd5700, %fd5699, %fd5699, 0dBFF0000000000000;
	fma.rn.f64 	%fd5701, %fd5696, %fd5700, %fd5699;
	mul.f64 	%fd5702, %fd5701, %fd5701;
	mov.f64 	%fd5703, 0d4008000000000000;
	sub.f64 	%fd5704, %fd5703, %fd5702;
	mul.f64 	%fd5705, %fd5701, %fd5704;
	mul.f64 	%fd5706, %fd5705, 0d3FE0000000000000;
	mul.f64 	%fd5707, %fd5706, %fd5706;
	sub.f64 	%fd5708, %fd5703, %fd5707;
	mul.f64 	%fd5709, %fd5706, %fd5708;
	mul.f64 	%fd5710, %fd5709, 0d3FE0000000000000;
	mul.f64 	%fd5711, %fd5710, %fd5710;
	sub.f64 	%fd5712, %fd5703, %fd5711;
	mul.f64 	%fd5713, %fd5710, %fd5712;
	mul.f64 	%fd5714, %fd5713, 0d3FE0000000000000;
	mov.f64 	%fd5715, 0d3FF0000000000000;
	sub.f64 	%fd5716, %fd5715, %fd5714;
	mul.f64 	%fd5717, %fd5716, 0d3FE0000000000000;
	mul.f64 	%fd7300, %fd7300, %fd5717;
	@%p288 bra 	$L__BB0_231;
	ld.param.u32 	%r748, [_Z22GDFTgrid_weight_kernelPdS_S_S_Piii_param_6];
	ld.shared.f64 	%fd5718, [_ZZ22GDFTgrid_weight_kernelPdS_S_S_PiiiE6a_smem+1544];
	ld.shared.f64 	%fd5719, [_ZZ22GDFTgrid_weight_kernelPdS_S_S_PiiiE8dij_smem+1544];
	sub.f64 	%fd5720, %fd308, %fd7280;
	mul.f64 	%fd5721, %fd5719, %fd5720;
	fma.rn.f64 	%fd5722, %fd5721, %fd5721, 0dBFF0000000000000;
	fma.rn.f64 	%fd5723, %fd5718, %fd5722, %fd5721;
	mul.f64 	%fd5724, %fd5723, %fd5723;
	mov.f64 	%fd5725, 0d4008000000000000;
	sub.f64 	%fd5726, %fd5725, %fd5724;
	mul.f64 	%fd5727, %fd5723, %fd5726;
	mul.f64 	%fd5728, %fd5727, 0d3FE0000000000000;
	mul.f64 	%fd5729, %fd5728, %fd5728;
	sub.f64 	%fd5730, %fd5725, %fd5729;
	mul.f64 	%fd5731, %fd5728, %fd5730;
	mul.f64 	%fd5732, %fd5731, 0d3FE0000000000000;
	mul.f64 	%fd5733, %fd5732, %fd5732;
	sub.f64 	%fd5734, %fd5725, %fd5733;
	mul.f64 	%fd5735, %fd5732, %fd5734;
	mul.f64 	%fd5736, %fd5735, 0d3FE0000000000000;
	mov.f64 	%fd5737, 0d3FF0000000000000;
	sub.f64 	%fd5738, %fd5737, %fd5736;
	mul.f64 	%fd5739, %fd5738, 0d3FE0000000000000;
	mul.f64 	%fd7300, %fd7300, %fd5739;
	sub.s32 	%r422, %r748, %r819;
	setp.lt.u32 	%p291, %r422, 3;
	@%p291 bra 	$L__BB0_231;
	ld.param.u32 	%r749, [_Z22GDFTgrid_weight_kernelPdS_S_S_Piii_param_6];
	ld.shared.f64 	%fd5740, [_ZZ22GDFTgrid_weight_kernelPdS_S_S_PiiiE6a_smem+1552];
	ld.shared.f64 	%fd5741, [_ZZ22GDFTgrid_weight_kernelPdS_S_S_PiiiE8dij_smem+1552];
	sub.f64 	%fd5742, %fd308, %fd7279;
	mul.f64 	%fd5743, %fd5741, %fd5742;
	fma.rn.f64 	%fd5744, %fd5743, %fd5743, 0dBFF0000000000000;
	fma.rn.f64 	%fd5745, %fd5740, %fd5744, %fd5743;
	mul.f64 	%fd5746, %fd5745, %fd5745;
	mov.f64 	%fd5747, 0d4008000000000000;
	sub.f64 	%fd5748, %fd5747, %fd5746;
	mul.f64 	%fd5749, %fd5745, %fd5748;
	mul.f64 	%fd5750, %fd5749, 0d3FE0000000000000;
	mul.f64 	%fd5751, %fd5750, %fd5750;
	sub.f64 	%fd5752, %fd5747, %fd5751;
	mul.f64 	%fd5753, %fd5750, %fd5752;
	mul.f64 	%fd5754, %fd5753, 0d3FE0000000000000;
	mul.f64 	%fd5755, %fd5754, %fd5754;
	sub.f64 	%fd5756, %fd5747, %fd5755;
	mul.f64 	%fd5757, %fd5754, %fd5756;
	mul.f64 	%fd5758, %fd5757, 0d3FE0000000000000;
	mov.f64 	%fd5759, 0d3FF0000000000000;
	sub.f64 	%fd5760, %fd5759, %fd5758;
	mul.f64 	%fd5761, %fd5760, 0d3FE0000000000000;
	mul.f64 	%fd7300, %fd7300, %fd5761;
	sub.s32 	%r423, %r749, %r819;
	setp.eq.s32 	%p292, %r423, 3;
	@%p292 bra 	$L__BB0_231;
	ld.param.u32 	%r750, [_Z22GDFTgrid_weight_kernelPdS_S_S_Piii_param_6];
	ld.shared.f64 	%fd5762, [_ZZ22GDFTgrid_weight_kernelPdS_S_S_PiiiE6a_smem+1560];
	ld.shared.f64 	%fd5763, [_ZZ22GDFTgrid_weight_kernelPdS_S_S_PiiiE8dij_smem+1560];
	sub.f64 	%fd5764, %fd308, %fd7278;
	mul.f64 	%fd5765, %fd5763, %fd5764;
	fma.rn.f64 	%fd5766, %fd5765, %fd5765, 0dBFF0000000000000;
	fma.rn.f64 	%fd5767, %fd5762, %fd5766, %fd5765;
	mul.f64 	%fd5768, %fd5767, %fd5767;
	mov.f64 	%fd5769, 0d4008000000000000;
	sub.f64 	%fd5770, %fd5769, %fd5768;
	mul.f64 	%fd5771, %fd5767, %fd5770;
	mul.f64 	%fd5772, %fd5771, 0d3FE0000000000000;
	mul.f64 	%fd5773, %fd5772, %fd5772;
	sub.f64 	%fd5774, %fd5769, %fd5773;
	mul.f64 	%fd5775, %fd5772, %fd5774;
	mul.f64 	%fd5776, %fd5775, 0d3FE0000000000000;
	mul.f64 	%fd5777, %fd5776, %fd5776;
	sub.f64 	%fd5778, %fd5769, %fd5777;
	mul.f64 	%fd5779, %fd5776, %fd5778;
	mul.f64 	%fd5780, %fd5779, 0d3FE0000000000000;
	mov.f64 	%fd5781, 0d3FF0000000000000;
	sub.f64 	%fd5782, %fd5781, %fd5780;
	mul.f64 	%fd5783, %fd5782, 0d3FE0000000000000;
	mul.f64 	%fd7300, %fd7300, %fd5783;
	sub.s32 	%r424, %r750, %r819;
	setp.lt.u32 	%p293, %r424, 5;
	@%p293 bra 	$L__BB0_231;
	ld.param.u32 	%r751, [_Z22GDFTgrid_weight_kernelPdS_S_S_Piii_param_6];
	ld.shared.f64 	%fd5784, [_ZZ22GDFTgrid_weight_kernelPdS_S_S_PiiiE6a_smem+1568];
	ld.shared.f64 	%fd5785, [_ZZ22GDFTgrid_weight_kernelPdS_S_S_PiiiE8dij_smem+1568];
	sub.f64 	%fd5786, %fd308, %fd7277;
	mul.f64 	%fd5787, %fd5785, %fd5786;
	fma.rn.f64 	%fd5788, %fd5787, %fd5787, 0dBFF0000000000000;
	fma.rn.f64 	%fd5789, %fd5784, %fd5788, %fd5787;
	mul.f64 	%fd5790, %fd5789, %fd5789;
	mov.f64 	%fd5791, 0d4008000000000000;
	sub.f64 	%fd5792, %fd5791, %fd5790;
	mul.f64 	%fd5793, %fd5789, %fd5792;
	mul.f64 	%fd5794, %fd5793, 0d3FE0000000000000;
	mul.f64 	%fd5795, %fd5794, %fd5794;
	sub.f64 	%fd5796, %fd5791, %fd5795;
	mul.f64 	%fd5797, %fd5794, %fd5796;
	mul.f64 	%fd5798, %fd5797, 0d3FE0000000000000;
	mul.f64 	%fd5799, %fd5798, %fd5798;
	sub.f64 	%fd5800, %fd5791, %fd5799;
	mul.f64 	%fd5801, %fd5798, %fd5800;
	mul.f64 	%fd5802, %fd5801, 0d3FE0000000000000;
	mov.f64 	%fd5803, 0d3FF0000000000000;
	sub.f64 	%fd5804, %fd5803, %fd5802;
	mul.f64 	%fd5805, %fd5804, 0d3FE0000000000000;
	mul.f64 	%fd7300, %fd7300, %fd5805;
	sub.s32 	%r425, %r751, %r819;
	setp.eq.s32 	%p294, %r425, 5;
	@%p294 bra 	$L__BB0_231;
	ld.param.u32 	%r752, [_Z22GDFTgrid_weight_kernelPdS_S_S_Piii_param_6];
	ld.shared.f64 	%fd5806, [_ZZ22GDFTgrid_weight_kernelPdS_S_S_PiiiE6a_smem+1576];
	ld.shared.f64 	%fd5807, [_ZZ22GDFTgrid_weight_kernelPdS_S_S_PiiiE8dij_smem+1576];
	sub.f64 	%fd5808, %fd308, %fd7276;
	mul.f64 	%fd5809, %fd5807, %fd5808;
	fma.rn.f64 	%fd5810, %fd5809, %fd5809, 0dBFF0000000000000;
	fma.rn.f64 	%fd5811, %fd5806, %fd5810, %fd5809;
	mul.f64 	%fd5812, %fd5811, %fd5811;
	mov.f64 	%fd5813, 0d4008000000000000;
	sub.f64 	%fd5814, %fd5813, %fd5812;
	mul.f64 	%fd5815, %fd5811, %fd5814;
	mul.f64 	%fd5816, %fd5815, 0d3FE0000000000000;
	mul.f64 	%fd5817, %fd5816, %fd5816;
	sub.f64 	%fd5818, %fd5813, %fd5817;
	mul.f64 	%fd5819, %fd5816, %fd5818;
	mul.f64 	%fd5820, %fd5819, 0d3FE0000000000000;
	mul.f64 	%fd5821, %fd5820, %fd5820;
	sub.f64 	%fd5822, %fd5813, %fd5821;
	mul.f64 	%fd5823, %fd5820, %fd5822;
	mul.f64 	%fd5824, %fd5823, 0d3FE0000000000000;
	mov.f64 	%fd5825, 0d3FF0000000000000;
	sub.f64 	%fd5826, %fd5825, %fd5824;
	mul.f64 	%fd5827, %fd5826, 0d3FE0000000000000;
	mul.f64 	%fd7300, %fd7300, %fd5827;
	sub.s32 	%r426, %r752, %r819;
	setp.lt.u32 	%p295, %r426, 7;
	@%p295 bra 	$L__BB0_231;
	ld.param.u32 	%r753, [_Z22GDFTgrid_weight_kernelPdS_S_S_Piii_param_6];
	ld.shared.f64 	%fd5828, [_ZZ22GDFTgrid_weight_kernelPdS_S_S_PiiiE6a_smem+1584];
	ld.shared.f64 	%fd5829, [_ZZ22GDFTgrid_weight_kernelPdS_S_S_PiiiE8dij_smem+1584];
	sub.f64 	%fd5830, %fd308, %fd7275;
	mul.f64 	%fd5831, %fd5829, %fd5830;
	fma.rn.f64 	%fd5832, %fd5831, %fd5831, 0dBFF0000000000000;
	fma.rn.f64 	%fd5833, %fd5828, %fd5832, %fd5831;
	mul.f64 	%fd5834, %fd5833, %fd5833;
	mov.f64 	%fd5835, 0d4008000000000000;
	sub.f64 	%fd5836, %fd5835, %fd5834;
	mul.f64 	%fd5837, %fd5833, %fd5836;
	mul.f64 	%fd5838, %fd5837, 0d3FE0000000000000;
	mul.f64 	%fd5839, %fd5838, %fd5838;
	sub.f64 	%fd5840, %fd5835, %fd5839;
	mul.f64 	%fd5841, %fd5838, %fd5840;
	mul.f64 	%fd5842, %fd5841, 0d3FE0000000000000;
	mul.f64 	%fd5843, %fd5842, %fd5842;
	sub.f64 	%fd5844, %fd5835, %fd5843;
	mul.f64 	%fd5845, %fd5842, %fd5844;
	mul.f64 	%fd5846, %fd5845, 0d3FE0000000000000;
	mov.f64 	%fd5847, 0d3FF0000000000000;
	sub.f64 	%fd5848, %fd5847, %fd5846;
	mul.f64 	%fd5849, %fd5848, 0d3FE0000000000000;
	mul.f64 	%fd7300, %fd7300, %fd5849;
	sub.s32 	%r427, %r753, %r819;
	setp.eq.s32 	%p296, %r427, 7;
	@%p296 bra 	$L__BB0_231;
	ld.param.u32 	%r754, [_Z22GDFTgrid_weight_kernelPdS_S_S_Piii_param_6];
	ld.shared.f64 	%fd5850, [_ZZ22GDFTgrid_weight_kernelPdS_S_S_PiiiE6a_smem+1592];
	ld.shared.f64 	%fd5851, [_ZZ22GDFTgrid_weight_kernelPdS_S_S_PiiiE8dij_smem+1592];
	sub.f64 	%fd5852, %fd308, %fd7274;
	mul.f64 	%fd5853, %fd5851, %fd5852;
	fma.rn.f64 	%fd5854, %fd5853, %fd5853, 0dBFF0000000000000;
	fma.rn.f64 	%fd5855, %fd5850, %fd5854, %fd5853;
	mul.f64 	%fd5856, %fd5855, %fd5855;
	mov.f64 	%fd5857, 0d4008000000000000;
	sub.f64 	%fd5858, %fd5857, %fd5856;
	mul.f64 	%fd5859, %fd5855, %fd5858;
	mul.f64 	%fd5860, %fd5859, 0d3FE0000000000000;
	mul.f64 	%fd5861, %fd5860, %fd5860;
	sub.f64 	%fd5862, %fd5857, %fd5861;
	mul.f64 	%fd5863, %fd5860, %fd5862;
	mul.f64 	%fd5864, %fd5863, 0d3FE0000000000000;
	mul.f64 	%fd5865, %fd5864, %fd5864;
	sub.f64 	%fd5866, %fd5857, %fd5865;
	mul.f64 	%fd5867, %fd5864, %fd5866;
	mul.f64 	%fd5868, %fd5867, 0d3FE0000000000000;
	mov.f64 	%fd5869, 0d3FF0000000000000;
	sub.f64 	%fd5870, %fd5869, %fd5868;
	mul.f64 	%fd5871, %fd5870, 0d3FE0000000000000;
	mul.f64 	%fd7300, %fd7300, %fd5871;
	sub.s32 	%r428, %r754, %r819;
	setp.lt.u32 	%p297, %r428, 9;
	@%p297 bra 	$L__BB0_231;
	ld.param.u32 	%r755, [_Z22GDFTgrid_weight_kernelPdS_S_S_Piii_param_6];
	ld.shared.f64 	%fd5872, [_ZZ22GDFTgrid_weight_kernelPdS_S_S_PiiiE6a_smem+1600];
	ld.shared.f64 	%fd5873, [_ZZ22GDFTgrid_weight_kernelPdS_S_S_PiiiE8dij_smem+1600];
	sub.f64 	%fd5874, %fd308, %fd7273;
	mul.f64 	%fd5875, %fd5873, %fd5874;
	fma.rn.f64 	%fd5876, %fd5875, %fd5875, 0dBFF0000000000000;
	fma.rn.f64 	%fd5877, %fd5872, %fd5876, %fd5875;
	mul.f64 	%fd5878, %fd5877, %fd5877;
	mov.f64 	%fd5879, 0d4008000000000000;
	sub.f64 	%fd5880, %fd5879, %fd5878;
	mul.f64 	%fd5881, %fd5877, %fd5880;
	mul.f64 	%fd5882, %fd5881, 0d3FE0000000000000;
	mul.f64 	%fd5883, %fd5882, %fd5882;
	sub.f64 	%fd5884, %fd5879, %fd5883;
	mul.f64 	%fd5885, %fd5882, %fd5884;
	mul.f64 	%fd5886, %fd5885, 0d3FE0000000000000;
	mul.f64 	%fd5887, %fd5886, %fd5886;
	sub.f64 	%fd5888, %fd5879, %fd5887;
	mul.f64 	%fd5889, %fd5886, %fd5888;
	mul.f64 	%fd5890, %fd5889, 0d3FE0000000000000;
	mov.f64 	%fd5891, 0d3FF0000000000000;
	sub.f64 	%fd5892, %fd5891, %fd5890;
	mul.f64 	%fd5893, %fd5892, 0d3FE0000000000000;
	mul.f64 	%fd7300, %fd7300, %fd5893;
	sub.s32 	%r429, %r755, %r819;
	setp.eq.s32 	%p298, %r429, 9;
	@%p298 bra 	$L__BB0_231;
	ld.param.u32 	%r756, [_Z22GDFTgrid_weight_kernelPdS_S_S_Piii_param_6];
	ld.shared.f64 	%fd5894, [_ZZ22GDFTgrid_weight_kernelPdS_S_S_PiiiE6a_smem+1608];
	ld.shared.f64 	%fd5895, [_ZZ22GDFTgrid_weight_kernelPdS_S_S_PiiiE8dij_smem+1608];
	sub.f64 	%fd5896, %fd308, %fd7272;
	mul.f64 	%fd5897, %fd5895, %fd5896;
	fma.rn.f64 	%fd5898, %fd5897, %fd5897, 0dBFF0000000000000;
	fma.rn.f64 	%fd5899, %fd5894, %fd5898, %fd5897;
	mul.f64 	%fd5900, %fd5899, %fd5899;
	mov.f64 	%fd5901, 0d4008000000000000;
	sub.f64 	%fd5902, %fd5901, %fd5900;
	mul.f64 	%fd5903, %fd5899, %fd5902;
	mul.f64 	%fd5904, %fd5903, 0d3FE0000000000000;
	mul.f64 	%fd5905, %fd5904, %fd5904;
	sub.f64 	%fd5906, %fd5901, %fd5905;
	mul.f64 	%fd5907, %fd5904, %fd5906;
	mul.f64 	%fd5908, %fd5907, 0d3FE0000000000000;
	mul.f64 	%fd5909, %fd5908, %fd5908;
	sub.f64 	%fd5910, %fd5901, %fd5909;
	mul.f64 	%fd5911, %fd5908, %fd5910;
	mul.f64 	%fd5912, %fd5911, 0d3FE0000000000000;
	mov.f64 	%fd5913, 0d3FF0000000000000;
	sub.f64 	%fd5914, %fd5913, %fd5912;
	mul.f64 	%fd5915, %fd5914, 0d3FE0000000000000;
	mul.f64 	%fd7300, %fd7300, %fd5915;
	sub.s32 	%r430, %r756, %r819;
	setp.lt.u32 	%p299, %r430, 11;
	@%p299 bra 	$L__BB0_231;
	ld.param.u32 	%r757, [_Z22GDFTgrid_weight_kernelPdS_S_S_Piii_param_6];
	ld.shared.f64 	%fd5916, [_ZZ22GDFTgrid_weight_kernelPdS_S_S_PiiiE6a_smem+1616];
	ld.shared.f64 	%fd5917, [_ZZ22GDFTgrid_weight_kernelPdS_S_S_PiiiE8dij_smem+1616];
	sub.f64 	%fd5918, %fd308, %fd7271;
	mul.f64 	%fd5919, %fd5917, %fd5918;
	fma.rn.f64 	%fd5920, %fd5919, %fd5919, 0dBFF0000000000000;
	fma.rn.f64 	%fd5921, %fd5916, %fd5920, %fd5919;
	mul.f64 	%fd5922, %fd5921, %fd5921;
	mov.f64 	%fd5923, 0d4008000000000000;
	sub.f64 	%fd5924, %fd5923, %fd5922;
	mul.f64 	%fd5925, %fd5921, %fd5924;
	mul.f64 	%fd5926, %fd5925, 0d3FE0000000000000;
	mul.f64 	%fd5927, %fd5926, %fd5926;
	sub.f64 	%fd5928, %fd5923, %fd5927;
	mul.f64 	%fd5929, %fd5926, %fd5928;
	mul.f64 	%fd5930, %fd5929, 0d3FE0000000000000;
	mul.f64 	%fd5931, %fd5930, %fd5930;
	sub.f64 	%fd5932, %fd5923, %fd5931;
	mul.f64 	%fd5933, %fd5930, %fd5932;
	mul.f64 	%fd5934, %fd5933, 0d3FE0000000000000;
	mov.f64 	%fd5935, 0d3FF0000000000000;
	sub.f64 	%fd5936, %fd5935, %fd5934;
	mul.f64 	%fd5937, %fd5936, 0d3FE0000000000000;
	mul.f64 	%fd7300, %fd7300, %fd5937;
	sub.s32 	%r431, %r757, %r819;
	setp.eq.s32 	%p300, %r431, 11;
	@%p300 bra 	$L__BB0_231;
	ld.param.u32 	%r758, [_Z22GDFTgrid_weight_kernelPdS_S_S_Piii_param_6];
	ld.shared.f64 	%fd5938, [_ZZ22GDFTgrid_weight_kernelPdS_S_S_PiiiE6a_smem+1624];
	ld.shared.f64 	%fd5939, [_ZZ22GDFTgrid_weight_kernelPdS_S_S_PiiiE8dij_smem+1624];
	sub.f64 	%fd5940, %fd308, %fd7270;
	mul.f64 	%fd5941, %fd5939, %fd5940;
	fma.rn.f64 	%fd5942, %fd5941, %fd5941, 0dBFF0000000000000;
	fma.rn.f64 	%fd5943, %fd5938, %fd5942, %fd5941;
	mul.f64 	%fd5944, %fd5943, %fd5943;
	mov.f64 	%fd5945, 0d4008000000000000;
	sub.f64 	%fd5946, %fd5945, %fd5944;
	mul.f64 	%fd5947, %fd5943, %fd5946;
	mul.f64 	%fd5948, %fd5947, 0d3FE0000000000000;
	mul.f64 	%fd5949, %fd5948, %fd5948;
	sub.f64 	%fd5950, %fd5945, %fd5949;
	mul.f64 	%fd5951, %fd5948, %fd5950;
	mul.f64 	%fd5952, %fd5951, 0d3FE0000000000000;
	mul.f64 	%fd5953, %fd5952, %fd5952;
	sub.f64 	%fd5954, %fd5945, %fd5953;
	mul.f64 	%fd5955, %fd5952, %fd5954;
	mul.f64 	%fd5956, %fd5955, 0d3FE0000000000000;
	mov.f64 	%fd5957, 0d3FF0000000000000;
	sub.f64 	%fd5958, %fd5957, %fd5956;
	mul.f64 	%fd5959, %fd5958, 0d3FE0000000000000;
	mul.f64 	%fd7300, %fd7300, %fd5959;
	sub.s32 	%r432, %r758, %r819;
	setp.lt.u32 	%p301, %r432, 13;
	@%p301 bra 	$L__BB0_231;
	ld.param.u32 	%r759, [_Z22GDFTgrid_weight_kernelPdS_S_S_Piii_param_6];
	ld.shared.f64 	%fd5960, [_ZZ22GDFTgrid_weight_kernelPdS_S_S_PiiiE6a_smem+1632];
	ld.shared.f64 	%fd5961, [_ZZ22GDFTgrid_weight_kernelPdS_S_S_PiiiE8dij_smem+1632];
	sub.f64 	%fd5962, %fd308, %fd7269;
	mul.f64 	%fd5963, %fd5961, %fd5962;
	selp.f64 	%fd5964, 0d0000000000000000, %fd5963, %p62;
	fma.rn.f64 	%fd5965, %fd5964, %fd5964, 0dBFF0000000000000;
	fma.rn.f64 	%fd5966, %fd5960, %fd5965, %fd5964;
	mul.f64 	%fd5967, %fd5966, %fd5966;
	mov.f64 	%fd5968, 0d4008000000000000;
	sub.f64 	%fd5969, %fd5968, %fd5967;
	mul.f64 	%fd5970, %fd5966, %fd5969;
	mul.f64 	%fd5971, %fd5970, 0d3FE0000000000000;
	mul.f64 	%fd5972, %fd5971, %fd5971;
	sub.f64 	%fd5973, %fd5968, %fd5972;
	mul.f64 	%fd5974, %fd5971, %fd5973;
	mul.f64 	%fd5975, %fd5974, 0d3FE0000000000000;
	mul.f64 	%fd5976, %fd5975, %fd5975;
	sub.f64 	%fd5977, %fd5968, %fd5976;
	mul.f64 	%fd5978, %fd5975, %fd5977;
	mul.f64 	%fd5979, %fd5978, 0d3FE0000000000000;
	mov.f64 	%fd5980, 0d3FF0000000000000;
	sub.f64 	%fd5981, %fd5980, %fd5979;
	mul.f64 	%fd5982, %fd5981, 0d3FE0000000000000;
	mul.f64 	%fd7300, %fd7300, %fd5982;
	sub.s32 	%r433, %r759, %r819;
	setp.eq.s32 	%p303, %r433, 13;
	@%p303 bra 	$L__BB0_231;
	ld.param.u32 	%r760, [_Z22GDFTgrid_weight_kernelPdS_S_S_Piii_param_6];
	ld.shared.f64 	%fd5983, [_ZZ22GDFTgrid_weight_kernelPdS_S_S_PiiiE6a_smem+1640];
	ld.shared.f64 	%fd5984, [_ZZ22GDFTgrid_weight_kernelPdS_S_S_PiiiE8dij_smem+1640];
	sub.f64 	%fd5985, %fd308, %fd7268;
	mul.f64 	%fd5986, %fd5984, %fd5985;
	fma.rn.f64 	%fd5987, %fd5986, %fd5986, 0dBFF0000000000000;
	fma.rn.f64 	%fd5988, %fd5983, %fd5987, %fd5986;
	mul.f64 	%fd5989, %fd5988, %fd5988;
	mov.f64 	%fd5990, 0d4008000000000000;
	sub.f64 	%fd5991, %fd5990, %fd5989;
	mul.f64 	%fd5992, %fd5988, %fd5991;
	mul.f64 	%fd5993, %fd5992, 0d3FE0000000000000;
	mul.f64 	%fd5994, %fd5993, %fd5993;
	sub.f64 	%fd5995, %fd5990, %fd5994;
	mul.f64 	%fd5996, %fd5993, %fd5995;
	mul.f64 	%fd5997, %fd5996, 0d3FE0000000000000;
	mul.f64 	%fd5998, %fd5997, %fd5997;
	sub.f64 	%fd5999, %fd5990, %fd5998;
	mul.f64 	%fd6000, %fd5997, %fd5999;
	mul.f64 	%fd6001, %fd6000, 0d3FE0000000000000;
	mov.f64 	%fd6002, 0d3FF0000000000000;
	sub.f64 	%fd6003, %fd6002, %fd6001;
	mul.f64 	%fd6004, %fd6003, 0d3FE0000000000000;
	mul.f64 	%fd7300, %fd7300, %fd6004;
	sub.s32 	%r434, %r760, %r819;
	setp.lt.u32 	%p304, %r434, 15;
	@%p304 bra 	$L__BB0_231;
	ld.param.u32 	%r761, [_Z22GDFTgrid_weight_kernelPdS_S_S_Piii_param_6];
	ld.shared.f64 	%fd6005, [_ZZ22GDFTgrid_weight_kernelPdS_S_S_PiiiE6a_smem+1648];
	ld.shared.f64 	%fd6006, [_ZZ22GDFTgrid_weight_kernelPdS_S_S_PiiiE8dij_smem+1648];
	sub.f64 	%fd6007, %fd308, %fd7267;
	mul.f64 	%fd6008, %fd6006, %fd6007;
	fma.rn.f64 	%fd6009, %fd6008, %fd6008, 0dBFF0000000000000;
	fma.rn.f64 	%fd6010, %fd6005, %fd6009, %fd6008;
	mul.f64 	%fd6011, %fd6010, %fd6010;
	mov.f64 	%fd6012, 0d4008000000000000;
	sub.f64 	%fd6013, %fd6012, %fd6011;
	mul.f64 	%fd6014, %fd6010, %fd6013;
	mul.f64 	%fd6015, %fd6014, 0d3FE0000000000000;
	mul.f64 	%fd6016, %fd6015, %fd6015;
	sub.f64 	%fd6017, %fd6012, %fd6016;
	mul.f64 	%fd6018, %fd6015, %fd6017;
	mul.f64 	%fd6019, %fd6018, 0d3FE0000000000000;
	mul.f64 	%fd6020, %fd6019, %fd6019;
	sub.f64 	%fd6021, %fd6012, %fd6020;
	mul.f64 	%fd6022, %fd6019, %fd6021;
	mul.f64 	%fd6023, %fd6022, 0d3FE0000000000000;
	mov.f64 	%fd6024, 0d3FF0000000000000;
	sub.f64 	%fd6025, %fd6024, %fd6023;
	mul.f64 	%fd6026, %fd6025, 0d3FE0000000000000;
	mul.f64 	%fd7300, %fd7300, %fd6026;
	sub.s32 	%r435, %r761, %r819;
	setp.eq.s32 	%p305, %r435, 15;
	@%p305 bra 	$L__BB0_231;
	ld.shared.f64 	%fd6027, [_ZZ22GDFTgrid_weight_kernelPdS_S_S_PiiiE6a_smem+1656];
	ld.shared.f64 	%fd6028, [_ZZ22GDFTgrid_weight_kernelPdS_S_S_PiiiE8dij_smem+1656];
	sub.f64 	%fd6029, %fd308, %fd7266;
	mul.f64 	%fd6030, %fd6028, %fd6029;
	fma.rn.f64 	%fd6031, %fd6030, %fd6030, 0dBFF0000000000000;
	fma.rn.f64 	%fd6032, %fd6027, %fd6031, %fd6030;
	mul.f64 	%fd6033, %fd6032, %fd6032;
	mov.f64 	%fd6034, 0d4008000000000000;
	sub.f64 	%fd6035, %fd6034, %fd6033;
	mul.f64 	%fd6036, %fd6032, %fd6035;
	mul.f64 	%fd6037, %fd6036, 0d3FE0000000000000;
	mul.f64 	%fd6038, %fd6037, %fd6037;
	sub.f64 	%fd6039, %fd6034, %fd6038;
	mul.f64 	%fd6040, %fd6037, %fd6039;
	mul.f64 	%fd6041, %fd6040, 0d3FE0000000000000;
	mul.f64 	%fd6042, %fd6041, %fd6041;
	sub.f64 	%fd6043, %fd6034, %fd6042;
	mul.f64 	%fd6044, %fd6041, %fd6043;
	mul.f64 	%fd6045, %fd6044, 0d3FE0000000000000;
	mov.f64 	%fd6046, 0d3FF0000000000000;
	sub.f64 	%fd6047, %fd6046, %fd6045;
	mul.f64 	%fd6048, %fd6047, 0d3FE0000000000000;
	mul.f64 	%fd7300, %fd7300, %fd6048;
$L__BB0_231:
	ld.param.u32 	%r762, [_Z22GDFTgrid_weight_kernelPdS_S_S_Piii_param_6];
	sub.s32 	%r436, %r762, %r818;
	setp.eq.s32 	%p306, %r436, 13;
	@%p306 bra 	$L__BB0_282;
	ld.param.u32 	%r763, [_Z22GDFTgrid_weight_kernelPdS_S_S_Piii_param_6];
	sub.s32 	%r437, %r763, %r819;
	setp.eq.s32 	%p307, %r437, 1;
	ld.shared.f64 	%fd6049, [_ZZ22GDFTgrid_weight_kernelPdS_S_S_PiiiE7atom_xi+104];
	sub.f64 	%fd6050, %fd7215, %fd6049;
	ld.shared.f64 	%fd6051, [_ZZ22GDFTgrid_weight_kernelPdS_S_S_PiiiE7atom_yi+104];
	sub.f64 	%fd6052, %fd7214, %fd6051;
	ld.shared.f64 	%fd6053, [_ZZ22GDFTgrid_weight_kernelPdS_S_S_PiiiE7atom_zi+104];
	sub.f64 	%fd6054, %fd7213, %fd6053;
	abs.f64 	%fd6055, %fd6050;
	abs.f64 	%fd6056, %fd6052;
	abs.f64 	%fd6057, %fd6054;
	add.f64 	%fd6058, %fd6055, %fd6056;
	add.f64 	%fd6059, %fd6058, %fd6057;
	min.f64 	%fd6060, %fd6055, %fd6056;
	max.f64 	%fd6061, %fd6055, %fd6056;
	min.f64 	%fd6062, %fd6061, %fd6057;
	max.f64 	%fd6063, %fd6061, %fd6057;
	{
	.reg .b32 %temp; 
	mov.b64 	{%temp, %r438}, %fd6063;
	}
	and.b32  	%r439, %r438, -4194304;
	xor.b32  	%r440, %r439, 2144337920;
	mov.b32 	%r441, 0;
	mov.b64 	%fd6064, {%r441, %r440};
	mul.f64 	%fd6065, %fd6062, %fd6064;
	mul.f64 	%fd6066, %fd6060, %fd6064;
	mul.f64 	%fd6067, %fd6063, %fd6064;
	mul.f64 	%fd6068, %fd6065, %fd6065;
	fma.rn.f64 	%fd6069, %fd6066, %fd6066, %fd6068;
	fma.rn.f64 	%fd6070, %fd6067, %fd6067, %fd6069;
	min.f64 	%fd6071, %fd6070, 0d7FEFFFFFFFFFFFFF;
	rsqrt.approx.ftz.f64 	%fd6072, %fd6071;
	mul.rn.f64 	%fd6073, %fd6072, %fd6072;
	neg.f64 	%fd6074, %fd6073;
	fma.rn.f64 	%fd6075, %fd6071, %fd6074, 0d3FF0000000000000;
	fma.rn.f64 	%fd6076, %fd6075, 0d3FD8000000000000, 0d3FE0000000000000;
	mul.rn.f64 	%fd6077, %fd6075, %fd6072;
	fma.rn.f64 	%fd6078, %fd6076, %fd6077, %fd6072;
	mul.f64 	%fd6079, %fd6070, %fd6078;
	or.b32  	%r442, %r439, 1048576;
	mov.b64 	%fd6080, {%r441, %r442};
	mul.f64 	%fd6081, %fd6080, %fd6079;
	setp.gt.f64 	%p308, %fd6059, %fd6063;
	selp.f64 	%fd6082, %fd6081, %fd6059, %p308;
	setp.lt.u32 	%p309, %r438, %r4;
	selp.f64 	%fd326, %fd6082, %fd6063, %p309;
	ld.shared.f64 	%fd6083, [_ZZ22GDFTgrid_weight_kernelPdS_S_S_PiiiE6a_smem+1664];
	ld.shared.f64 	%fd6084, [_ZZ22GDFTgrid_weight_kernelPdS_S_S_PiiiE8dij_smem+1664];
	sub.f64 	%fd6085, %fd326, %fd7281;
	mul.f64 	%fd6086, %fd6084, %fd6085;
	fma.rn.f64 	%fd6087, %fd6086, %fd6086, 0dBFF0000000000000;
	fma.rn.f64 	%fd6088, %fd6083, %fd6087, %fd6086;
	mul.f64 	%fd6089, %fd6088, %fd6088;
	mov.f64 	%fd6090, 0d4008000000000000;
	sub.f64 	%fd6091, %fd6090, %fd6089;
	mul.f64 	%fd6092, %fd6088, %fd6091;
	mul.f64 	%fd6093, %fd6092, 0d3FE0000000000000;
	mul.f64 	%fd6094, %fd6093, %fd6093;
	sub.f64 	%fd6095, %fd6090, %fd6094;
	mul.f64 	%fd6096, %fd6093, %fd6095;
	mul.f64 	%fd6097, %fd6096, 0d3FE0000000000000;
	mul.f64 	%fd6098, %fd6097, %fd6097;
	sub.f64 	%fd6099, %fd6090, %fd6098;
	mul.f64 	%fd6100, %fd6097, %fd6099;
	mul.f64 	%fd6101, %fd6100, 0d3FE0000000000000;
	mov.f64 	%fd6102, 0d3FF0000000000000;
	sub.f64 	%fd6103, %fd6102, %fd6101;
	mul.f64 	%fd6104, %fd6103, 0d3FE0000000000000;
	mul.f64 	%fd7299, %fd7299, %fd6104;
	@%p307 bra 	$L__BB0_248;
	ld.param.u32 	%r764, [_Z22GDFTgrid_weight_kernelPdS_S_S_Piii_param_6];
	ld.shared.f64 	%fd6105, [_ZZ22GDFTgrid_weight_kernelPdS_S_S_PiiiE6a_smem+1672];
	ld.shared.f64 	%fd6106, [_ZZ22GDFTgrid_weight_kernelPdS_S_S_PiiiE8dij_smem+1672];
	sub.f64 	%fd6107, %fd326, %fd7280;
	mul.f64 	%fd6108, %fd6106, %fd6107;
	fma.rn.f64 	%fd6109, %fd6108, %fd6108, 0dBFF0000000000000;
	fma.rn.f64 	%fd6110, %fd6105, %fd6109, %fd6108;
	mul.f64 	%fd6111, %fd6110, %fd6110;
	mov.f64 	%fd6112, 0d4008000000000000;
	sub.f64 	%fd6113, %fd6112, %fd6111;
	mul.f64 	%fd6114, %fd6110, %fd6113;
	mul.f64 	%fd6115, %fd6114, 0d3FE0000000000000;
	mul.f64 	%fd6116, %fd6115, %fd6115;
	sub.f64 	%fd6117, %fd6112, %fd6116;
	mul.f64 	%fd6118, %fd6115, %fd6117;
	mul.f64 	%fd6119, %fd6118, 0d3FE0000000000000;
	mul.f64 	%fd6120, %fd6119, %fd6119;
	sub.f64 	%fd6121, %fd6112, %fd6120;
	mul.f64 	%fd6122, %fd6119, %fd6121;
	mul.f64 	%fd6123, %fd6122, 0d3FE0000000000000;
	mov.f64 	%fd6124, 0d3FF0000000000000;
	sub.f64 	%fd6125, %fd6124, %fd6123;
	mul.f64 	%fd6126, %fd6125, 0d3FE0000000000000;
	mul.f64 	%fd7299, %fd7299, %fd6126;
	sub.s32 	%r443, %r764, %r819;
	setp.lt.u32 	%p310, %r443, 3;
	@%p310 bra 	$L__BB0_248;
	ld.param.u32 	%r765, [_Z22GDFTgrid_weight_kernelPdS_S_S_Piii_param_6];
	ld.shared.f64 	%fd6127, [_ZZ22GDFTgrid_weight_kernelPdS_S_S_PiiiE6a_smem+1680];
	ld.shared.f64 	%fd6128, [_ZZ22GDFTgrid_weight_kernelPdS_S_S_PiiiE8dij_smem+1680];
	sub.f64 	%fd6129, %fd326, %fd7279;
	mul.f64 	%fd6130, %fd6128, %fd6129;
	fma.rn.f64 	%fd6131, %fd6130, %fd6130, 0dBFF0000000000000;
	fma.rn.f64 	%fd6132, %fd6127, %fd6131, %fd6130;
	mul.f64 	%fd6133, %fd6132, %fd6132;
	mov.f64 	%fd6134, 0d4008000000000000;
	sub.f64 	%fd6135, %fd6134, %fd6133;
	mul.f64 	%fd6136, %fd6132, %fd6135;
	mul.f64 	%fd6137, %fd6136, 0d3FE0000000000000;
	mul.f64 	%fd6138, %fd6137, %fd6137;
	sub.f64 	%fd6139, %fd6134, %fd6138;
	mul.f64 	%fd6140, %fd6137, %fd6139;
	mul.f64 	%fd6141, %fd6140, 0d3FE0000000000000;
	mul.f64 	%fd6142, %fd6141, %fd6141;
	sub.f64 	%fd6143, %fd6134, %fd6142;
	mul.f64 	%fd6144, %fd6141, %fd6143;
	mul.f64 	%fd6145, %fd6144, 0d3FE0000000000000;
	mov.f64 	%fd6146, 0d3FF0000000000000;
	sub.f64 	%fd6147, %fd6146, %fd6145;
	mul.f64 	%fd6148, %fd6147, 0d3FE0000000000000;
	mul.f64 	%fd7299, %fd7299, %fd6148;
	sub.s32 	%r444, %r765, %r819;
	setp.eq.s32 	%p311, %r444, 3;
	@%p311 bra 	$L__BB0_248;
	ld.param.u32 	%r766, [_Z22GDFTgrid_weight_kernelPdS_S_S_Piii_param_6];
	ld.shared.f64 	%fd6149, [_ZZ22GDFTgrid_weight_kernelPdS_S_S_PiiiE6a_smem+1688];
	ld.shared.f64 	%fd6150, [_ZZ22GDFTgrid_weight_kernelPdS_S_S_PiiiE8dij_smem+1688];
	sub.f64 	%fd6151, %fd326, %fd7278;
	mul.f64 	%fd6152, %fd6150, %fd6151;
	fma.rn.f64 	%fd6153, %fd6152, %fd6152, 0dBFF0000000000000;
	fma.rn.f64 	%fd6154, %fd6149, %fd6153, %fd6152;
	mul.f64 	%fd6155, %fd6154, %fd6154;
	mov.f64 	%fd6156, 0d4008000000000000;
	sub.f64 	%fd6157, %fd6156, %fd6155;
	mul.f64 	%fd6158, %fd6154, %fd6157;
	mul.f64 	%fd6159, %fd6158, 0d3FE0000000000000;
	mul.f64 	%fd6160, %fd6159, %fd6159;
	sub.f64 	%fd6161, %fd6156, %fd6160;
	mul.f64 	%fd6162, %fd6159, %fd6161;
	mul.f64 	%fd6163, %fd6162, 0d3FE0000000000000;
	mul.f64 	%fd6164, %fd6163, %fd6163;
	sub.f64 	%fd6165, %fd6156, %fd6164;
	mul.f64 	%fd6166, %fd6163, %fd6165;
	mul.f64 	%fd6167, %fd6166, 0d3FE0000000000000;
	mov.f64 	%fd6168, 0d3FF0000000000000;
	sub.f64 	%fd6169, %fd6168, %fd6167;
	mul.f64 	%fd6170, %fd6169, 0d3FE0000000000000;
	mul.f64 	%fd7299, %fd7299, %fd6170;
	sub.s32 	%r445, %r766, %r819;
	setp.lt.u32 	%p312, %r445, 5;
	@%p312 bra 	$L__BB0_248;
	ld.param.u32 	%r767, [_Z22GDFTgrid_weight_kernelPdS_S_S_Piii_param_6];
	ld.shared.f64 	%fd6171, [_ZZ22GDFTgrid_weight_kernelPdS_S_S_PiiiE6a_smem+1696];
	ld.shared.f64 	%fd6172, [_ZZ22GDFTgrid_weight_kernelPdS_S_S_PiiiE8dij_smem+1696];
	sub.f64 	%fd6173, %fd326, %fd7277;
	mul.f64 	%fd6174, %fd6172, %fd6173;
	fma.rn.f64 	%fd6175, %fd6174, %fd6174, 0dBFF0000000000000;
	fma.rn.f64 	%fd6176, %fd6171, %fd6175, %fd6174;
	mul.f64 	%fd6177, %fd6176, %fd6176;
	mov.f64 	%fd6178, 0d4008000000000000;
	sub.f64 	%fd6179, %fd6178, %fd6177;
	mul.f64 	%fd6180, %fd6176, %fd6179;
	mul.f64 	%fd6181, %fd6180, 0d3FE0000000000000;
	mul.f64 	%fd6182, %fd6181, %fd6181;
	sub.f64 	%fd6183, %fd6178, %fd6182;
	mul.f64 	%fd6184, %fd6181, %fd6183;
	mul.f64 	%fd6185, %fd6184, 0d3FE0000000000000;
	mul.f64 	%fd6186, %fd6185, %fd6185;
	sub.f64 	%fd6187, %fd6178, %fd6186;
	mul.f64 	%fd6188, %fd6185, %fd6187;
	mul.f64 	%fd6189, %fd6188, 0d3FE0000000000000;
	mov.f64 	%fd6190, 0d3FF0000000000000;
	sub.f64 	%fd6191, %fd6190, %fd6189;
	mul.f64 	%fd6192, %fd6191, 0d3FE0000000000000;
	mul.f64 	%fd7299, %fd7299, %fd6192;
	sub.s32 	%r446, %r767, %r819;
	setp.eq.s32 	%p313, %r446, 5;
	@%p313 bra 	$L__BB0_248;
	ld.param.u32 	%r768, [_Z22GDFTgrid_weight_kernelPdS_S_S_Piii_param_6];
	ld.shared.f64 	%fd6193, [_ZZ22GDFTgrid_weight_kernelPdS_S_S_PiiiE6a_smem+1704];
	ld.shared.f64 	%fd6194, [_ZZ22GDFTgrid_weight_kernelPdS_S_S_PiiiE8dij_smem+1704];
	sub.f64 	%fd6195, %fd326, %fd7276;
	mul.f64 	%fd6196, %fd6194, %fd6195;
	fma.rn.f64 	%fd6197, %fd6196, %fd6196, 0dBFF0000000000000;
	fma.rn.f64 	%fd6198, %fd6193, %fd6197, %fd6196;
	mul.f64 	%fd6199, %fd6198, %fd6198;
	mov.f64 	%fd6200, 0d4008000000000000;
	sub.f64 	%fd6201, %fd6200, %fd6199;
	mul.f64 	%fd6202, %fd6198, %fd6201;
	mul.f64 	%fd6203, %fd6202, 0d3FE0000000000000;
	mul.f64 	%fd6204, %fd6203, %fd6203;
	sub.f64 	%fd6205, %fd6200, %fd6204;
	mul.f64 	%fd6206, %fd6203, %fd6205;
	mul.f64 	%fd6207, %fd6206, 0d3FE0000000000000;
	mul.f64 	%fd6208, %fd6207, %fd6207;
	sub.f64 	%fd6209, %fd6200, %fd6208;
	mul.f64 	%fd6210, %fd6207, %fd6209;
	mul.f64 	%fd6211, %fd6210, 0d3FE0000000000000;
	mov.f64 	%fd6212, 0d3FF0000000000000;
	sub.f64 	%fd6213, %fd6212, %fd6211;
	mul.f64 	%fd6214, %fd6213, 0d3FE0000000000000;
	mul.f64 	%fd7299, %fd7299, %fd6214;
	sub.s32 	%r447, %r768, %r819;
	setp.lt.u32 	%p314, %r447, 7;
	@%p314 bra 	$L__BB0_248;
	ld.param.u32 	%r769, [_Z22GDFTgrid_weight_kernelPdS_S_S_Piii_param_6];
	ld.shared.f64 	%fd6215, [_ZZ22GDFTgrid_weight_kernelPdS_S_S_PiiiE6a_smem+1712];
	ld.shared.f64 	%fd6216, [_ZZ22GDFTgrid_weight_kernelPdS_S_S_PiiiE8dij_smem+1712];
	sub.f64 	%fd6217, %fd326, %fd7275;
	mul.f64 	%fd6218, %fd6216, %fd6217;
	fma.rn.f64 	%fd6219, %fd6218, %fd6218, 0dBFF0000000000000;
	fma.rn.f64 	%fd6220, %fd6215, %fd6219, %fd6218;
	mul.f64 	%fd6221, %fd6220, %fd6220;
	mov.f64 	%fd6222, 0d4008000000000000;
	sub.f64 	%fd6223, %fd6222, %fd6221;
	mul.f64 	%fd6224, %fd6220, %fd6223;
	mul.f64 	%fd6225, %fd6224, 0d3FE0000000000000;
	mul.f64 	%fd6226, %fd6225, %fd6225;
	sub.f64 	%fd6227, %fd6222, %fd6226;
	mul.f64 	%fd6228, %fd6225, %fd6227;
	mul.f64 	%fd6229, %fd6228, 0d3FE0000000000000;
	mul.f64 	%fd6230, %fd6229, %fd6229;
	sub.f64 	%fd6231, %fd6222, %fd6230;
	mul.f64 	%fd6232, %fd6229, %fd6231;
	mul.f64 	%fd6233, %fd6232, 0d3FE0000000000000;
	mov.f64 	%fd6234, 0d3FF0000000000000;
	sub.f64 	%fd6235, %fd6234, %fd6233;
	mul.f64 	%fd6236, %fd6235, 0d3FE0000000000000;
	mul.f64 	%fd7299, %fd7299, %fd6236;
	sub.s32 	%r448, %r769, %r819;
	setp.eq.s32 	%p315, %r448, 7;
	@%p315 bra 	$L__BB0_248;
	ld.param.u32 	%r770, [_Z22GDFTgrid_weight_kernelPdS_S_S_Piii_param_6];
	ld.shared.f64 	%fd6237, [_ZZ22GDFTgrid_weight_kernelPdS_S_S_PiiiE6a_smem+1720];
	ld.shared.f64 	%fd6238, [_ZZ22GDFTgrid_weight_kernelPdS_S_S_PiiiE8dij_smem+1720];
	sub.f64 	%fd6239, %fd326, %fd7274;
	mul.f64 	%fd6240, %fd6238, %fd6239;
	fma.rn.f64 	%fd6241, %fd6240, %fd6240, 0dBFF0000000000000;
	fma.rn.f64 	%fd6242, %fd6237, %fd6241, %fd6240;
	mul.f64 	%fd6243, %fd6242, %fd6242;
	mov.f64 	%fd6244, 0d4008000000000000;
	sub.f64 	%fd6245, %fd6244, %fd6243;
	mul.f64 	%fd6246, %fd6242, %fd6245;
	mul.f64 	%fd6247, %fd6246, 0d3FE0000000000000;
	mul.f64 	%fd6248, %fd6247, %fd6247;
	sub.f64 	%fd6249, %fd6244, %fd6248;
	mul.f64 	%fd6250, %fd6247, %fd6249;
	mul.f64 	%fd6251, %fd6250, 0d3FE0000000000000;
	mul.f64 	%fd6252, %fd6251, %fd6251;
	sub.f64 	%fd6253, %fd6244, %fd6252;
	mul.f64 	%fd6254, %fd6251, %fd6253;
	mul.f64 	%fd6255, %fd6254, 0d3FE0000000000000;
	mov.f64 	%fd6256, 0d3FF0000000000000;
	sub.f64 	%fd6257, %fd6256, %fd6255;
	mul.f64 	%fd6258, %fd6257, 0d3FE0000000000000;
	mul.f64 	%fd7299, %fd7299, %fd6258;
	sub.s32 	%r449, %r770, %r819;
	setp.lt.u32 	%p316, %r449, 9;
	@%p316 bra 	$L__BB0_248;
	ld.param.u32 	%r771, [_Z22GDFTgrid_weight_kernelPdS_S_S_Piii_param_6];
	ld.shared.f64 	%fd6259, [_ZZ22GDFTgrid_weight_kernelPdS_S_S_PiiiE6a_smem+1728];
	ld.shared.f64 	%fd6260, [_ZZ22GDFTgrid_weight_kernelPdS_S_S_PiiiE8dij_smem+1728];
	sub.f64 	%fd6261, %fd326, %fd7273;
	mul.f64 	%fd6262, %fd6260, %fd6261;
	fma.rn.f64 	%fd6263, %fd6262, %fd6262, 0dBFF0000000000000;
	fma.rn.f64 	%fd6264, %fd6259, %fd6263, %fd6262;
	mul.f64 	%fd6265, %fd6264, %fd6264;
	mov.f64 	%fd6266, 0d4008000000000000;
	sub.f64 	%fd6267, %fd6266, %fd6265;
	mul.f64 	%fd6268, %fd6264, %fd6267;
	mul.f64 	%fd6269, %fd6268, 0d3FE0000000000000;
	mul.f64 	%fd6270, %fd6269, %fd6269;
	sub.f64 	%fd6271, %fd6266, %fd6270;
	mul.f64 	%fd6272, %fd6269, %fd6271;
	mul.f64 	%fd6273, %fd6272, 0d3FE0000000000000;
	mul.f64 	%fd6274, %fd6273, %fd6273;
	sub.f64 	%fd6275, %fd6266, %fd6274;
	mul.f64 	%fd6276, %fd6273, %fd6275;
	mul.f64 	%fd6277, %fd6276, 0d3FE0000000000000;
	mov.f64 	%fd6278, 0d3FF0000000000000;
	sub.f64 	%fd6279, %fd6278, %fd6277;
	mul.f64 	%fd6280, %fd6279, 0d3FE0000000000000;
	mul.f64 	%fd7299, %fd7299, %fd6280;
	sub.s32 	%r450, %r771, %r819;
	setp.eq.s32 	%p317, %r450, 9;
	@%p317 bra 	$L__BB0_248;
	ld.param.u32 	%r772, [_Z22GDFTgrid_weight_kernelPdS_S_S_Piii_param_6];
	ld.shared.f64 	%fd6281, [_ZZ22GDFTgrid_weight_kernelPdS_S_S_PiiiE6a_smem+1736];
	ld.shared.f64 	%fd6282, [_ZZ22GDFTgrid_weight_kernelPdS_S_S_PiiiE8dij_smem+1736];
	sub.f64 	%fd6283, %fd326, %fd7272;
	mul.f64 	%fd6284, %fd6282, %fd6283;
	fma.rn.f64 	%fd6285, %fd6284, %fd6284, 0dBFF0000000000000;
	fma.rn.f64 	%fd6286, %fd6281, %fd6285, %fd6284;
	mul.f64 	%fd6287, %fd6286, %fd6286;
	mov.f64 	%fd6288, 0d4008000000000000;
	sub.f64 	%fd6289, %fd6288, %fd6287;
	mul.f64 	%fd6290, %fd6286, %fd6289;
	mul.f64 	%fd6291, %fd6290, 0d3FE0000000000000;
	mul.f64 	%fd6292, %fd6291, %fd6291;
	sub.f64 	%fd6293, %fd6288, %fd6292;
	mul.f64 	%fd6294, %fd6291, %fd6293;
	mul.f64 	%fd6295, %fd6294, 0d3FE0000000000000;
	mul.f64 	%fd6296, %fd6295, %fd6295;
	sub.f64 	%fd6297, %fd6288, %fd6296;
	mul.f64 	%fd6298, %fd6295, %fd6297;
	mul.f64 	%fd6299, %fd6298, 0d3FE0000000000000;
	mov.f64 	%fd6300, 0d3FF0000000000000;
	sub.f64 	%fd6301, %fd6300, %fd6299;
	mul.f64 	%fd6302, %fd6301, 0d3FE0000000000000;
	mul.f64 	%fd7299, %fd7299, %fd6302;
	sub.s32 	%r451, %r772, %r819;
	setp.lt.u32 	%p318, %r451, 11;
	@%p318 bra 	$L__BB0_248;
	ld.param.u32 	%r773, [_Z22GDFTgrid_weight_kernelPdS_S_S_Piii_param_6];
	ld.shared.f64 	%fd6303, [_ZZ22GDFTgrid_weight_kernelPdS_S_S_PiiiE6a_smem+1744];
	ld.shared.f64 	%fd6304, [_ZZ22GDFTgrid_weight_kernelPdS_S_S_PiiiE8dij_smem+1744];
	sub.f64 	%fd6305, %fd326, %fd7271;
	mul.f64 	%fd6306, %fd6304, %fd6305;
	fma.rn.f64 	%fd6307, %fd6306, %fd6306, 0dBFF0000000000000;
	fma.rn.f64 	%fd6308, %fd6303, %fd6307, %fd6306;
	mul.f64 	%fd6309, %fd6308, %fd6308;
	mov.f64 	%fd6310, 0d4008000000000000;
	sub.f64 	%fd6311, %fd6310, %fd6309;
	mul.f64 	%fd6312, %fd6308, %fd6311;
	mul.f64 	%fd6313, %fd6312, 0d3FE0000000000000;
	mul.f64 	%fd6314, %fd6313, %fd6313;
	sub.f64 	%fd6315, %fd6310, %fd6314;
	mul.f64 	%fd6316, %fd6313, %fd6315;
	mul.f64 	%fd6317, %fd6316, 0d3FE0000000000000;
	mul.f64 	%fd6318, %fd6317, %fd6317;
	sub.f64 	%fd6319, %fd6310, %fd6318;
	mul.f64 	%fd6320, %fd6317, %fd6319;
	mul.f64 	%fd6321, %fd6320, 0d3FE0000000000000;
	mov.f64 	%fd6322, 0d3FF0000000000000;
	sub.f64 	%fd6323, %fd6322, %fd6321;
	mul.f64 	%fd6324, %fd6323, 0d3FE0000000000000;
	mul.f64 	%fd7299, %fd7299, %fd6324;
	sub.s32 	%r452, %r773, %r819;
	setp.eq.s32 	%p319, %r452, 11;
	@%p319 bra 	$L__BB0_248;
	ld.param.u32 	%r774, [_Z22GDFTgrid_weight_kernelPdS_S_S_Piii_param_6];
	ld.shared.f64 	%fd6325, [_ZZ22GDFTgrid_weight_kernelPdS_S_S_PiiiE6a_smem+1752];
	ld.shared.f64 	%fd6326, [_ZZ22GDFTgrid_weight_kernelPdS_S_S_PiiiE8dij_smem+1752];
	sub.f64 	%fd6327, %fd326, %fd7270;
	mul.f64 	%fd6328, %fd6326, %fd6327;
	fma.rn.f64 	%fd6329, %fd6328, %fd6328, 0dBFF0000000000000;
	fma.rn.f64 	%fd6330, %fd6325, %fd6329, %fd6328;
	mul.f64 	%fd6331, %fd6330, %fd6330;
	mov.f64 	%fd6332, 0d4008000000000000;
	sub.f64 	%fd6333, %fd6332, %fd6331;
	mul.f64 	%fd6334, %fd6330, %fd6333;
	mul.f64 	%fd6335, %fd6334, 0d3FE0000000000000;
	mul.f64 	%fd6336, %fd6335, %fd6335;
	sub.f64 	%fd6337, %fd6332, %fd6336;
	mul.f64 	%fd6338, %fd6335, %fd6337;
	mul.f64 	%fd6339, %fd6338, 0d3FE0000000000000;
	mul.f64 	%fd6340, %fd6339, %fd6339;
	sub.f64 	%fd6341, %fd6332, %fd6340;
	mul.f64 	%fd6342, %fd6339, %fd6341;
	mul.f64 	%fd6343, %fd6342, 0d3FE0000000000000;
	mov.f64 	%fd6344, 0d3FF0000000000000;
	sub.f64 	%fd6345, %fd6344, %fd6343;
	mul.f64 	%fd6346, %fd6345, 0d3FE0000000000000;
	mul.f64 	%fd7299, %fd7299, %fd6346;
	sub.s32 	%r453, %r774, %r819;
	setp.lt.u32 	%p320, %r453, 13;
	@%p320 bra 	$L__BB0_248;
	ld.param.u32 	%r775, [_Z22GDFTgrid_weight_kernelPdS_S_S_Piii_param_6];
	ld.shared.f64 	%fd6347, [_ZZ22GDFTgrid_weight_kernelPdS_S_S_PiiiE6a_smem+1760];
	ld.shared.f64 	%fd6348, [_ZZ22GDFTgrid_weight_kernelPdS_S_S_PiiiE8dij_smem+1760];
	sub.f64 	%fd6349, %fd326, %fd7269;
	mul.f64 	%fd6350, %fd6348, %fd6349;
	fma.rn.f64 	%fd6351, %fd6350, %fd6350, 0dBFF0000000000000;
	fma.rn.f64 	%fd6352, %fd6347, %fd6351, %fd6350;
	mul.f64 	%fd6353, %fd6352, %fd6352;
	mov.f64 	%fd6354, 0d4008000000000000;
	sub.f64 	%fd6355, %fd6354, %fd6353;
	mul.f64 	%fd6356, %fd6352, %fd6355;
	mul.f64 	%fd6357, %fd6356, 0d3FE0000000000000;
	mul.f64 	%fd6358, %fd6357, %fd6357;
	sub.f64 	%fd6359, %fd6354, %fd6358;
	mul.f64 	%fd6360, %fd6357, %fd6359;
	mul.f64 	%fd6361, %fd6360, 0d3FE0000000000000;
	mul.f64 	%fd6362, %fd6361, %fd6361;
	sub.f64 	%fd6363, %fd6354, %fd6362;
	mul.f64 	%fd6364, %fd6361, %fd6363;
	mul.f64 	%fd6365, %fd6364, 0d3FE0000000000000;
	mov.f64 	%fd6366, 0d3FF0000000000000;
	sub.f64 	%fd6367, %fd6366, %fd6365;
	mul.f64 	%fd6368, %fd6367, 0d3FE0000000000000;
	mul.f64 	%fd7299, %fd7299, %fd6368;
	sub.s32 	%r454, %r775, %r819;
	setp.eq.s32 	%p321, %r454, 13;
	@%p321 bra 	$L__BB0_248;
	ld.param.u32 	%r776, [_Z22GDFTgrid_weight_kernelPdS_S_S_Piii_param_6];
	ld.shared.f64 	%fd6369, [_ZZ22GDFTgrid_weight_kernelPdS_S_S_PiiiE6a_smem+1768];
	ld.shared.f64 	%fd6370, [_ZZ22GDFTgrid_weight_kernelPdS_S_S_PiiiE8dij_smem+1768];
	sub.f64 	%fd6371, %fd326, %fd7268;
	mul.f64 	%fd6372, %fd6370, %fd6371;
	selp.f64 	%fd6373, 0d0000000000000000, %fd6372, %p62;
	fma.rn.f64 	%fd6374, %fd6373, %fd6373, 0dBFF0000000000000;
	fma.rn.f64 	%fd6375, %fd6369, %fd6374, %fd6373;
	mul.f64 	%fd6376, %fd6375, %fd6375;
	mov.f64 	%fd6377, 0d4008000000000000;
	sub.f64 	%fd6378, %fd6377, %fd6376;
	mul.f64 	%fd6379, %fd6375, %fd6378;
	mul.f64 	%fd6380, %fd6379, 0d3FE0000000000000;
	mul.f64 	%fd6381, %fd6380, %fd6380;
	sub.f64 	%fd6382, %fd6377, %fd6381;
	mul.f64 	%fd6383, %fd6380, %fd6382;
	mul.f64 	%fd6384, %fd6383, 0d3FE0000000000000;
	mul.f64 	%fd6385, %fd6384, %fd6384;
	sub.f64 	%fd6386, %fd6377, %fd6385;
	mul.f64 	%fd6387, %fd6384, %fd6386;
	mul.f64 	%fd6388, %fd6387, 0d3FE0000000000000;
	mov.f64 	%fd6389, 0d3FF0000000000000;
	sub.f64 	%fd6390, %fd6389, %fd6388;
	mul.f64 	%fd6391, %fd6390, 0d3FE0000000000000;
	mul.f64 	%fd7299, %fd7299, %fd6391;
	sub.s32 	%r455, %r776, %r819;
	setp.lt.u32 	%p323, %r455, 15;
	@%p323 bra 	$L__BB0_248;
	ld.param.u32 	%r777, [_Z22GDFTgrid_weight_kernelPdS_S_S_Piii_param_6];
	ld.shared.f64 	%fd6392, [_ZZ22GDFTgrid_weight_kernelPdS_S_S_PiiiE6a_smem+1776];
	ld.shared.f64 	%fd6393, [_ZZ22GDFTgrid_weight_kernelPdS_S_S_PiiiE8dij_smem+1776];
	sub.f64 	%fd6394, %fd326, %fd7267;
	mul.f64 	%fd6395, %fd6393, %fd6394;
	fma.rn.f64 	%fd6396, %fd6395, %fd6395, 0dBFF0000000000000;
	fma.rn.f64 	%fd6397, %fd6392, %fd6396, %fd6395;
	mul.f64 	%fd6398, %fd6397, %fd6397;
	mov.f64 	%fd6399, 0d4008000000000000;
	sub.f64 	%fd6400, %fd6399, %fd6398;
	mul.f64 	%fd6401, %fd6397, %fd6400;
	mul.f64 	%fd6402, %fd6401, 0d3FE0000000000000;
	mul.f64 	%fd6403, %fd6402, %fd6402;
	sub.f64 	%fd6404, %fd6399, %fd6403;
	mul.f64 	%fd6405, %fd6402, %fd6404;
	mul.f64 	%fd6406, %fd6405, 0d3FE0000000000000;
	mul.f64 	%fd6407, %fd6406, %fd6406;
	sub.f64 	%fd6408, %fd6399, %fd6407;
	mul.f64 	%fd6409, %fd6406, %fd6408;
	mul.f64 	%fd6410, %fd6409, 0d3FE0000000000000;
	mov.f64 	%fd6411, 0d3FF0000000000000;
	sub.f64 	%fd6412, %fd6411, %fd6410;
	mul.f64 	%fd6413, %fd6412, 0d3FE0000000000000;
	mul.f64 	%fd7299, %fd7299, %fd6413;
	sub.s32 	%r456, %r777, %r819;
	setp.eq.s32 	%p324, %r456, 15;
	@%p324 bra 	$L__BB0_248;
	ld.shared.f64 	%fd6414, [_ZZ22GDFTgrid_weight_kernelPdS_S_S_PiiiE6a_smem+1784];
	ld.shared.f64 	%fd6415, [_ZZ22GDFTgrid_weight_kernelPdS_S_S_PiiiE8dij_smem+1784];
	sub.f64 	%fd6416, %fd326, %fd7266;
	mul.f64 	%fd6417, %fd6415, %fd6416;
	fma.rn.f64 	%fd6418, %fd6417, %fd6417, 0dBFF0000000000000;
	fma.rn.f64 	%fd6419, %fd6414, %fd6418, %fd6417;
	mul.f64 	%fd6420, %fd6419, %fd6419;
	mov.f64 	%fd6421, 0d4008000000000000;
	sub.f64 	%fd6422, %fd6421, %fd6420;
	mul.f64 	%fd6423, %fd6419, %fd6422;
	mul.f64 	%fd6424, %fd6423, 0d3FE0000000000000;
	mul.f64 	%fd6425, %fd6424, %fd6424;
	sub.f64 	%fd6426, %fd6421, %fd6425;
	mul.f64 	%fd6427, %fd6424, %fd6426;
	mul.f64 	%fd6428, %fd6427, 0d3FE0000000000000;
	mul.f64 	%fd6429, %fd6428, %fd6428;
	sub.f64 	%fd6430, %fd6421, %fd6429;
	mul.f64 	%fd6431, %fd6428, %fd6430;
	mul.f64 	%fd6432, %fd6431, 0d3FE0000000000000;
	mov.f64 	%fd6433, 0d3FF0000000000000;
	sub.f64 	%fd6434, %fd6433, %fd6432;
	mul.f64 	%fd6435, %fd6434, 0d3FE0000000000000;
	mul.f64 	%fd7299, %fd7299, %fd6435;
$L__BB0_248:
	ld.param.u32 	%r778, [_Z22GDFTgrid_weight_kernelPdS_S_S_Piii_param_6];
	sub.s32 	%r457, %r778, %r818;
	setp.lt.s32 	%p325, %r457, 15;
	@%p325 bra 	$L__BB0_282;
	ld.param.u32 	%r779, [_Z22GDFTgrid_weight_kernelPdS_S_S_Piii_param_6];
	sub.s32 	%r458, %r779, %r819;
	setp.eq.s32 	%p326, %r458, 1;
	ld.shared.f64 	%fd6436, [_ZZ22GDFTgrid_weight_kernelPdS_S_S_PiiiE7atom_xi+112];
	sub.f64 	%fd6437, %fd7215, %fd6436;
	ld.shared.f64 	%fd6438, [_ZZ22GDFTgrid_weight_kernelPdS_S_S_PiiiE7atom_yi+112];
	sub.f64 	%fd6439, %fd7214, %fd6438;
	ld.shared.f64 	%fd6440, [_ZZ22GDFTgrid_weight_kernelPdS_S_S_PiiiE7atom_zi+112];
	sub.f64 	%fd6441, %fd7213, %fd6440;
	abs.f64 	%fd6442, %fd6437;
	abs.f64 	%fd6443, %fd6439;
	abs.f64 	%fd6444, %fd6441;
	add.f64 	%fd6445, %fd6442, %fd6443;
	add.f64 	%fd6446, %fd6445, %fd6444;
	min.f64 	%fd6447, %fd6442, %fd6443;
	max.f64 	%fd6448, %fd6442, %fd6443;
	min.f64 	%fd6449, %fd6448, %fd6444;
	max.f64 	%fd6450, %fd6448, %fd6444;
	{
	.reg .b32 %temp; 
	mov.b64 	{%temp, %r459}, %fd6450;
	}
	and.b32  	%r460, %r459, -4194304;
	xor.b32  	%r461, %r460, 2144337920;
	mov.b32 	%r462, 0;
	mov.b64 	%fd6451, {%r462, %r461};
	mul.f64 	%fd6452, %fd6449, %fd6451;
	mul.f64 	%fd6453, %fd6447, %fd6451;
	mul.f64 	%fd6454, %fd6450, %fd6451;
	mul.f64 	%fd6455, %fd6452, %fd6452;
	fma.rn.f64 	%fd6456, %fd6453, %fd6453, %fd6455;
	fma.rn.f64 	%fd6457, %fd6454, %fd6454, %fd6456;
	min.f64 	%fd6458, %fd6457, 0d7FEFFFFFFFFFFFFF;
	rsqrt.approx.ftz.f64 	%fd6459, %fd6458;
	mul.rn.f64 	%fd6460, %fd6459, %fd6459;
	neg.f64 	%fd6461, %fd6460;
	fma.rn.f64 	%fd6462, %fd6458, %fd6461, 0d3FF0000000000000;
	fma.rn.f64 	%fd6463, %fd6462, 0d3FD8000000000000, 0d3FE0000000000000;
	mul.rn.f64 	%fd6464, %fd6462, %fd6459;
	fma.rn.f64 	%fd6465, %fd6463, %fd6464, %fd6459;
	mul.f64 	%fd6466, %fd6457, %fd6465;
	or.b32  	%r463, %r460, 1048576;
	mov.b64 	%fd6467, {%r462, %r463};
	mul.f64 	%fd6468, %fd6467, %fd6466;
	setp.gt.f64 	%p327, %fd6446, %fd6450;
	selp.f64 	%fd6469, %fd6468, %fd6446, %p327;
	setp.lt.u32 	%p328, %r459, %r4;
	selp.f64 	%fd344, %fd6469, %fd6450, %p328;
	ld.shared.f64 	%fd6470, [_ZZ22GDFTgrid_weight_kernelPdS_S_S_PiiiE6a_smem+1792];
	ld.shared.f64 	%fd6471, [_ZZ22GDFTgrid_weight_kernelPdS_S_S_PiiiE8dij_smem+1792];
	sub.f64 	%fd6472, %fd344, %fd7281;
	mul.f64 	%fd6473, %fd6471, %fd6472;
	fma.rn.f64 	%fd6474, %fd6473, %fd6473, 0dBFF0000000000000;
	fma.rn.f64 	%fd6475, %fd6470, %fd6474, %fd6473;
	mul.f64 	%fd6476, %fd6475, %fd6475;
	mov.f64 	%fd6477, 0d4008000000000000;
	sub.f64 	%fd6478, %fd6477, %fd6476;
	mul.f64 	%fd6479, %fd6475, %fd6478;
	mul.f64 	%fd6480, %fd6479, 0d3FE0000000000000;
	mul.f64 	%fd6481, %fd6480, %fd6480;
	sub.f64 	%fd6482, %fd6477, %fd6481;
	mul.f64 	%fd6483, %fd6480, %fd6482;
	mul.f64 	%fd6484, %fd6483, 0d3FE0000000000000;
	mul.f64 	%fd6485, %fd6484, %fd6484;
	sub.f64 	%fd6486, %fd6477, %fd6485;
	mul.f64 	%fd6487, %fd6484, %fd6486;
	mul.f64 	%fd6488, %fd6487, 0d3FE0000000000000;
	mov.f64 	%fd6489, 0d3FF0000000000000;
	sub.f64 	%fd6490, %fd6489, %fd6488;
	mul.f64 	%fd6491, %fd6490, 0d3FE0000000000000;
	mul.f64 	%fd7298, %fd7298, %fd6491;
	@%p326 bra 	$L__BB0_265;
	ld.param.u32 	%r780, [_Z22GDFTgrid_weight_kernelPdS_S_S_Piii_param_6];
	ld.shared.f64 	%fd6492, [_ZZ22GDFTgrid_weight_kernelPdS_S_S_PiiiE6a_smem+1800];
	ld.shared.f64 	%fd6493, [_ZZ22GDFTgrid_weight_kernelPdS_S_S_PiiiE8dij_smem+1800];
	sub.f64 	%fd6494, %fd344, %fd7280;
	mul.f64 	%fd6495, %fd6493, %fd6494;
	fma.rn.f64 	%fd6496, %fd6495, %fd6495, 0dBFF0000000000000;
	fma.rn.f64 	%fd6497, %fd6492, %fd6496, %fd6495;
	mul.f64 	%fd6498, %fd6497, %fd6497;
	mov.f64 	%fd6499, 0d4008000000000000;
	sub.f64 	%fd6500, %fd6499, %fd6498;
	mul.f64 	%fd6501, %fd6497, %fd6500;
	mul.f64 	%fd6502, %fd6501, 0d3FE0000000000000;
	mul.f64 	%fd6503, %fd6502, %fd6502;
	sub.f64 	%fd6504, %fd6499, %fd6503;
	mul.f64 	%fd6505, %fd6502, %fd6504;
	mul.f64 	%fd6506, %fd6505, 0d3FE0000000000000;
	mul.f64 	%fd6507, %fd6506, %fd6506;
	sub.f64 	%fd6508, %fd6499, %fd6507;
	mul.f64 	%fd6509, %fd6506, %fd6508;
	mul.f64 	%fd6510, %fd6509, 0d3FE0000000000000;
	mov.f64 	%fd6511, 0d3FF0000000000000;
	sub.f64 	%fd6512, %fd6511, %fd6510;
	mul.f64 	%fd6513, %fd6512, 0d3FE0000000000000;
	mul.f64 	%fd7298, %fd7298, %fd6513;
	sub.s32 	%r464, %r780, %r819;
	setp.lt.u32 	%p329, %r464, 3;
	@%p329 bra 	$L__BB0_265;
	ld.param.u32 	%r781, [_Z22GDFTgrid_weight_kernelPdS_S_S_Piii_param_6];
	ld.shared.f64 	%fd6514, [_ZZ22GDFTgrid_weight_kernelPdS_S_S_PiiiE6a_smem+1808];
	ld.shared.f64 	%fd6515, [_ZZ22GDFTgrid_weight_kernelPdS_S_S_PiiiE8dij_smem+1808];
	sub.f64 	%fd6516, %fd344, %fd7279;
	mul.f64 	%fd6517, %fd6515, %fd6516;
	fma.rn.f64 	%fd6518, %fd6517, %fd6517, 0dBFF0000000000000;
	fma.rn.f64 	%fd6519, %fd6514, %fd6518, %fd6517;
	mul.f64 	%fd6520, %fd6519, %fd6519;
	mov.f64 	%fd6521, 0d4008000000000000;
	sub.f64 	%fd6522, %fd6521, %fd6520;
	mul.f64 	%fd6523, %fd6519, %fd6522;
	mul.f64 	%fd6524, %fd6523, 0d3FE0000000000000;
	mul.f64 	%fd6525, %fd6524, %fd6524;
	sub.f64 	%fd6526, %fd6521, %fd6525;
	mul.f64 	%fd6527, %fd6524, %fd6526;
	mul.f64 	%fd6528, %fd6527, 0d3FE0000000000000;
	mul.f64 	%fd6529, %fd6528, %fd6528;
	sub.f64 	%fd6530, %fd6521, %fd6529;
	mul.f64 	%fd6531, %fd6528, %fd6530;
	mul.f64 	%fd6532, %fd6531, 0d3FE0000000000000;
	mov.f64 	%fd6533, 0d3FF0000000000000;
	sub.f64 	%fd6534, %fd6533, %fd6532;
	mul.f64 	%fd6535, %fd6534, 0d3FE0000000000000;
	mul.f64 	%fd7298, %fd7298, %fd6535;
	sub.s32 	%r465, %r781, %r819;
	setp.eq.s32 	%p330, %r465, 3;
	@%p330 bra 	$L__BB0_265;
	ld.param.u32 	%r782, [_Z22GDFTgrid_weight_kernelPdS_S_S_Piii_param_6];
	ld.shared.f64 	%fd6536, [_ZZ22GDFTgrid_weight_kernelPdS_S_S_PiiiE6a_smem+1816];
	ld.shared.f64 	%fd6537, [_ZZ22GDFTgrid_weight_kernelPdS_S_S_PiiiE8dij_smem+1816];
	sub.f64 	%fd6538, %fd344, %fd7278;
	mul.f64 	%fd6539, %fd6537, %fd6538;
	fma.rn.f64 	%fd6540, %fd6539, %fd6539, 0dBFF0000000000000;
	fma.rn.f64 	%fd6541, %fd6536, %fd6540, %fd6539;
	mul.f64 	%fd6542, %fd6541, %fd6541;
	mov.f64 	%fd6543, 0d4008000000000000;
	sub.f64 	%fd6544, %fd6543, %fd6542;
	mul.f64 	%fd6545, %fd6541, %fd6544;
	mul.f64 	%fd6546, %fd6545, 0d3FE0000000000000;
	mul.f64 	%fd6547, %fd6546, %fd6546;
	sub.f64 	%fd6548, %fd6543, %fd6547;
	mul.f64 	%fd6549, %fd6546, %fd6548;
	mul.f64 	%fd6550, %fd6549, 0d3FE0000000000000;
	mul.f64 	%fd6551, %fd6550, %fd6550;
	sub.f64 	%fd6552, %fd6543, %fd6551;
	mul.f64 	%fd6553, %fd6550, %fd6552;
	mul.f64 	%fd6554, %fd6553, 0d3FE0000000000000;
	mov.f64 	%fd6555, 0d3FF0000000000000;
	sub.f64 	%fd6556, %fd6555, %fd6554;
	mul.f64 	%fd6557, %fd6556, 0d3FE0000000000000;
	mul.f64 	%fd7298, %fd7298, %fd6557;
	sub.s32 	%r466, %r782, %r819;
	setp.lt.u32 	%p331, %r466, 5;
	@%p331 bra 	$L__BB0_265;
	ld.param.u32 	%r783, [_Z22GDFTgrid_weight_kernelPdS_S_S_Piii_param_6];
	ld.shared.f64 	%fd6558, [_ZZ22GDFTgrid_weight_kernelPdS_S_S_PiiiE6a_smem+1824];
	ld.shared.f64 	%fd6559, [_ZZ22GDFTgrid_weight_kernelPdS_S_S_PiiiE8dij_smem+1824];
	sub.f64 	%fd6560, %fd344, %fd7277;
	mul.f64 	%fd6561, %fd6559, %fd6560;
	fma.rn.f64 	%fd6562, %fd6561, %fd6561, 0dBFF0000000000000;
	fma.rn.f64 	%fd6563, %fd6558, %fd6562, %fd6561;
	mul.f64 	%fd6564, %fd6563, %fd6563;
	mov.f64 	%fd6565, 0d4008000000000000;
	sub.f64 	%fd6566, %fd6565, %fd6564;
	mul.f64 	%fd6567, %fd6563, %fd6566;
	mul.f64 	%fd6568, %fd6567, 0d3FE0000000000000;
	mul.f64 	%fd6569, %fd6568, %fd6568;
	sub.f64 	%fd6570, %fd6565, %fd6569;
	mul.f64 	%fd6571, %fd6568, %fd6570;
	mul.f64 	%fd6572, %fd6571, 0d3FE0000000000000;
	mul.f64 	%fd6573, %fd6572, %fd6572;
	sub.f64 	%fd6574, %fd6565, %fd6573;
	mul.f64 	%fd6575, %fd6572, %fd6574;
	mul.f64 	%fd6576, %fd6575, 0d3FE0000000000000;
	mov.f64 	%fd6577, 0d3FF0000000000000;
	sub.f64 	%fd6578, %fd6577, %fd6576;
	mul.f64 	%fd6579, %fd6578, 0d3FE0000000000000;
	mul.f64 	%fd7298, %fd7298, %fd6579;
	sub.s32 	%r467, %r783, %r819;
	setp.eq.s32 	%p332, %r467, 5;
	@%p332 bra 	$L__BB0_265;
	ld.param.u32 	%r784, [_Z22GDFTgrid_weight_kernelPdS_S_S_Piii_param_6];
	ld.shared.f64 	%fd6580, [_ZZ22GDFTgrid_weight_kernelPdS_S_S_PiiiE6a_smem+1832];
	ld.shared.f64 	%fd6581, [_ZZ22GDFTgrid_weight_kernelPdS_S_S_PiiiE8dij_smem+1832];
	sub.f64 	%fd6582, %fd344, %fd7276;
	mul.f64 	%fd6583, %fd6581, %fd6582;
	fma.rn.f64 	%fd6584, %fd6583, %fd6583, 0dBFF0000000000000;
	fma.rn.f64 	%fd6585, %fd6580, %fd6584, %fd6583;
	mul.f64 	%fd6586, %fd6585, %fd6585;
	mov.f64 	%fd6587, 0d4008000000000000;
	sub.f64 	%fd6588, %fd6587, %fd6586;
	mul.f64 	%fd6589, %fd6585, %fd6588;
	mul.f64 	%fd6590, %fd6589, 0d3FE0000000000000;
	mul.f64 	%fd6591, %fd6590, %fd6590;
	sub.f64 	%fd6592, %fd6587, %fd6591;
	mul.f64 	%fd6593, %fd6590, %fd6592;
	mul.f64 	%fd6594, %fd6593, 0d3FE0000000000000;
	mul.f64 	%fd6595, %fd6594, %fd6594;
	sub.f64 	%fd6596, %fd6587, %fd6595;
	mul.f64 	%fd6597, %fd6594, %fd6596;
	mul.f64 	%fd6598, %fd6597, 0d3FE0000000000000;
	mov.f64 	%fd6599, 0d3FF0000000000000;
	sub.f64 	%fd6600, %fd6599, %fd6598;
	mul.f64 	%fd6601, %fd6600, 0d3FE0000000000000;
	mul.f64 	%fd7298, %fd7298, %fd6601;
	sub.s32 	%r468, %r784, %r819;
	setp.lt.u32 	%p333, %r468, 7;
	@%p333 bra 	$L__BB0_265;
	ld.param.u32 	%r785, [_Z22GDFTgrid_weight_kernelPdS_S_S_Piii_param_6];
	ld.shared.f64 	%fd6602, [_ZZ22GDFTgrid_weight_kernelPdS_S_S_PiiiE6a_smem+1840];
	ld.shared.f64 	%fd6603, [_ZZ22GDFTgrid_weight_kernelPdS_S_S_PiiiE8dij_smem+1840];
	sub.f64 	%fd6604, %fd344, %fd7275;
	mul.f64 	%fd6605, %fd6603, %fd6604;
	fma.rn.f64 	%fd6606, %fd6605, %fd6605, 0dBFF0000000000000;
	fma.rn.f64 	%fd6607, %fd6602, %fd6606, %fd6605;
	mul.f64 	%fd6608, %fd6607, %fd6607;
	mov.f64 	%fd6609, 0d4008000000000000;
	sub.f64 	%fd6610, %fd6609, %fd6608;
	mul.f64 	%fd6611, %fd6607, %fd6610;
	mul.f64 	%fd6612, %fd6611, 0d3FE0000000000000;
	mul.f64 	%fd6613, %fd6612, %fd6612;
	sub.f64 	%fd6614, %fd6609, %fd6613;
	mul.f64 	%fd6615, %fd6612, %fd6614;
	mul.f64 	%fd6616, %fd6615, 0d3FE0000000000000;
	mul.f64 	%fd6617, %fd6616, %fd6616;
	sub.f64 	%fd6618, %fd6609, %fd6617;
	mul.f64 	%fd6619, %fd6616, %fd6618;
	mul.f64 	%fd6620, %fd6619, 0d3FE0000000000000;
	mov.f64 	%fd6621, 0d3FF0000000000000;
	sub.f64 	%fd6622, %fd6621, %fd6620;
	mul.f64 	%fd6623, %fd6622, 0d3FE0000000000000;
	mul.f64 	%fd7298, %fd7298, %fd6623;
	sub.s32 	%r469, %r785, %r819;
	setp.eq.s32 	%p334, %r469, 7;
	@%p334 bra 	$L__BB0_265;
	ld.param.u32 	%r786, [_Z22GDFTgrid_weight_kernelPdS_S_S_Piii_param_6];
	ld.shared.f64 	%fd6624, [_ZZ22GDFTgrid_weight_kernelPdS_S_S_PiiiE6a_smem+1848];
	ld.shared.f64 	%fd6625, [_ZZ22GDFTgrid_weight_kernelPdS_S_S_PiiiE8dij_smem+1848];
	sub.f64 	%fd6626, %fd344, %fd7274;
	mul.f64 	%fd6627, %fd6625, %fd6626;
	fma.rn.f64 	%fd6628, %fd6627, %fd6627, 0dBFF0000000000000;
	fma.rn.f64 	%fd6629, %fd6624, %fd6628, %fd6627;
	mul.f64 	%fd6630, %fd6629, %fd6629;
	mov.f64 	%fd6631, 0d4008000000000000;
	sub.f64 	%fd6632, %fd6631, %fd6630;
	mul.f64 	%fd6633, %fd6629, %fd6632;
	mul.f64 	%fd6634, %fd6633, 0d3FE0000000000000;
	mul.f64 	%fd6635, %fd6634, %fd6634;
	sub.f64 	%fd6636, %fd6631, %fd6635;
	mul.f64 	%fd6637, %fd6634, %fd6636;
	mul.f64 	%fd6638, %fd6637, 0d3FE0000000000000;
	mul.f64 	%fd6639, %fd6638, %fd6638;
	sub.f64 	%fd6640, %fd6631, %fd6639;
	mul.f64 	%fd6641, %fd6638, %fd6640;
	mul.f64 	%fd6642, %fd6641, 0d3FE0000000000000;
	mov.f64 	%fd6643, 0d3FF0000000000000;
	sub.f64 	%fd6644, %fd6643, %fd6642;
	mul.f64 	%fd6645, %fd6644, 0d3FE0000000000000;
	mul.f64 	%fd7298, %fd7298, %fd6645;
	sub.s32 	%r470, %r786, %r819;
	setp.lt.u32 	%p335, %r470, 9;
	@%p335 bra 	$L__BB0_265;
	ld.param.u32 	%r787, [_Z22GDFTgrid_weight_kernelPdS_S_S_Piii_param_6];
	ld.shared.f64 	%fd6646, [_ZZ22GDFTgrid_weight_kernelPdS_S_S_PiiiE6a_smem+1856];
	ld.shared.f64 	%fd6647, [_ZZ22GDFTgrid_weight_kernelPdS_S_S_PiiiE8dij_smem+1856];
	sub.f64 	%fd6648, %fd344, %fd7273;
	mul.f64 	%fd6649, %fd6647, %fd6648;
	fma.rn.f64 	%fd6650, %fd6649, %fd6649, 0dBFF0000000000000;
	fma.rn.f64 	%fd6651, %fd6646, %fd6650, %fd6649;
	mul.f64 	%fd6652, %fd6651, %fd6651;
	mov.f64 	%fd6653, 0d4008000000000000;
	sub.f64 	%fd6654, %fd6653, %fd6652;
	mul.f64 	%fd6655, %fd6651, %fd6654;
	mul.f64 	%fd6656, %fd6655, 0d3FE0000000000000;
	mul.f64 	%fd6657, %fd6656, %fd6656;
	sub.f64 	%fd6658, %fd6653, %fd6657;
	mul.f64 	%fd6659, %fd6656, %fd6658;
	mul.f64 	%fd6660, %fd6659, 0d3FE0000000000000;
	mul.f64 	%fd6661, %fd6660, %fd6660;
	sub.f64 	%fd6662, %fd6653, %fd6661;
	mul.f64 	%fd6663, %fd6660, %fd6662;
	mul.f64 	%fd6664, %fd6663, 0d3FE0000000000000;
	mov.f64 	%fd6665, 0d3FF0000000000000;
	sub.f64 	%fd6666, %fd6665, %fd6664;
	mul.f64 	%fd6667, %fd6666, 0d3FE0000000000000;
	mul.f64 	%fd7298, %fd7298, %fd6667;
	sub.s32 	%r471, %r787, %r819;
	setp.eq.s32 	%p336, %r471, 9;
	@%p336 bra 	$L__BB0_265;
	ld.param.u32 	%r788, [_Z22GDFTgrid_weight_kernelPdS_S_S_Piii_param_6];
	ld.shared.f64 	%fd6668, [_ZZ22GDFTgrid_weight_kernelPdS_S_S_PiiiE6a_smem+1864];
	ld.shared.f64 	%fd6669, [_ZZ22GDFTgrid_weight_kernelPdS_S_S_PiiiE8dij_smem+1864];
	sub.f64 	%fd6670, %fd344, %fd7272;
	mul.f64 	%fd6671, %fd6669, %fd6670;
	fma.rn.f64 	%fd6672, %fd6671, %fd6671, 0dBFF0000000000000;
	fma.rn.f64 	%fd6673, %fd6668, %fd6672, %fd6671;
	mul.f64 	%fd6674, %fd6673, %fd6673;
	mov.f64 	%fd6675, 0d4008000000000000;
	sub.f64 	%fd6676, %fd6675, %fd6674;
	mul.f64 	%fd6677, %fd6673, %fd6676;
	mul.f64 	%fd6678, %fd6677, 0d3FE0000000000000;
	mul.f64 	%fd6679, %fd6678, %fd6678;
	sub.f64 	%fd6680, %fd6675, %fd6679;
	mul.f64 	%fd6681, %fd6678, %fd6680;
	mul.f64 	%fd6682, %fd6681, 0d3FE0000000000000;
	mul.f64 	%fd6683, %fd6682, %fd6682;
	sub.f64 	%fd6684, %fd6675, %fd6683;
	mul.f64 	%fd6685, %fd6682, %fd6684;
	mul.f64 	%fd6686, %fd6685, 0d3FE0000000000000;
	mov.f64 	%fd6687, 0d3FF0000000000000;
	sub.f64 	%fd6688, %fd6687, %fd6686;
	mul.f64 	%fd6689, %fd6688, 0d3FE0000000000000;
	mul.f64 	%fd7298, %fd7298, %fd6689;
	sub.s32 	%r472, %r788, %r819;
	setp.lt.u32 	%p337, %r472, 11;
	@%p337 bra 	$L__BB0_265;
	ld.param.u32 	%r789, [_Z22GDFTgrid_weight_kernelPdS_S_S_Piii_param_6];
	ld.shared.f64 	%fd6690, [_ZZ22GDFTgrid_weight_kernelPdS_S_S_PiiiE6a_smem+1872];
	ld.shared.f64 	%fd6691, [_ZZ22GDFTgrid_weight_kernelPdS_S_S_PiiiE8dij_smem+1872];
	sub.f64 	%fd6692, %fd344, %fd7271;
	mul.f64 	%fd6693, %fd6691, %fd6692;
	fma.rn.f64 	%fd6694, %fd6693, %fd6693, 0dBFF0000000000000;
	fma.rn.f64 	%fd6695, %fd6690, %fd6694, %fd6693;
	mul.f64 	%fd6696, %fd6695, %fd6695;
	mov.f64 	%fd6697, 0d4008000000000000;
	sub.f64 	%fd6698, %fd6697, %fd6696;
	mul.f64 	%fd6699, %fd6695, %fd6698;
	mul.f64 	%fd6700, %fd6699, 0d3FE0000000000000;
	mul.f64 	%fd6701, %fd6700, %fd6700;
	sub.f64 	%fd6702, %fd6697, %fd6701;
	mul.f64 	%fd6703, %fd6700, %fd6702;
	mul.f64 	%fd6704, %fd6703, 0d3FE0000000000000;
	mul.f64 	%fd6705, %fd6704, %fd6704;
	sub.f64 	%fd6706, %fd6697, %fd6705;
	mul.f64 	%fd6707, %fd6704, %fd6706;
	mul.f64 	%fd6708, %fd6707, 0d3FE0000000000000;
	mov.f64 	%fd6709, 0d3FF0000000000000;
	sub.f64 	%fd6710, %fd6709, %fd6708;
	mul.f64 	%fd6711, %fd6710, 0d3FE0000000000000;
	mul.f64 	%fd7298, %fd7298, %fd6711;
	sub.s32 	%r473, %r789, %r819;
	setp.eq.s32 	%p338, %r473, 11;
	@%p338 bra 	$L__BB0_265;
	ld.param.u32 	%r790, [_Z22GDFTgrid_weight_kernelPdS_S_S_Piii_param_6];
	ld.shared.f64 	%fd6712, [_ZZ22GDFTgrid_weight_kernelPdS_S_S_PiiiE6a_smem+1880];
	ld.shared.f64 	%fd6713, [_ZZ22GDFTgrid_weight_kernelPdS_S_S_PiiiE8dij_smem+1880];
	sub.f64 	%fd6714, %fd344, %fd7270;
	mul.f64 	%fd6715, %fd6713, %fd6714;
	fma.rn.f64 	%fd6716, %fd6715, %fd6715, 0dBFF0000000000000;
	fma.rn.f64 	%fd6717, %fd6712, %fd6716, %fd6715;
	mul.f64 	%fd6718, %fd6717, %fd6717;
	mov.f64 	%fd6719, 0d4008000000000000;
	sub.f64 	%fd6720, %fd6719, %fd6718;
	mul.f64 	%fd6721, %fd6717, %fd6720;
	mul.f64 	%fd6722, %fd6721, 0d3FE0000000000000;
	mul.f64 	%fd6723, %fd6722, %fd6722;
	sub.f64 	%fd6724, %fd6719, %fd6723;
	mul.f64 	%fd6725, %fd6722, %fd6724;
	mul.f64 	%fd6726, %fd6725, 0d3FE0000000000000;
	mul.f64 	%fd6727, %fd6726, %fd6726;
	sub.f64 	%fd6728, %fd6719, %fd6727;
	mul.f64 	%fd6729, %fd6726, %fd6728;
	mul.f64 	%fd6730, %fd6729, 0d3FE0000000000000;
	mov.f64 	%fd6731, 0d3FF0000000000000;
	sub.f64 	%fd6732, %fd6731, %fd6730;
	mul.f64 	%fd6733, %fd6732, 0d3FE0000000000000;
	mul.f64 	%fd7298, %fd7298, %fd6733;
	sub.s32 	%r474, %r790, %r819;
	setp.lt.u32 	%p339, %r474, 13;
	@%p339 bra 	$L__BB0_265;
	ld.param.u32 	%r791, [_Z22GDFTgrid_weight_kernelPdS_S_S_Piii_param_6];
	ld.shared.f64 	%fd6734, [_ZZ22GDFTgrid_weight_kernelPdS_S_S_PiiiE6a_smem+1888];
	ld.shared.f64 	%fd6735, [_ZZ22GDFTgrid_weight_kernelPdS_S_S_PiiiE8dij_smem+1888];
	sub.f64 	%fd6736, %fd344, %fd7269;
	mul.f64 	%fd6737, %fd6735, %fd6736;
	fma.rn.f64 	%fd6738, %fd6737, %fd6737, 0dBFF0000000000000;
	fma.rn.f64 	%fd6739, %fd6734, %fd6738, %fd6737;
	mul.f64 	%fd6740, %fd6739, %fd6739;
	mov.f64 	%fd6741, 0d4008000000000000;
	sub.f64 	%fd6742, %fd6741, %fd6740;
	mul.f64 	%fd6743, %fd6739, %fd6742;
	mul.f64 	%fd6744, %fd6743, 0d3FE0000000000000;
	mul.f64 	%fd6745, %fd6744, %fd6744;
	sub.f64 	%fd6746, %fd6741, %fd6745;
	mul.f64 	%fd6747, %fd6744, %fd6746;
	mul.f64 	%fd6748, %fd6747, 0d3FE0000000000000;
	mul.f64 	%fd6749, %fd6748, %fd6748;
	sub.f64 	%fd6750, %fd6741, %fd6749;
	mul.f64 	%fd6751, %fd6748, %fd6750;
	mul.f64 	%fd6752, %fd6751, 0d3FE0000000000000;
	mov.f64 	%fd6753, 0d3FF0000000000000;
	sub.f64 	%fd6754, %fd6753, %fd6752;
	mul.f64 	%fd6755, %fd6754, 0d3FE0000000000000;
	mul.f64 	%fd7298, %fd7298, %fd6755;
	sub.s32 	%r475, %r791, %r819;
	setp.eq.s32 	%p340, %r475, 13;
	@%p340 bra 	$L__BB0_265;
	ld.param.u32 	%r792, [_Z22GDFTgrid_weight_kernelPdS_S_S_Piii_param_6];
	ld.shared.f64 	%fd6756, [_ZZ22GDFTgrid_weight_kernelPdS_S_S_PiiiE6a_smem+1896];
	ld.shared.f64 	%fd6757, [_ZZ22GDFTgrid_weight_kernelPdS_S_S_PiiiE8dij_smem+1896];
	sub.f64 	%fd6758, %fd344, %fd7268;
	mul.f64 	%fd6759, %fd6757, %fd6758;
	fma.rn.f64 	%fd6760, %fd6759, %fd6759, 0dBFF0000000000000;
	fma.rn.f64 	%fd6761, %fd6756, %fd6760, %fd6759;
	mul.f64 	%fd6762, %fd6761, %fd6761;
	mov.f64 	%fd6763, 0d4008000000000000;
	sub.f64 	%fd6764, %fd6763, %fd6762;
	mul.f64 	%fd6765, %fd6761, %fd6764;
	mul.f64 	%fd6766, %fd6765, 0d3FE0000000000000;
	mul.f64 	%fd6767, %fd6766, %fd6766;
	sub.f64 	%fd6768, %fd6763, %fd6767;
	mul.f64 	%fd6769, %fd6766, %fd6768;
	mul.f64 	%fd6770, %fd6769, 0d3FE0000000000000;
	mul.f64 	%fd6771, %fd6770, %fd6770;
	sub.f64 	%fd6772, %fd6763, %fd6771;
	mul.f64 	%fd6773, %fd6770, %fd6772;
	mul.f64 	%fd6774, %fd6773, 0d3FE0000000000000;
	mov.f64 	%fd6775, 0d3FF0000000000000;
	sub.f64 	%fd6776, %fd6775, %fd6774;
	mul.f64 	%fd6777, %fd6776, 0d3FE0000000000000;
	mul.f64 	%fd7298, %fd7298, %fd6777;
	sub.s32 	%r476, %r792, %r819;
	setp.lt.u32 	%p341, %r476, 15;
	@%p341 bra 	$L__BB0_265;
	ld.param.u32 	%r793, [_Z22GDFTgrid_weight_kernelPdS_S_S_Piii_param_6];
	ld.shared.f64 	%fd6778, [_ZZ22GDFTgrid_weight_kernelPdS_S_S_PiiiE6a_smem+1904];
	ld.shared.f64 	%fd6779, [_ZZ22GDFTgrid_weight_kernelPdS_S_S_PiiiE8dij_smem+1904];
	sub.f64 	%fd6780, %fd344, %fd7267;
	mul.f64 	%fd6781, %fd6779, %fd6780;
	selp.f64 	%fd6782, 0d0000000000000000, %fd6781, %p62;
	fma.rn.f64 	%fd6783, %fd6782, %fd6782, 0dBFF0000000000000;
	fma.rn.f64 	%fd6784, %fd6778, %fd6783, %fd6782;
	mul.f64 	%fd6785, %fd6784, %fd6784;
	mov.f64 	%fd6786, 0d4008000000000000;
	sub.f64 	%fd6787, %fd6786, %fd6785;
	mul.f64 	%fd6788, %fd6784, %fd6787;
	mul.f64 	%fd6789, %fd6788, 0d3FE0000000000000;
	mul.f64 	%fd6790, %fd6789, %fd6789;
	sub.f64 	%fd6791, %fd6786, %fd6790;
	mul.f64 	%fd6792, %fd6789, %fd6791;
	mul.f64 	%fd6793, %fd6792, 0d3FE0000000000000;
	mul.f64 	%fd6794, %fd6793, %fd6793;
	sub.f64 	%fd6795, %fd6786, %fd6794;
	mul.f64 	%fd6796, %fd6793, %fd6795;
	mul.f64 	%fd6797, %fd6796, 0d3FE0000000000000;
	mov.f64 	%fd6798, 0d3FF0000000000000;
	sub.f64 	%fd6799, %fd6798, %fd6797;
	mul.f64 	%fd6800, %fd6799, 0d3FE0000000000000;
	mul.f64 	%fd7298, %fd7298, %fd6800;
	sub.s32 	%r477, %r793, %r819;
	setp.eq.s32 	%p343, %r477, 15;
	@%p343 bra 	$L__BB0_265;
	ld.shared.f64 	%fd6801, [_ZZ22GDFTgrid_weight_kernelPdS_S_S_PiiiE6a_smem+1912];
	ld.shared.f64 	%fd6802, [_ZZ22GDFTgrid_weight_kernelPdS_S_S_PiiiE8dij_smem+1912];
	sub.f64 	%fd6803, %fd344, %fd7266;
	mul.f64 	%fd6804, %fd6802, %fd6803;
	fma.rn.f64 	%fd6805, %fd6804, %fd6804, 0dBFF0000000000000;
	fma.rn.f64 	%fd6806, %fd6801, %fd6805, %fd6804;
	mul.f64 	%fd6807, %fd6806, %fd6806;
	mov.f64 	%fd6808, 0d4008000000000000;
	sub.f64 	%fd6809, %fd6808, %fd6807;
	mul.f64 	%fd6810, %fd6806, %fd6809;
	mul.f64 	%fd6811, %fd6810, 0d3FE0000000000000;
	mul.f64 	%fd6812, %fd6811, %fd6811;
	sub.f64 	%fd6813, %fd6808, %fd6812;
	mul.f64 	%fd6814, %fd6811, %fd6813;
	mul.f64 	%fd6815, %fd6814, 0d3FE0000000000000;
	mul.f64 	%fd6816, %fd6815, %fd6815;
	sub.f64 	%fd6817, %fd6808, %fd6816;
	mul.f64 	%fd6818, %fd6815, %fd6817;
	mul.f64 	%fd6819, %fd6818, 0d3FE0000000000000;
	mov.f64 	%fd6820, 0d3FF0000000000000;
	sub.f64 	%fd6821, %fd6820, %fd6819;
	mul.f64 	%fd6822, %fd6821, 0d3FE0000000000000;
	mul.f64 	%fd7298, %fd7298, %fd6822;
$L__BB0_265:
	ld.param.u32 	%r794, [_Z22GDFTgrid_weight_kernelPdS_S_S_Piii_param_6];
	sub.s32 	%r478, %r794, %r818;
	setp.eq.s32 	%p344, %r478, 15;
	@%p344 bra 	$L__BB0_282;
	ld.param.u32 	%r795, [_Z22GDFTgrid_weight_kernelPdS_S_S_Piii_param_6];
	sub.s32 	%r479, %r795, %r819;
	setp.eq.s32 	%p345, %r479, 1;
	ld.shared.f64 	%fd6823, [_ZZ22GDFTgrid_weight_kernelPdS_S_S_PiiiE7atom_xi+120];
	sub.f64 	%fd6824, %fd7215, %fd6823;
	ld.shared.f64 	%fd6825, [_ZZ22GDFTgrid_weight_kernelPdS_S_S_PiiiE7atom_yi+120];
	sub.f64 	%fd6826, %fd7214, %fd6825;
	ld.shared.f64 	%fd6827, [_ZZ22GDFTgrid_weight_kernelPdS_S_S_PiiiE7atom_zi+120];
	sub.f64 	%fd6828, %fd7213, %fd6827;
	abs.f64 	%fd6829, %fd6824;
	abs.f64 	%fd6830, %fd6826;
	abs.f64 	%fd6831, %fd6828;
	add.f64 	%fd6832, %fd6829, %fd6830;
	add.f64 	%fd6833, %fd6832, %fd6831;
	min.f64 	%fd6834, %fd6829, %fd6830;
	max.f64 	%fd6835, %fd6829, %fd6830;
	min.f64 	%fd6836, %fd6835, %fd6831;
	max.f64 	%fd6837, %fd6835, %fd6831;
	{
	.reg .b32 %temp; 
	mov.b64 	{%temp, %r480}, %fd6837;
	}
	and.b32  	%r481, %r480, -4194304;
	xor.b32  	%r482, %r481, 2144337920;
	mov.b32 	%r483, 0;
	mov.b64 	%fd6838, {%r483, %r482};
	mul.f64 	%fd6839, %fd6836, %fd6838;
	mul.f64 	%fd6840, %fd6834, %fd6838;
	mul.f64 	%fd6841, %fd6837, %fd6838;
	mul.f64 	%fd6842, %fd6839, %fd6839;
	fma.rn.f64 	%fd6843, %fd6840, %fd6840, %fd6842;
	fma.rn.f64 	%fd6844, %fd6841, %fd6841, %fd6843;
	min.f64 	%fd6845, %fd6844, 0d7FEFFFFFFFFFFFFF;
	rsqrt.approx.ftz.f64 	%fd6846, %fd6845;
	mul.rn.f64 	%fd6847, %fd6846, %fd6846;
	neg.f64 	%fd6848, %fd6847;
	fma.rn.f64 	%fd6849, %fd6845, %fd6848, 0d3FF0000000000000;
	fma.rn.f64 	%fd6850, %fd6849, 0d3FD8000000000000, 0d3FE0000000000000;
	mul.rn.f64 	%fd6851, %fd6849, %fd6846;
	fma.rn.f64 	%fd6852, %fd6850, %fd6851, %fd6846;
	mul.f64 	%fd6853, %fd6844, %fd6852;
	or.b32  	%r484, %r481, 1048576;
	mov.b64 	%fd6854, {%r483, %r484};
	mul.f64 	%fd6855, %fd6854, %fd6853;
	setp.gt.f64 	%p346, %fd6833, %fd6837;
	selp.f64 	%fd6856, %fd6855, %fd6833, %p346;
	setp.lt.u32 	%p347, %r480, %r4;
	selp.f64 	%fd362, %fd6856, %fd6837, %p347;
	ld.shared.f64 	%fd6857, [_ZZ22GDFTgrid_weight_kernelPdS_S_S_PiiiE6a_smem+1920];
	ld.shared.f64 	%fd6858, [_ZZ22GDFTgrid_weight_kernelPdS_S_S_PiiiE8dij_smem+1920];
	sub.f64 	%fd6859, %fd362, %fd7281;
	mul.f64 	%fd6860, %fd6858, %fd6859;
	fma.rn.f64 	%fd6861, %fd6860, %fd6860, 0dBFF0000000000000;
	fma.rn.f64 	%fd6862, %fd6857, %fd6861, %fd6860;
	mul.f64 	%fd6863, %fd6862, %fd6862;
	mov.f64 	%fd6864, 0d4008000000000000;
	sub.f64 	%fd6865, %fd6864, %fd6863;
	mul.f64 	%fd6866, %fd6862, %fd6865;
	mul.f64 	%fd6867, %fd6866, 0d3FE0000000000000;
	mul.f64 	%fd6868, %fd6867, %fd6867;
	sub.f64 	%fd6869, %fd6864, %fd6868;
	mul.f64 	%fd6870, %fd6867, %fd6869;
	mul.f64 	%fd6871, %fd6870, 0d3FE0000000000000;
	mul.f64 	%fd6872, %fd6871, %fd6871;
	sub.f64 	%fd6873, %fd6864, %fd6872;
	mul.f64 	%fd6874, %fd6871, %fd6873;
	mul.f64 	%fd6875, %fd6874, 0d3FE0000000000000;
	mov.f64 	%fd6876, 0d3FF0000000000000;
	sub.f64 	%fd6877, %fd6876, %fd6875;
	mul.f64 	%fd6878, %fd6877, 0d3FE0000000000000;
	mul.f64 	%fd7297, %fd7297, %fd6878;
	@%p345 bra 	$L__BB0_282;
	ld.param.u32 	%r796, [_Z22GDFTgrid_weight_kernelPdS_S_S_Piii_param_6];
	ld.shared.f64 	%fd6879, [_ZZ22GDFTgrid_weight_kernelPdS_S_S_PiiiE6a_smem+1928];
	ld.shared.f64 	%fd6880, [_ZZ22GDFTgrid_weight_kernelPdS_S_S_PiiiE8dij_smem+1928];
	sub.f64 	%fd6881, %fd362, %fd7280;
	mul.f64 	%fd6882, %fd6880, %fd6881;
	fma.rn.f64 	%fd6883, %fd6882, %fd6882, 0dBFF0000000000000;
	fma.rn.f64 	%fd6884, %fd6879, %fd6883, %fd6882;
	mul.f64 	%fd6885, %fd6884, %fd6884;
	mov.f64 	%fd6886, 0d4008000000000000;
	sub.f64 	%fd6887, %fd6886, %fd6885;
	mul.f64 	%fd6888, %fd6884, %fd6887;
	mul.f64 	%fd6889, %fd6888, 0d3FE0000000000000;
	mul.f64 	%fd6890, %fd6889, %fd6889;
	sub.f64 	%fd6891, %fd6886, %fd6890;
	mul.f64 	%fd6892, %fd6889, %fd6891;
	mul.f64 	%fd6893, %fd6892, 0d3FE0000000000000;
	mul.f64 	%fd6894, %fd6893, %fd6893;
	sub.f64 	%fd6895, %fd6886, %fd6894;
	mul.f64 	%fd6896, %fd6893, %fd6895;
	mul.f64 	%fd6897, %fd6896, 0d3FE0000000000000;
	mov.f64 	%fd6898, 0d3FF0000000000000;
	sub.f64 	%fd6899, %fd6898, %fd6897;
	mul.f64 	%fd6900, %fd6899, 0d3FE0000000000000;
	mul.f64 	%fd7297, %fd7297, %fd6900;
	sub.s32 	%r485, %r796, %r819;
	setp.lt.s32 	%p348, %r485, 3;
	@%p348 bra 	$L__BB0_282;
	ld.param.u32 	%r797, [_Z22GDFTgrid_weight_kernelPdS_S_S_Piii_param_6];
	ld.shared.f64 	%fd6901, [_ZZ22GDFTgrid_weight_kernelPdS_S_S_PiiiE6a_smem+1936];
	ld.shared.f64 	%fd6902, [_ZZ22GDFTgrid_weight_kernelPdS_S_S_PiiiE8dij_smem+1936];
	sub.f64 	%fd6903, %fd362, %fd7279;
	mul.f64 	%fd6904, %fd6902, %fd6903;
	fma.rn.f64 	%fd6905, %fd6904, %fd6904, 0dBFF0000000000000;
	fma.rn.f64 	%fd6906, %fd6901, %fd6905, %fd6904;
	mul.f64 	%fd6907, %fd6906, %fd6906;
	mov.f64 	%fd6908, 0d4008000000000000;
	sub.f64 	%fd6909, %fd6908, %fd6907;
	mul.f64 	%fd6910, %fd6906, %fd6909;
	mul.f64 	%fd6911, %fd6910, 0d3FE0000000000000;
	mul.f64 	%fd6912, %fd6911, %fd6911;
	sub.f64 	%fd6913, %fd6908, %fd6912;
	mul.f64 	%fd6914, %fd6911, %fd6913;
	mul.f64 	%fd6915, %fd6914, 0d3FE0000000000000;
	mul.f64 	%fd6916, %fd6915, %fd6915;
	sub.f64 	%fd6917, %fd6908, %fd6916;
	mul.f64 	%fd6918, %fd6915, %fd6917;
	mul.f64 	%fd6919, %fd6918, 0d3FE0000000000000;
	mov.f64 	%fd6920, 0d3FF0000000000000;
	sub.f64 	%fd6921, %fd6920, %fd6919;
	mul.f64 	%fd6922, %fd6921, 0d3FE0000000000000;
	mul.f64 	%fd7297, %fd7297, %fd6922;
	sub.s32 	%r486, %r797, %r819;
	setp.eq.s32 	%p349, %r486, 3;
	@%p349 bra 	$L__BB0_282;
	ld.param.u32 	%r798, [_Z22GDFTgrid_weight_kernelPdS_S_S_Piii_param_6];
	ld.shared.f64 	%fd6923, [_ZZ22GDFTgrid_weight_kernelPdS_S_S_PiiiE6a_smem+1944];
	ld.shared.f64 	%fd6924, [_ZZ22GDFTgrid_weight_kernelPdS_S_S_PiiiE8dij_smem+1944];
	sub.f64 	%fd6925, %fd362, %fd7278;
	mul.f64 	%fd6926, %fd6924, %fd6925;
	fma.rn.f64 	%fd6927, %fd6926, %fd6926, 0dBFF0000000000000;
	fma.rn.f64 	%fd6928, %fd6923, %fd6927, %fd6926;
	mul.f64 	%fd6929, %fd6928, %fd6928;
	mov.f64 	%fd6930, 0d4008000000000000;
	sub.f64 	%fd6931, %fd6930, %fd6929;
	mul.f64 	%fd6932, %fd6928, %fd6931;
	mul.f64 	%fd6933, %fd6932, 0d3FE0000000000000;
	mul.f64 	%fd6934, %fd6933, %fd6933;
	sub.f64 	%fd6935, %fd6930, %fd6934;
	mul.f64 	%fd6936, %fd6933, %fd6935;
	mul.f64 	%fd6937, %fd6936, 0d3FE0000000000000;
	mul.f64 	%fd6938, %fd6937, %fd6937;
	sub.f64 	%fd6939, %fd6930, %fd6938;
	mul.f64 	%fd6940, %fd6937, %fd6939;
	mul.f64 	%fd6941, %fd6940, 0d3FE0000000000000;
	mov.f64 	%fd6942, 0d3FF0000000000000;
	sub.f64 	%fd6943, %fd6942, %fd6941;
	mul.f64 	%fd6944, %fd6943, 0d3FE0000000000000;
	mul.f64 	%fd7297, %fd7297, %fd6944;
	sub.s32 	%r487, %r798, %r819;
	setp.lt.u32 	%p350, %r487, 5;
	@%p350 bra 	$L__BB0_282;
	ld.param.u32 	%r799, [_Z22GDFTgrid_weight_kernelPdS_S_S_Piii_param_6];
	ld.shared.f64 	%fd6945, [_ZZ22GDFTgrid_weight_kernelPdS_S_S_PiiiE6a_smem+1952];
	ld.shared.f64 	%fd6946, [_ZZ22GDFTgrid_weight_kernelPdS_S_S_PiiiE8dij_smem+1952];
	sub.f64 	%fd6947, %fd362, %fd7277;
	mul.f64 	%fd6948, %fd6946, %fd6947;
	fma.rn.f64 	%fd6949, %fd6948, %fd6948, 0dBFF0000000000000;
	fma.rn.f64 	%fd6950, %fd6945, %fd6949, %fd6948;
	mul.f64 	%fd6951, %fd6950, %fd6950;
	mov.f64 	%fd6952, 0d4008000000000000;
	sub.f64 	%fd6953, %fd6952, %fd6951;
	mul.f64 	%fd6954, %fd6950, %fd6953;
	mul.f64 	%fd6955, %fd6954, 0d3FE0000000000000;
	mul.f64 	%fd6956, %fd6955, %fd6955;
	sub.f64 	%fd6957, %fd6952, %fd6956;
	mul.f64 	%fd6958, %fd6955, %fd6957;
	mul.f64 	%fd6959, %fd6958, 0d3FE0000000000000;
	mul.f64 	%fd6960, %fd6959, %fd6959;
	sub.f64 	%fd6961, %fd6952, %fd6960;
	mul.f64 	%fd6962, %fd6959, %fd6961;
	mul.f64 	%fd6963, %fd6962, 0d3FE0000000000000;
	mov.f64 	%fd6964, 0d3FF0000000000000;
	sub.f64 	%fd6965, %fd6964, %fd6963;
	mul.f64 	%fd6966, %fd6965, 0d3FE0000000000000;
	mul.f64 	%fd7297, %fd7297, %fd6966;
	sub.s32 	%r488, %r799, %r819;
	setp.eq.s32 	%p351, %r488, 5;
	@%p351 bra 	$L__BB0_282;
	ld.param.u32 	%r800, [_Z22GDFTgrid_weight_kernelPdS_S_S_Piii_param_6];
	ld.shared.f64 	%fd6967, [_ZZ22GDFTgrid_weight_kernelPdS_S_S_PiiiE6a_smem+1960];
	ld.shared.f64 	%fd6968, [_ZZ22GDFTgrid_weight_kernelPdS_S_S_PiiiE8dij_smem+1960];
	sub.f64 	%fd6969, %fd362, %fd7276;
	mul.f64 	%fd6970, %fd6968, %fd6969;
	fma.rn.f64 	%fd6971, %fd6970, %fd6970, 0dBFF0000000000000;
	fma.rn.f64 	%fd6972, %fd6967, %fd6971, %fd6970;
	mul.f64 	%fd6973, %fd6972, %fd6972;
	mov.f64 	%fd6974, 0d4008000000000000;
	sub.f64 	%fd6975, %fd6974, %fd6973;
	mul.f64 	%fd6976, %fd6972, %fd6975;
	mul.f64 	%fd6977, %fd6976, 0d3FE0000000000000;
	mul.f64 	%fd6978, %fd6977, %fd6977;
	sub.f64 	%fd6979, %fd6974, %fd6978;
	mul.f64 	%fd6980, %fd6977, %fd6979;
	mul.f64 	%fd6981, %fd6980, 0d3FE0000000000000;
	mul.f64 	%fd6982, %fd6981, %fd6981;
	sub.f64 	%fd6983, %fd6974, %fd6982;
	mul.f64 	%fd6984, %fd6981, %fd6983;
	mul.f64 	%fd6985, %fd6984, 0d3FE0000000000000;
	mov.f64 	%fd6986, 0d3FF0000000000000;
	sub.f64 	%fd6987, %fd6986, %fd6985;
	mul.f64 	%fd6988, %fd6987, 0d3FE0000000000000;
	mul.f64 	%fd7297, %fd7297, %fd6988;
	sub.s32 	%r489, %r800, %r819;
	setp.lt.u32 	%p352, %r489, 7;
	@%p352 bra 	$L__BB0_282;
	ld.param.u32 	%r801, [_Z22GDFTgrid_weight_kernelPdS_S_S_Piii_param_6];
	ld.shared.f64 	%fd6989, [_ZZ22GDFTgrid_weight_kernelPdS_S_S_PiiiE6a_smem+1968];
	ld.shared.f64 	%fd6990, [_ZZ22GDFTgrid_weight_kernelPdS_S_S_PiiiE8dij_smem+1968];
	sub.f64 	%fd6991, %fd362, %fd7275;
	mul.f64 	%fd6992, %fd6990, %fd6991;
	fma.rn.f64 	%fd6993, %fd6992, %fd6992, 0dBFF0000000000000;
	fma.rn.f64 	%fd6994, %fd6989, %fd6993, %fd6992;
	mul.f64 	%fd6995, %fd6994, %fd6994;
	mov.f64 	%fd6996, 0d4008000000000000;
	sub.f64 	%fd6997, %fd6996, %fd6995;
	mul.f64 	%fd6998, %fd6994, %fd6997;
	mul.f64 	%fd6999, %fd6998, 0d3FE0000000000000;
	mul.f64 	%fd7000, %fd6999, %fd6999;
	sub.f64 	%fd7001, %fd6996, %fd7000;
	mul.f64 	%fd7002, %fd6999, %fd7001;
	mul.f64 	%fd7003, %fd7002, 0d3FE0000000000000;
	mul.f64 	%fd7004, %fd7003, %fd7003;
	sub.f64 	%fd7005, %fd6996, %fd7004;
	mul.f64 	%fd7006, %fd7003, %fd7005;
	mul.f64 	%fd7007, %fd7006, 0d3FE0000000000000;
	mov.f64 	%fd7008, 0d3FF0000000000000;
	sub.f64 	%fd7009, %fd7008, %fd7007;
	mul.f64 	%fd7010, %fd7009, 0d3FE0000000000000;
	mul.f64 	%fd7297, %fd7297, %fd7010;
	sub.s32 	%r490, %r801, %r819;
	setp.eq.s32 	%p353, %r490, 7;
	@%p353 bra 	$L__BB0_282;
	ld.param.u32 	%r802, [_Z22GDFTgrid_weight_kernelPdS_S_S_Piii_param_6];
	ld.shared.f64 	%fd7011, [_ZZ22GDFTgrid_weight_kernelPdS_S_S_PiiiE6a_smem+1976];
	ld.shared.f64 	%fd7012, [_ZZ22GDFTgrid_weight_kernelPdS_S_S_PiiiE8dij_smem+1976];
	sub.f64 	%fd7013, %fd362, %fd7274;
	mul.f64 	%fd7014, %fd7012, %fd7013;
	fma.rn.f64 	%fd7015, %fd7014, %fd7014, 0dBFF0000000000000;
	fma.rn.f64 	%fd7016, %fd7011, %fd7015, %fd7014;
	mul.f64 	%fd7017, %fd7016, %fd7016;
	mov.f64 	%fd7018, 0d4008000000000000;
	sub.f64 	%fd7019, %fd7018, %fd7017;
	mul.f64 	%fd7020, %fd7016, %fd7019;
	mul.f64 	%fd7021, %fd7020, 0d3FE0000000000000;
	mul.f64 	%fd7022, %fd7021, %fd7021;
	sub.f64 	%fd7023, %fd7018, %fd7022;
	mul.f64 	%fd7024, %fd7021, %fd7023;
	mul.f64 	%fd7025, %fd7024, 0d3FE0000000000000;
	mul.f64 	%fd7026, %fd7025, %fd7025;
	sub.f64 	%fd7027, %fd7018, %fd7026;
	mul.f64 	%fd7028, %fd7025, %fd7027;
	mul.f64 	%fd7029, %fd7028, 0d3FE0000000000000;
	mov.f64 	%fd7030, 0d3FF0000000000000;
	sub.f64 	%fd7031, %fd7030, %fd7029;
	mul.f64 	%fd7032, %fd7031, 0d3FE0000000000000;
	mul.f64 	%fd7297, %fd7297, %fd7032;
	sub.s32 	%r491, %r802, %r819;
	setp.lt.u32 	%p354, %r491, 9;
	@%p354 bra 	$L__BB0_282;
	ld.param.u32 	%r803, [_Z22GDFTgrid_weight_kernelPdS_S_S_Piii_param_6];
	ld.shared.f64 	%fd7033, [_ZZ22GDFTgrid_weight_kernelPdS_S_S_PiiiE6a_smem+1984];
	ld.shared.f64 	%fd7034, [_ZZ22GDFTgrid_weight_kernelPdS_S_S_PiiiE8dij_smem+1984];
	sub.f64 	%fd7035, %fd362, %fd7273;
	mul.f64 	%fd7036, %fd7034, %fd7035;
	fma.rn.f64 	%fd7037, %fd7036, %fd7036, 0dBFF0000000000000;
	fma.rn.f64 	%fd7038, %fd7033, %fd7037, %fd7036;
	mul.f64 	%fd7039, %fd7038, %fd7038;
	mov.f64 	%fd7040, 0d4008000000000000;
	sub.f64 	%fd7041, %fd7040, %fd7039;
	mul.f64 	%fd7042, %fd7038, %fd7041;
	mul.f64 	%fd7043, %fd7042, 0d3FE0000000000000;
	mul.f64 	%fd7044, %fd7043, %fd7043;
	sub.f64 	%fd7045, %fd7040, %fd7044;
	mul.f64 	%fd7046, %fd7043, %fd7045;
	mul.f64 	%fd7047, %fd7046, 0d3FE0000000000000;
	mul.f64 	%fd7048, %fd7047, %fd7047;
	sub.f64 	%fd7049, %fd7040, %fd7048;
	mul.f64 	%fd7050, %fd7047, %fd7049;
	mul.f64 	%fd7051, %fd7050, 0d3FE0000000000000;
	mov.f64 	%fd7052, 0d3FF0000000000000;
	sub.f64 	%fd7053, %fd7052, %fd7051;
	mul.f64 	%fd7054, %fd7053, 0d3FE0000000000000;
	mul.f64 	%fd7297, %fd7297, %fd7054;
	sub.s32 	%r492, %r803, %r819;
	setp.eq.s32 	%p355, %r492, 9;
	@%p355 bra 	$L__BB0_282;
	ld.param.u32 	%r804, [_Z22GDFTgrid_weight_kernelPdS_S_S_Piii_param_6];
	ld.shared.f64 	%fd7055, [_ZZ22GDFTgrid_weight_kernelPdS_S_S_PiiiE6a_smem+1992];
	ld.shared.f64 	%fd7056, [_ZZ22GDFTgrid_weight_kernelPdS_S_S_PiiiE8dij_smem+1992];
	sub.f64 	%fd7057, %fd362, %fd7272;
	mul.f64 	%fd7058, %fd7056, %fd7057;
	fma.rn.f64 	%fd7059, %fd7058, %fd7058, 0dBFF0000000000000;
	fma.rn.f64 	%fd7060, %fd7055, %fd7059, %fd7058;
	mul.f64 	%fd7061, %fd7060, %fd7060;
	mov.f64 	%fd7062, 0d4008000000000000;
	sub.f64 	%fd7063, %fd7062, %fd7061;
	mul.f64 	%fd7064, %fd7060, %fd7063;
	mul.f64 	%fd7065, %fd7064, 0d3FE0000000000000;
	mul.f64 	%fd7066, %fd7065, %fd7065;
	sub.f64 	%fd7067, %fd7062, %fd7066;
	mul.f64 	%fd7068, %fd7065, %fd7067;
	mul.f64 	%fd7069, %fd7068, 0d3FE0000000000000;
	mul.f64 	%fd7070, %fd7069, %fd7069;
	sub.f64 	%fd7071, %fd7062, %fd7070;
	mul.f64 	%fd7072, %fd7069, %fd7071;
	mul.f64 	%fd7073, %fd7072, 0d3FE0000000000000;
	mov.f64 	%fd7074, 0d3FF0000000000000;
	sub.f64 	%fd7075, %fd7074, %fd7073;
	mul.f64 	%fd7076, %fd7075, 0d3FE0000000000000;
	mul.f64 	%fd7297, %fd7297, %fd7076;
	sub.s32 	%r493, %r804, %r819;
	setp.lt.u32 	%p356, %r493, 11;
	@%p356 bra 	$L__BB0_282;
	ld.param.u32 	%r805, [_Z22GDFTgrid_weight_kernelPdS_S_S_Piii_param_6];
	ld.shared.f64 	%fd7077, [_ZZ22GDFTgrid_weight_kernelPdS_S_S_PiiiE6a_smem+2000];
	ld.shared.f64 	%fd7078, [_ZZ22GDFTgrid_weight_kernelPdS_S_S_PiiiE8dij_smem+2000];
	sub.f64 	%fd7079, %fd362, %fd7271;
	mul.f64 	%fd7080, %fd7078, %fd7079;
	fma.rn.f64 	%fd7081, %fd7080, %fd7080, 0dBFF0000000000000;
	fma.rn.f64 	%fd7082, %fd7077, %fd7081, %fd7080;
	mul.f64 	%fd7083, %fd7082, %fd7082;
	mov.f64 	%fd7084, 0d4008000000000000;
	sub.f64 	%fd7085, %fd7084, %fd7083;
	mul.f64 	%fd7086, %fd7082, %fd7085;
	mul.f64 	%fd7087, %fd7086, 0d3FE0000000000000;
	mul.f64 	%fd7088, %fd7087, %fd7087;
	sub.f64 	%fd7089, %fd7084, %fd7088;
	mul.f64 	%fd7090, %fd7087, %fd7089;
	mul.f64 	%fd7091, %fd7090, 0d3FE0000000000000;
	mul.f64 	%fd7092, %fd7091, %fd7091;
	sub.f64 	%fd7093, %fd7084, %fd7092;
	mul.f64 	%fd7094, %fd7091, %fd7093;
	mul.f64 	%fd7095, %fd7094, 0d3FE0000000000000;
	mov.f64 	%fd7096, 0d3FF0000000000000;
	sub.f64 	%fd7097, %fd7096, %fd7095;
	mul.f64 	%fd7098, %fd7097, 0d3FE0000000000000;
	mul.f64 	%fd7297, %fd7297, %fd7098;
	sub.s32 	%r494, %r805, %r819;
	setp.eq.s32 	%p357, %r494, 11;
	@%p357 bra 	$L__BB0_282;
	ld.param.u32 	%r806, [_Z22GDFTgrid_weight_kernelPdS_S_S_Piii_param_6];
	ld.shared.f64 	%fd7099, [_ZZ22GDFTgrid_weight_kernelPdS_S_S_PiiiE6a_smem+2008];
	ld.shared.f64 	%fd7100, [_ZZ22GDFTgrid_weight_kernelPdS_S_S_PiiiE8dij_smem+2008];
	sub.f64 	%fd7101, %fd362, %fd7270;
	mul.f64 	%fd7102, %fd7100, %fd7101;
	fma.rn.f64 	%fd7103, %fd7102, %fd7102, 0dBFF0000000000000;
	fma.rn.f64 	%fd7104, %fd7099, %fd7103, %fd7102;
	mul.f64 	%fd7105, %fd7104, %fd7104;
	mov.f64 	%fd7106, 0d4008000000000000;
	sub.f64 	%fd7107, %fd7106, %fd7105;
	mul.f64 	%fd7108, %fd7104, %fd7107;
	mul.f64 	%fd7109, %fd7108, 0d3FE0000000000000;
	mul.f64 	%fd7110, %fd7109, %fd7109;
	sub.f64 	%fd7111, %fd7106, %fd7110;
	mul.f64 	%fd7112, %fd7109, %fd7111;
	mul.f64 	%fd7113, %fd7112, 0d3FE0000000000000;
	mul.f64 	%fd7114, %fd7113, %fd7113;
	sub.f64 	%fd7115, %fd7106, %fd7114;
	mul.f64 	%fd7116, %fd7113, %fd7115;
	mul.f64 	%fd7117, %fd7116, 0d3FE0000000000000;
	mov.f64 	%fd7118, 0d3FF0000000000000;
	sub.f64 	%fd7119, %fd7118, %fd7117;
	mul.f64 	%fd7120, %fd7119, 0d3FE0000000000000;
	mul.f64 	%fd7297, %fd7297, %fd7120;
	sub.s32 	%r495, %r806, %r819;
	setp.lt.u32 	%p358, %r495, 13;
	@%p358 bra 	$L__BB0_282;
	ld.param.u32 	%r807, [_Z22GDFTgrid_weight_kernelPdS_S_S_Piii_param_6];
	ld.shared.f64 	%fd7121, [_ZZ22GDFTgrid_weight_kernelPdS_S_S_PiiiE6a_smem+2016];
	ld.shared.f64 	%fd7122, [_ZZ22GDFTgrid_weight_kernelPdS_S_S_PiiiE8dij_smem+2016];
	sub.f64 	%fd7123, %fd362, %fd7269;
	mul.f64 	%fd7124, %fd7122, %fd7123;
	fma.rn.f64 	%fd7125, %fd7124, %fd7124, 0dBFF0000000000000;
	fma.rn.f64 	%fd7126, %fd7121, %fd7125, %fd7124;
	mul.f64 	%fd7127, %fd7126, %fd7126;
	mov.f64 	%fd7128, 0d4008000000000000;
	sub.f64 	%fd7129, %fd7128, %fd7127;
	mul.f64 	%fd7130, %fd7126, %fd7129;
	mul.f64 	%fd7131, %fd7130, 0d3FE0000000000000;
	mul.f64 	%fd7132, %fd7131, %fd7131;
	sub.f64 	%fd7133, %fd7128, %fd7132;
	mul.f64 	%fd7134, %fd7131, %fd7133;
	mul.f64 	%fd7135, %fd7134, 0d3FE0000000000000;
	mul.f64 	%fd7136, %fd7135, %fd7135;
	sub.f64 	%fd7137, %fd7128, %fd7136;
	mul.f64 	%fd7138, %fd7135, %fd7137;
	mul.f64 	%fd7139, %fd7138, 0d3FE0000000000000;
	mov.f64 	%fd7140, 0d3FF0000000000000;
	sub.f64 	%fd7141, %fd7140, %fd7139;
	mul.f64 	%fd7142, %fd7141, 0d3FE0000000000000;
	mul.f64 	%fd7297, %fd7297, %fd7142;
	sub.s32 	%r496, %r807, %r819;
	setp.eq.s32 	%p359, %r496, 13;
	@%p359 bra 	$L__BB0_282;
	ld.param.u32 	%r808, [_Z22GDFTgrid_weight_kernelPdS_S_S_Piii_param_6];
	ld.shared.f64 	%fd7143, [_ZZ22GDFTgrid_weight_kernelPdS_S_S_PiiiE6a_smem+2024];
	ld.shared.f64 	%fd7144, [_ZZ22GDFTgrid_weight_kernelPdS_S_S_PiiiE8dij_smem+2024];
	sub.f64 	%fd7145, %fd362, %fd7268;
	mul.f64 	%fd7146, %fd7144, %fd7145;
	fma.rn.f64 	%fd7147, %fd7146, %fd7146, 0dBFF0000000000000;
	fma.rn.f64 	%fd7148, %fd7143, %fd7147, %fd7146;
	mul.f64 	%fd7149, %fd7148, %fd7148;
	mov.f64 	%fd7150, 0d4008000000000000;
	sub.f64 	%fd7151, %fd7150, %fd7149;
	mul.f64 	%fd7152, %fd7148, %fd7151;
	mul.f64 	%fd7153, %fd7152, 0d3FE0000000000000;
	mul.f64 	%fd7154, %fd7153, %fd7153;
	sub.f64 	%fd7155, %fd7150, %fd7154;
	mul.f64 	%fd7156, %fd7153, %fd7155;
	mul.f64 	%fd7157, %fd7156, 0d3FE0000000000000;
	mul.f64 	%fd7158, %fd7157, %fd7157;
	sub.f64 	%fd7159, %fd7150, %fd7158;
	mul.f64 	%fd7160, %fd7157, %fd7159;
	mul.f64 	%fd7161, %fd7160, 0d3FE0000000000000;
	mov.f64 	%fd7162, 0d3FF0000000000000;
	sub.f64 	%fd7163, %fd7162, %fd7161;
	mul.f64 	%fd7164, %fd7163, 0d3FE0000000000000;
	mul.f64 	%fd7297, %fd7297, %fd7164;
	sub.s32 	%r497, %r808, %r819;
	setp.lt.u32 	%p360, %r497, 15;
	@%p360 bra 	$L__BB0_282;
	ld.param.u32 	%r809, [_Z22GDFTgrid_weight_kernelPdS_S_S_Piii_param_6];
	ld.shared.f64 	%fd7165, [_ZZ22GDFTgrid_weight_kernelPdS_S_S_PiiiE6a_smem+2032];
	ld.shared.f64 	%fd7166, [_ZZ22GDFTgrid_weight_kernelPdS_S_S_PiiiE8dij_smem+2032];
	sub.f64 	%fd7167, %fd362, %fd7267;
	mul.f64 	%fd7168, %fd7166, %fd7167;
	fma.rn.f64 	%fd7169, %fd7168, %fd7168, 0dBFF0000000000000;
	fma.rn.f64 	%fd7170, %fd7165, %fd7169, %fd7168;
	mul.f64 	%fd7171, %fd7170, %fd7170;
	mov.f64 	%fd7172, 0d4008000000000000;
	sub.f64 	%fd7173, %fd7172, %fd7171;
	mul.f64 	%fd7174, %fd7170, %fd7173;
	mul.f64 	%fd7175, %fd7174, 0d3FE0000000000000;
	mul.f64 	%fd7176, %fd7175, %fd7175;
	sub.f64 	%fd7177, %fd7172, %fd7176;
	mul.f64 	%fd7178, %fd7175, %fd7177;
	mul.f64 	%fd7179, %fd7178, 0d3FE0000000000000;
	mul.f64 	%fd7180, %fd7179, %fd7179;
	sub.f64 	%fd7181, %fd7172, %fd7180;
	mul.f64 	%fd7182, %fd7179, %fd7181;
	mul.f64 	%fd7183, %fd7182, 0d3FE0000000000000;
	mov.f64 	%fd7184, 0d3FF0000000000000;
	sub.f64 	%fd7185, %fd7184, %fd7183;
	mul.f64 	%fd7186, %fd7185, 0d3FE0000000000000;
	mul.f64 	%fd7297, %fd7297, %fd7186;
	sub.s32 	%r498, %r809, %r819;
	setp.eq.s32 	%p361, %r498, 15;
	@%p361 bra 	$L__BB0_282;
	ld.shared.f64 	%fd7187, [_ZZ22GDFTgrid_weight_kernelPdS_S_S_PiiiE6a_smem+2040];
	ld.shared.f64 	%fd7188, [_ZZ22GDFTgrid_weight_kernelPdS_S_S_PiiiE8dij_smem+2040];
	sub.f64 	%fd7189, %fd362, %fd7266;
	mul.f64 	%fd7190, %fd7188, %fd7189;
	selp.f64 	%fd7191, 0d0000000000000000, %fd7190, %p62;
	fma.rn.f64 	%fd7192, %fd7191, %fd7191, 0dBFF0000000000000;
	fma.rn.f64 	%fd7193, %fd7187, %fd7192, %fd7191;
	mul.f64 	%fd7194, %fd7193, %fd7193;
	mov.f64 	%fd7195, 0d4008000000000000;
	sub.f64 	%fd7196, %fd7195, %fd7194;
	mul.f64 	%fd7197, %fd7193, %fd7196;
	mul.f64 	%fd7198, %fd7197, 0d3FE0000000000000;
	mul.f64 	%fd7199, %fd7198, %fd7198;
	sub.f64 	%fd7200, %fd7195, %fd7199;
	mul.f64 	%fd7201, %fd7198, %fd7200;
	mul.f64 	%fd7202, %fd7201, 0d3FE0000000000000;
	mul.f64 	%fd7203, %fd7202, %fd7202;
	sub.f64 	%fd7204, %fd7195, %fd7203;
	mul.f64 	%fd7205, %fd7202, %fd7204;
	mul.f64 	%fd7206, %fd7205, 0d3FE0000000000000;
	mov.f64 	%fd7207, 0d3FF0000000000000;
	sub.f64 	%fd7208, %fd7207, %fd7206;
	mul.f64 	%fd7209, %fd7208, 0d3FE0000000000000;
	mul.f64 	%fd7297, %fd7297, %fd7209;
$L__BB0_282:
	ld.param.u32 	%r810, [_Z22GDFTgrid_weight_kernelPdS_S_S_Piii_param_6];
	add.s32 	%r819, %r819, 16;
	setp.lt.s32 	%p363, %r819, %r810;
	@%p363 bra 	$L__BB0_7;
	ld.param.u32 	%r811, [_Z22GDFTgrid_weight_kernelPdS_S_S_Piii_param_6];
	ld.param.u32 	%r532, [_Z22GDFTgrid_weight_kernelPdS_S_S_Piii_param_5];
	sub.s32 	%r499, %r811, %r818;
	setp.lt.s32 	%p364, %r499, 1;
	mov.u32 	%r500, %tid.y;
	shl.b32 	%r501, %r500, 4;
	mov.u32 	%r502, %tid.x;
	add.s32 	%r503, %r501, %r502;
	mov.u32 	%r504, %ctaid.x;
	shl.b32 	%r505, %r504, 8;
	add.s32 	%r506, %r503, %r505;
	setp.ge.s32 	%p365, %r506, %r532;
	or.pred  	%p366, %p365, %p364;
	@%p366 bra 	$L__BB0_300;
	ld.param.u32 	%r812, [_Z22GDFTgrid_weight_kernelPdS_S_S_Piii_param_6];
	add.f64 	%fd7314, %fd7314, %fd7312;
	setp.eq.s32 	%p367, %r818, %r817;
	selp.f64 	%fd7313, %fd7312, %fd7313, %p367;
	sub.s32 	%r507, %r812, %r818;
	setp.lt.s32 	%p368, %r507, 2;
	@%p368 bra 	$L__BB0_300;
	ld.param.u32 	%r813, [_Z22GDFTgrid_weight_kernelPdS_S_S_Piii_param_6];
	add.f64 	%fd7314, %fd7314, %fd7311;
	add.s32 	%r508, %r818, 1;
	setp.eq.s32 	%p369, %r508, %r817;
	selp.f64 	%fd7313, %fd7311, %fd7313, %p369;
	sub.s32 	%r509, %r813, %r818;
	setp.eq.s32 	%p370, %r509, 2;
	@%p370 bra 	$L__BB0_300;
	ld.param.u32 	%r814, [_Z22GDFTgrid_weight_kernelPdS_S_S_Piii_param_6];
	add.f64 	%fd7314, %fd7314, %fd7310;
	add.s32 	%r510, %r818, 2;
	setp.eq.s32 	%p371, %r510, %r817;
	selp.f64 	%fd7313, %fd7310, %fd7313, %p371;
	sub.s32 	%r511, %r814, %r818;
	setp.lt.u32 	%p372, %r511, 4;
	@%p372 bra 	$L__BB0_300;
	ld.param.u32 	%r815, [_Z22GDFTgrid_weight_kernelPdS_S_S_Piii_param_6];
	add.f64 	%fd7314, %fd7314, %fd7309;
	add.s32 	%r512, %r818, 3;
	setp.eq.s32 	%p373, %r512, %r817;
	selp.f64 	%fd7313, %fd7309, %fd7313, %p373;
	sub.s32 	%r10, %r815, %r818;
	setp.eq.s32 	%p374, %r10, 4;
	@%p374 bra 	$L__BB0_300;
	add.f64 	%fd7314, %fd7314, %fd7308;
	add.s32 	%r513, %r818, 4;
	setp.eq.s32 	%p375, %r513, %r817;
	selp.f64 	%fd7313, %fd7308, %fd7313, %p375;
	setp.lt.u32 	%p376, %r10, 6;
	@%p376 bra 	$L__BB0_300;
	add.f64 	%fd7314, %fd7314, %fd7307;
	add.s32 	%r514, %r818, 5;
	setp.eq.s32 	%p377, %r514, %r817;
	selp.f64 	%fd7313, %fd7307, %fd7313, %p377;
	setp.eq.s32 	%p378, %r10, 6;
	@%p378 bra 	$L__BB0_300;
	add.f64 	%fd7314, %fd7314, %fd7306;
	add.s32 	%r515, %r818, 6;
	setp.eq.s32 	%p379, %r515, %r817;
	selp.f64 	%fd7313, %fd7306, %fd7313, %p379;
	setp.lt.u32 	%p380, %r10, 8;
	@%p380 bra 	$L__BB0_300;
	add.f64 	%fd7314, %fd7314, %fd7305;
	add.s32 	%r516, %r818, 7;
	setp.eq.s32 	%p381, %r516, %r817;
	selp.f64 	%fd7313, %fd7305, %fd7313, %p381;
	setp.eq.s32 	%p382, %r10, 8;
	@%p382 bra 	$L__BB0_300;
	add.f64 	%fd7314, %fd7314, %fd7304;
	add.s32 	%r517, %r818, 8;
	setp.eq.s32 	%p383, %r517, %r817;
	selp.f64 	%fd7313, %fd7304, %fd7313, %p383;
	setp.lt.u32 	%p384, %r10, 10;
	@%p384 bra 	$L__BB0_300;
	add.f64 	%fd7314, %fd7314, %fd7303;
	add.s32 	%r518, %r818, 9;
	setp.eq.s32 	%p385, %r518, %r817;
	selp.f64 	%fd7313, %fd7303, %fd7313, %p385;
	setp.eq.s32 	%p386, %r10, 10;
	@%p386 bra 	$L__BB0_300;
	add.f64 	%fd7314, %fd7314, %fd7302;
	add.s32 	%r519, %r818, 10;
	setp.eq.s32 	%p387, %r519, %r817;
	selp.f64 	%fd7313, %fd7302, %fd7313, %p387;
	setp.lt.u32 	%p388, %r10, 12;
	@%p388 bra 	$L__BB0_300;
	add.f64 	%fd7314, %fd7314, %fd7301;
	add.s32 	%r520, %r818, 11;
	setp.eq.s32 	%p389, %r520, %r817;
	selp.f64 	%fd7313, %fd7301, %fd7313, %p389;
	setp.eq.s32 	%p390, %r10, 12;
	@%p390 bra 	$L__BB0_300;
	add.f64 	%fd7314, %fd7314, %fd7300;
	add.s32 	%r521, %r818, 12;
	setp.eq.s32 	%p391, %r521, %r817;
	selp.f64 	%fd7313, %fd7300, %fd7313, %p391;
	setp.lt.u32 	%p392, %r10, 14;
	@%p392 bra 	$L__BB0_300;
	add.f64 	%fd7314, %fd7314, %fd7299;
	add.s32 	%r522, %r818, 13;
	setp.eq.s32 	%p393, %r522, %r817;
	selp.f64 	%fd7313, %fd7299, %fd7313, %p393;
	setp.eq.s32 	%p394, %r10, 14;
	@%p394 bra 	$L__BB0_300;
	add.f64 	%fd7314, %fd7314, %fd7298;
	add.s32 	%r523, %r818, 14;
	setp.eq.s32 	%p395, %r523, %r817;
	selp.f64 	%fd7313, %fd7298, %fd7313, %p395;
	setp.lt.u32 	%p396, %r10, 16;
	@%p396 bra 	$L__BB0_300;
	add.f64 	%fd7314, %fd7314, %fd7297;
	add.s32 	%r524, %r818, 15;
	setp.eq.s32 	%p397, %r524, %r817;
	selp.f64 	%fd7313, %fd7297, %fd7313, %p397;
$L__BB0_300:
	ld.param.u32 	%r816, [_Z22GDFTgrid_weight_kernelPdS_S_S_Piii_param_6];
	add.s32 	%r818, %r818, 16;
	setp.lt.s32 	%p398, %r818, %r816;
	@%p398 bra 	$L__BB0_4;
$L__BB0_301:
	ld.param.u32 	%r533, [_Z22GDFTgrid_weight_kernelPdS_S_S_Piii_param_5];
	mov.u32 	%r525, %tid.y;
	shl.b32 	%r526, %r525, 4;
	mov.u32 	%r527, %tid.x;
	add.s32 	%r528, %r526, %r527;
	mov.u32 	%r529, %ctaid.x;
	shl.b32 	%r530, %r529, 8;
	add.s32 	%r12, %r528, %r530;
	setp.ge.s32 	%p399, %r12, %r533;
	@%p399 bra 	$L__BB0_303;
	ld.param.u64 	%rd33, [_Z22GDFTgrid_weight_kernelPdS_S_S_Piii_param_0];
	div.rn.f64 	%fd7210, %fd7313, %fd7314;
	cvta.to.global.u64 	%rd30, %rd33;
	mul.wide.s32 	%rd31, %r12, 8;
	add.s64 	%rd32, %rd30, %rd31;
	ld.global.f64 	%fd7211, [%rd32];
	mul.f64 	%fd7212, %fd7210, %fd7211;
	st.global.f64 	[%rd32], %fd7212;
$L__BB0_303:
	ret;
$L__BB0_304:
	ld.param.u32 	%r539, [_Z22GDFTgrid_weight_kernelPdS_S_S_Piii_param_6];
	ld.shared.f64 	%fd474, [_ZZ22GDFTgrid_weight_kernelPdS_S_S_PiiiE7atom_xj];
	sub.f64 	%fd475, %fd7215, %fd474;
	ld.shared.f64 	%fd476, [_ZZ22GDFTgrid_weight_kernelPdS_S_S_PiiiE7atom_yj];
	sub.f64 	%fd477, %fd7214, %fd476;
	ld.shared.f64 	%fd478, [_ZZ22GDFTgrid_weight_kernelPdS_S_S_PiiiE7atom_zj];
	sub.f64 	%fd479, %fd7213, %fd478;
	abs.f64 	%fd480, %fd475;
	abs.f64 	%fd481, %fd477;
	abs.f64 	%fd482, %fd479;
	add.f64 	%fd483, %fd480, %fd481;
	add.f64 	%fd484, %fd483, %fd482;
	min.f64 	%fd485, %fd480, %fd481;
	max.f64 	%fd486, %fd480, %fd481;
	min.f64 	%fd487, %fd486, %fd482;
	max.f64 	%fd488, %fd486, %fd482;
	{
	.reg .b32 %temp; 
	mov.b64 	{%temp, %r66}, %fd488;
	}
	and.b32  	%r67, %r66, -4194304;
	xor.b32  	%r68, %r67, 2144337920;
	mov.b32 	%r69, 0;
	mov.b64 	%fd489, {%r69, %r68};
	mul.f64 	%fd490, %fd487, %fd489;
	mul.f64 	%fd491, %fd485, %fd489;
	mul.f64 	%fd492, %fd488, %fd489;
	mul.f64 	%fd493, %fd490, %fd490;
	fma.rn.f64 	%fd494, %fd491, %fd491, %fd493;
	fma.rn.f64 	%fd495, %fd492, %fd492, %fd494;
	min.f64 	%fd496, %fd495, 0d7FEFFFFFFFFFFFFF;
	rsqrt.approx.ftz.f64 	%fd497, %fd496;
	mul.rn.f64 	%fd498, %fd497, %fd497;
	neg.f64 	%fd499, %fd498;
	fma.rn.f64 	%fd500, %fd496, %fd499, 0d3FF0000000000000;
	fma.rn.f64 	%fd501, %fd500, 0d3FD8000000000000, 0d3FE0000000000000;
	mul.rn.f64 	%fd502, %fd500, %fd497;
	fma.rn.f64 	%fd503, %fd501, %fd502, %fd497;
	mul.f64 	%fd504, %fd495, %fd503;
	or.b32  	%r70, %r67, 1048576;
	mov.b64 	%fd505, {%r69, %r70};
	mul.f64 	%fd506, %fd505, %fd504;
	setp.gt.f64 	%p12, %fd484, %fd488;
	selp.f64 	%fd507, %fd506, %fd484, %p12;
	setp.lt.u32 	%p13, %r66, %r4;
	selp.f64 	%fd7281, %fd507, %fd488, %p13;
	sub.s32 	%r71, %r539, %r819;
	setp.eq.s32 	%p14, %r71, 1;
	@%p14 bra 	$L__BB0_10;
	ld.param.u32 	%r540, [_Z22GDFTgrid_weight_kernelPdS_S_S_Piii_param_6];
	ld.shared.f64 	%fd508, [_ZZ22GDFTgrid_weight_kernelPdS_S_S_PiiiE7atom_xj+8];
	sub.f64 	%fd509, %fd7215, %fd508;
	ld.shared.f64 	%fd510, [_ZZ22GDFTgrid_weight_kernelPdS_S_S_PiiiE7atom_yj+8];
	sub.f64 	%fd511, %fd7214, %fd510;
	ld.shared.f64 	%fd512, [_ZZ22GDFTgrid_weight_kernelPdS_S_S_PiiiE7atom_zj+8];
	sub.f64 	%fd513, %fd7213, %fd512;
	abs.f64 	%fd514, %fd509;
	abs.f64 	%fd515, %fd511;
	abs.f64 	%fd516, %fd513;
	add.f64 	%fd517, %fd514, %fd515;
	add.f64 	%fd518, %fd517, %fd516;
	min.f64 	%fd519, %fd514, %fd515;
	max.f64 	%fd520, %fd514, %fd515;
	min.f64 	%fd521, %fd520, %fd516;
	max.f64 	%fd522, %fd520, %fd516;
	{
	.reg .b32 %temp; 
	mov.b64 	{%temp, %r72}, %fd522;
	}
	and.b32  	%r73, %r72, -4194304;
	xor.b32  	%r74, %r73, 2144337920;
	mov.b32 	%r75, 0;
	mov.b64 	%fd523, {%r75, %r74};
	mul.f64 	%fd524, %fd521, %fd523;
	mul.f64 	%fd525, %fd519, %fd523;
	mul.f64 	%fd526, %fd522, %fd523;
	mul.f64 	%fd527, %fd524, %fd524;
	fma.rn.f64 	%fd528, %fd525, %fd525, %fd527;
	fma.rn.f64 	%fd529, %fd526, %fd526, %fd528;
	min.f64 	%fd530, %fd529, 0d7FEFFFFFFFFFFFFF;
	rsqrt.approx.ftz.f64 	%fd531, %fd530;
	mul.rn.f64 	%fd532, %fd531, %fd531;
	neg.f64 	%fd533, %fd532;
	fma.rn.f64 	%fd534, %fd530, %fd533, 0d3FF0000000000000;
	fma.rn.f64 	%fd535, %fd534, 0d3FD8000000000000, 0d3FE0000000000000;
	mul.rn.f64 	%fd536, %fd534, %fd531;
	fma.rn.f64 	%fd537, %fd535, %fd536, %fd531;
	mul.f64 	%fd538, %fd529, %fd537;
	or.b32  	%r76, %r73, 1048576;
	mov.b64 	%fd539, {%r75, %r76};
	mul.f64 	%fd540, %fd539, %fd538;
	setp.gt.f64 	%p15, %fd518, %fd522;
	selp.f64 	%fd541, %fd540, %fd518, %p15;
	setp.lt.u32 	%p16, %r72, %r4;
	selp.f64 	%fd7280, %fd541, %fd522, %p16;
	sub.s32 	%r77, %r540, %r819;
	setp.lt.u32 	%p17, %r77, 3;
	@%p17 bra 	$L__BB0_10;
	ld.param.u32 	%r541, [_Z22GDFTgrid_weight_kernelPdS_S_S_Piii_param_6];
	ld.shared.f64 	%fd542, [_ZZ22GDFTgrid_weight_kernelPdS_S_S_PiiiE7atom_xj+16];
	sub.f64 	%fd543, %fd7215, %fd542;
	ld.shared.f64 	%fd544, [_ZZ22GDFTgrid_weight_kernelPdS_S_S_PiiiE7atom_yj+16];
	sub.f64 	%fd545, %fd7214, %fd544;
	ld.shared.f64 	%fd546, [_ZZ22GDFTgrid_weight_kernelPdS_S_S_PiiiE7atom_zj+16];
	sub.f64 	%fd547, %fd7213, %fd546;
	abs.f64 	%fd548, %fd543;
	abs.f64 	%fd549, %fd545;
	abs.f64 	%fd550, %fd547;
	add.f64 	%fd551, %fd548, %fd549;
	add.f64 	%fd552, %fd551, %fd550;
	min.f64 	%fd553, %fd548, %fd549;
	max.f64 	%fd554, %fd548, %fd549;
	min.f64 	%fd555, %fd554, %fd550;
	max.f64 	%fd556, %fd554, %fd550;
	{
	.reg .b32 %temp; 
	mov.b64 	{%temp, %r78}, %fd556;
	}
	and.b32  	%r79, %r78, -4194304;
	xor.b32  	%r80, %r79, 2144337920;
	mov.b32 	%r81, 0;
	mov.b64 	%fd557, {%r81, %r80};
	mul.f64 	%fd558, %fd555, %fd557;
	mul.f64 	%fd559, %fd553, %fd557;
	mul.f64 	%fd560, %fd556, %fd557;
	mul.f64 	%fd561, %fd558, %fd558;
	fma.rn.f64 	%fd562, %fd559, %fd559, %fd561;
	fma.rn.f64 	%fd563, %fd560, %fd560, %fd562;
	min.f64 	%fd564, %fd563, 0d7FEFFFFFFFFFFFFF;
	rsqrt.approx.ftz.f64 	%fd565, %fd564;
	mul.rn.f64 	%fd566, %fd565, %fd565;
	neg.f64 	%fd567, %fd566;
	fma.rn.f64 	%fd568, %fd564, %fd567, 0d3FF0000000000000;
	fma.rn.f64 	%fd569, %fd568, 0d3FD8000000000000, 0d3FE0000000000000;
	mul.rn.f64 	%fd570, %fd568, %fd565;
	fma.rn.f64 	%fd571, %fd569, %fd570, %fd565;
	mul.f64 	%fd572, %fd563, %fd571;
	or.b32  	%r82, %r79, 1048576;
	mov.b64 	%fd573, {%r81, %r82};
	mul.f64 	%fd574, %fd573, %fd572;
	setp.gt.f64 	%p18, %fd552, %fd556;
	selp.f64 	%fd575, %fd574, %fd552, %p18;
	setp.lt.u32 	%p19, %r78, %r4;
	selp.f64 	%fd7279, %fd575, %fd556, %p19;
	sub.s32 	%r83, %r541, %r819;
	setp.eq.s32 	%p20, %r83, 3;
	@%p20 bra 	$L__BB0_10;
	ld.param.u32 	%r542, [_Z22GDFTgrid_weight_kernelPdS_S_S_Piii_param_6];
	ld.shared.f64 	%fd576, [_ZZ22GDFTgrid_weight_kernelPdS_S_S_PiiiE7atom_xj+24];
	sub.f64 	%fd577, %fd7215, %fd576;
	ld.shared.f64 	%fd578, [_ZZ22GDFTgrid_weight_kernelPdS_S_S_PiiiE7atom_yj+24];
	sub.f64 	%fd579, %fd7214, %fd578;
	ld.shared.f64 	%fd580, [_ZZ22GDFTgrid_weight_kernelPdS_S_S_PiiiE7atom_zj+24];
	sub.f64 	%fd581, %fd7213, %fd580;
	abs.f64 	%fd582, %fd577;
	abs.f64 	%fd583, %fd579;
	abs.f64 	%fd584, %fd581;
	add.f64 	%fd585, %fd582, %fd583;
	add.f64 	%fd586, %fd585, %fd584;
	min.f64 	%fd587, %fd582, %fd583;
	max.f64 	%fd588, %fd582, %fd583;
	min.f64 	%fd589, %fd588, %fd584;
	max.f64 	%fd590, %fd588, %fd584;
	{
	.reg .b32 %temp; 
	mov.b64 	{%temp, %r84}, %fd590;
	}
	and.b32  	%r85, %r84, -4194304;
	xor.b32  	%r86, %r85, 2144337920;
	mov.b32 	%r87, 0;
	mov.b64 	%fd591, {%r87, %r86};
	mul.f64 	%fd592, %fd589, %fd591;
	mul.f64 	%fd593, %fd587, %fd591;
	mul.f64 	%fd594, %fd590, %fd591;
	mul.f64 	%fd595, %fd592, %fd592;
	fma.rn.f64 	%fd596, %fd593, %fd593, %fd595;
	fma.rn.f64 	%fd597, %fd594, %fd594, %fd596;
	min.f64 	%fd598, %fd597, 0d7FEFFFFFFFFFFFFF;
	rsqrt.approx.ftz.f64 	%fd599, %fd598;
	mul.rn.f64 	%fd600, %fd599, %fd599;
	neg.f64 	%fd601, %fd600;
	fma.rn.f64 	%fd602, %fd598, %fd601, 0d3FF0000000000000;
	fma.rn.f64 	%fd603, %fd602, 0d3FD8000000000000, 0d3FE0000000000000;
	mul.rn.f64 	%fd604, %fd602, %fd599;
	fma.rn.f64 	%fd605, %fd603, %fd604, %fd599;
	mul.f64 	%fd606, %fd597, %fd605;
	or.b32  	%r88, %r85, 1048576;
	mov.b64 	%fd607, {%r87, %r88};
	mul.f64 	%fd608, %fd607, %fd606;
	setp.gt.f64 	%p21, %fd586, %fd590;
	selp.f64 	%fd609, %fd608, %fd586, %p21;
	setp.lt.u32 	%p22, %r84, %r4;
	selp.f64 	%fd7278, %fd609, %fd590, %p22;
	sub.s32 	%r89, %r542, %r819;
	setp.lt.u32 	%p23, %r89, 5;
	@%p23 bra 	$L__BB0_10;
	ld.param.u32 	%r543, [_Z22GDFTgrid_weight_kernelPdS_S_S_Piii_param_6];
	ld.shared.f64 	%fd610, [_ZZ22GDFTgrid_weight_kernelPdS_S_S_PiiiE7atom_xj+32];
	sub.f64 	%fd611, %fd7215, %fd610;
	ld.shared.f64 	%fd612, [_ZZ22GDFTgrid_weight_kernelPdS_S_S_PiiiE7atom_yj+32];
	sub.f64 	%fd613, %fd7214, %fd612;
	ld.shared.f64 	%fd614, [_ZZ22GDFTgrid_weight_kernelPdS_S_S_PiiiE7atom_zj+32];
	sub.f64 	%fd615, %fd7213, %fd614;
	abs.f64 	%fd616, %fd611;
	abs.f64 	%fd617, %fd613;
	abs.f64 	%fd618, %fd615;
	add.f64 	%fd619, %fd616, %fd617;
	add.f64 	%fd620, %fd619, %fd618;
	min.f64 	%fd621, %fd616, %fd617;
	max.f64 	%fd622, %fd616, %fd617;
	min.f64 	%fd623, %fd622, %fd618;
	max.f64 	%fd624, %fd622, %fd618;
	{
	.reg .b32 %temp; 
	mov.b64 	{%temp, %r90}, %fd624;
	}
	and.b32  	%r91, %r90, -4194304;
	xor.b32  	%r92, %r91, 2144337920;
	mov.b32 	%r93, 0;
	mov.b64 	%fd625, {%r93, %r92};
	mul.f64 	%fd626, %fd623, %fd625;
	mul.f64 	%fd627, %fd621, %fd625;
	mul.f64 	%fd628, %fd624, %fd625;
	mul.f64 	%fd629, %fd626, %fd626;
	fma.rn.f64 	%fd630, %fd627, %fd627, %fd629;
	fma.rn.f64 	%fd631, %fd628, %fd628, %fd630;
	min.f64 	%fd632, %fd631, 0d7FEFFFFFFFFFFFFF;
	rsqrt.approx.ftz.f64 	%fd633, %fd632;
	mul.rn.f64 	%fd634, %fd633, %fd633;
	neg.f64 	%fd635, %fd634;
	fma.rn.f64 	%fd636, %fd632, %fd635, 0d3FF0000000000000;
	fma.rn.f64 	%fd637, %fd636, 0d3FD8000000000000, 0d3FE0000000000000;
	mul.rn.f64 	%fd638, %fd636, %fd633;
	fma.rn.f64 	%fd639, %fd637, %fd638, %fd633;
	mul.f64 	%fd640, %fd631, %fd639;
	or.b32  	%r94, %r91, 1048576;
	mov.b64 	%fd641, {%r93, %r94};
	mul.f64 	%fd642, %fd641, %fd640;
	setp.gt.f64 	%p24, %fd620, %fd624;
	selp.f64 	%fd643, %fd642, %fd620, %p24;
	setp.lt.u32 	%p25, %r90, %r4;
	selp.f64 	%fd7277, %fd643, %fd624, %p25;
	sub.s32 	%r95, %r543, %r819;
	setp.eq.s32 	%p26, %r95, 5;
	@%p26 bra 	$L__BB0_10;
	ld.param.u32 	%r544, [_Z22GDFTgrid_weight_kernelPdS_S_S_Piii_param_6];
	ld.shared.f64 	%fd644, [_ZZ22GDFTgrid_weight_kernelPdS_S_S_PiiiE7atom_xj+40];
	sub.f64 	%fd645, %fd7215, %fd644;
	ld.shared.f64 	%fd646, [_ZZ22GDFTgrid_weight_kernelPdS_S_S_PiiiE7atom_yj+40];
	sub.f64 	%fd647, %fd7214, %fd646;
	ld.shared.f64 	%fd648, [_ZZ22GDFTgrid_weight_kernelPdS_S_S_PiiiE7atom_zj+40];
	sub.f64 	%fd649, %fd7213, %fd648;
	abs.f64 	%fd650, %fd645;
	abs.f64 	%fd651, %fd647;
	abs.f64 	%fd652, %fd649;
	add.f64 	%fd653, %fd650, %fd651;
	add.f64 	%fd654, %fd653, %fd652;
	min.f64 	%fd655, %fd650, %fd651;
	max.f64 	%fd656, %fd650, %fd651;
	min.f64 	%fd657, %fd656, %fd652;
	max.f64 	%fd658, %fd656, %fd652;
	{
	.reg .b32 %temp; 
	mov.b64 	{%temp, %r96}, %fd658;
	}
	and.b32  	%r97, %r96, -4194304;
	xor.b32  	%r98, %r97, 2144337920;
	mov.b32 	%r99, 0;
	mov.b64 	%fd659, {%r99, %r98};
	mul.f64 	%fd660, %fd657, %fd659;
	mul.f64 	%fd661, %fd655, %fd659;
	mul.f64 	%fd662, %fd658, %fd659;
	mul.f64 	%fd663, %fd660, %fd660;
	fma.rn.f64 	%fd664, %fd661, %fd661, %fd663;
	fma.rn.f64 	%fd665, %fd662, %fd662, %fd664;
	min.f64 	%fd666, %fd665, 0d7FEFFFFFFFFFFFFF;
	rsqrt.approx.ftz.f64 	%fd667, %fd666;
	mul.rn.f64 	%fd668, %fd667, %fd667;
	neg.f64 	%fd669, %fd668;
	fma.rn.f64 	%fd670, %fd666, %fd669, 0d3FF0000000000000;
	fma.rn.f64 	%fd671, %fd670, 0d3FD8000000000000, 0d3FE0000000000000;
	mul.rn.f64 	%fd672, %fd670, %fd667;
	fma.rn.f64 	%fd673, %fd671, %fd672, %fd667;
	mul.f64 	%fd674, %fd665, %fd673;
	or.b32  	%r100, %r97, 1048576;
	mov.b64 	%fd675, {%r99, %r100};
	mul.f64 	%fd676, %fd675, %fd674;
	setp.gt.f64 	%p27, %fd654, %fd658;
	selp.f64 	%fd677, %fd676, %fd654, %p27;
	setp.lt.u32 	%p28, %r96, %r4;
	selp.f64 	%fd7276, %fd677, %fd658, %p28;
	sub.s32 	%r101, %r544, %r819;
	setp.lt.u32 	%p29, %r101, 7;
	@%p29 bra 	$L__BB0_10;
	ld.param.u32 	%r545, [_Z22GDFTgrid_weight_kernelPdS_S_S_Piii_param_6];
	ld.shared.f64 	%fd678, [_ZZ22GDFTgrid_weight_kernelPdS_S_S_PiiiE7atom_xj+48];
	sub.f64 	%fd679, %fd7215, %fd678;
	ld.shared.f64 	%fd680, [_ZZ22GDFTgrid_weight_kernelPdS_S_S_PiiiE7atom_yj+48];
	sub.f64 	%fd681, %fd7214, %fd680;
	ld.shared.f64 	%fd682, [_ZZ22GDFTgrid_weight_kernelPdS_S_S_PiiiE7atom_zj+48];
	sub.f64 	%fd683, %fd7213, %fd682;
	abs.f64 	%fd684, %fd679;
	abs.f64 	%fd685, %fd681;
	abs.f64 	%fd686, %fd683;
	add.f64 	%fd687, %fd684, %fd685;
	add.f64 	%fd688, %fd687, %fd686;
	min.f64 	%fd689, %fd684, %fd685;
	max.f64 	%fd690, %fd684, %fd685;
	min.f64 	%fd691, %fd690, %fd686;
	max.f64 	%fd692, %fd690, %fd686;
	{
	.reg .b32 %temp; 
	mov.b64 	{%temp, %r102}, %fd692;
	}
	and.b32  	%r103, %r102, -4194304;
	xor.b32  	%r104, %r103, 2144337920;
	mov.b32 	%r105, 0;
	mov.b64 	%fd693, {%r105, %r104};
	mul.f64 	%fd694, %fd691, %fd693;
	mul.f64 	%fd695, %fd689, %fd693;
	mul.f64 	%fd696, %fd692, %fd693;
	mul.f64 	%fd697, %fd694, %fd694;
	fma.rn.f64 	%fd698, %fd695, %fd695, %fd697;
	fma.rn.f64 	%fd699, %fd696, %fd696, %fd698;
	min.f64 	%fd700, %fd699, 0d7FEFFFFFFFFFFFFF;
	rsqrt.approx.ftz.f64 	%fd701, %fd700;
	mul.rn.f64 	%fd702, %fd701, %fd701;
	neg.f64 	%fd703, %fd702;
	fma.rn.f64 	%fd704, %fd700, %fd703, 0d3FF0000000000000;
	fma.rn.f64 	%fd705, %fd704, 0d3FD8000000000000, 0d3FE0000000000000;
	mul.rn.f64 	%fd706, %fd704, %fd701;
	fma.rn.f64 	%fd707, %fd705, %fd706, %fd701;
	mul.f64 	%fd708, %fd699, %fd707;
	or.b32  	%r106, %r103, 1048576;
	mov.b64 	%fd709, {%r105, %r106};
	mul.f64 	%fd710, %fd709, %fd708;
	setp.gt.f64 	%p30, %fd688, %fd692;
	selp.f64 	%fd711, %fd710, %fd688, %p30;
	setp.lt.u32 	%p31, %r102, %r4;
	selp.f64 	%fd7275, %fd711, %fd692, %p31;
	sub.s32 	%r107, %r545, %r819;
	setp.eq.s32 	%p32, %r107, 7;
	@%p32 bra 	$L__BB0_10;
	ld.param.u32 	%r546, [_Z22GDFTgrid_weight_kernelPdS_S_S_Piii_param_6];
	ld.shared.f64 	%fd712, [_ZZ22GDFTgrid_weight_kernelPdS_S_S_PiiiE7atom_xj+56];
	sub.f64 	%fd713, %fd7215, %fd712;
	ld.shared.f64 	%fd714, [_ZZ22GDFTgrid_weight_kernelPdS_S_S_PiiiE7atom_yj+56];
	sub.f64 	%fd715, %fd7214, %fd714;
	ld.shared.f64 	%fd716, [_ZZ22GDFTgrid_weight_kernelPdS_S_S_PiiiE7atom_zj+56];
	sub.f64 	%fd717, %fd7213, %fd716;
	abs.f64 	%fd718, %fd713;
	abs.f64 	%fd719, %fd715;
	abs.f64 	%fd720, %fd717;
	add.f64 	%fd721, %fd718, %fd719;
	add.f64 	%fd722, %fd721, %fd720;
	min.f64 	%fd723, %fd718, %fd719;
	max.f64 	%fd724, %fd718, %fd719;
	min.f64 	%fd725, %fd724, %fd720;
	max.f64 	%fd726, %fd724, %fd720;
	{
	.reg .b32 %temp; 
	mov.b64 	{%temp, %r108}, %fd726;
	}
	and.b32  	%r109, %r108, -4194304;
	xor.b32  	%r110, %r109, 2144337920;
	mov.b32 	%r111, 0;
	mov.b64 	%fd727, {%r111, %r110};
	mul.f64 	%fd728, %fd725, %fd727;
	mul.f64 	%fd729, %fd723, %fd727;
	mul.f64 	%fd730, %fd726, %fd727;
	mul.f64 	%fd731, %fd728, %fd728;
	fma.rn.f64 	%fd732, %fd729, %fd729, %fd731;
	fma.rn.f64 	%fd733, %fd730, %fd730, %fd732;
	min.f64 	%fd734, %fd733, 0d7FEFFFFFFFFFFFFF;
	rsqrt.approx.ftz.f64 	%fd735, %fd734;
	mul.rn.f64 	%fd736, %fd735, %fd735;
	neg.f64 	%fd737, %fd736;
	fma.rn.f64 	%fd738, %fd734, %fd737, 0d3FF0000000000000;
	fma.rn.f64 	%fd739, %fd738, 0d3FD8000000000000, 0d3FE0000000000000;
	mul.rn.f64 	%fd740, %fd738, %fd735;
	fma.rn.f64 	%fd741, %fd739, %fd740, %fd735;
	mul.f64 	%fd742, %fd733, %fd741;
	or.b32  	%r112, %r109, 1048576;
	mov.b64 	%fd743, {%r111, %r112};
	mul.f64 	%fd744, %fd743, %fd742;
	setp.gt.f64 	%p33, %fd722, %fd726;
	selp.f64 	%fd745, %fd744, %fd722, %p33;
	setp.lt.u32 	%p34, %r108, %r4;
	selp.f64 	%fd7274, %fd745, %fd726, %p34;
	sub.s32 	%r113, %r546, %r819;
	setp.lt.u32 	%p35, %r113, 9;
	@%p35 bra 	$L__BB0_10;
	ld.param.u32 	%r547, [_Z22GDFTgrid_weight_kernelPdS_S_S_Piii_param_6];
	ld.shared.f64 	%fd746, [_ZZ22GDFTgrid_weight_kernelPdS_S_S_PiiiE7atom_xj+64];
	sub.f64 	%fd747, %fd7215, %fd746;
	ld.shared.f64 	%fd748, [_ZZ22GDFTgrid_weight_kernelPdS_S_S_PiiiE7atom_yj+64];
	sub.f64 	%fd749, %fd7214, %fd748;
	ld.shared.f64 	%fd750, [_ZZ22GDFTgrid_weight_kernelPdS_S_S_PiiiE7atom_zj+64];
	sub.f64 	%fd751, %fd7213, %fd750;
	abs.f64 	%fd752, %fd747;
	abs.f64 	%fd753, %fd749;
	abs.f64 	%fd754, %fd751;
	add.f64 	%fd755, %fd752, %fd753;
	add.f64 	%fd756, %fd755, %fd754;
	min.f64 	%fd757, %fd752, %fd753;
	max.f64 	%fd758, %fd752, %fd753;
	min.f64 	%fd759, %fd758, %fd754;
	max.f64 	%fd760, %fd758, %fd754;
	{
	.reg .b32 %temp; 
	mov.b64 	{%temp, %r114}, %fd760;
	}
	and.b32  	%r115, %r114, -4194304;
	xor.b32  	%r116, %r115, 2144337920;
	mov.b32 	%r117, 0;
	mov.b64 	%fd761, {%r117, %r116};
	mul.f64 	%fd762, %fd759, %fd761;
	mul.f64 	%fd763, %fd757, %fd761;
	mul.f64 	%fd764, %fd760, %fd761;
	mul.f64 	%fd765, %fd762, %fd762;
	fma.rn.f64 	%fd766, %fd763, %fd763, %fd765;
	fma.rn.f64 	%fd767, %fd764, %fd764, %fd766;
	min.f64 	%fd768, %fd767, 0d7FEFFFFFFFFFFFFF;
	rsqrt.approx.ftz.f64 	%fd769, %fd768;
	mul.rn.f64 	%fd770, %fd769, %fd769;
	neg.f64 	%fd771, %fd770;
	fma.rn.f64 	%fd772, %fd768, %fd771, 0d3FF0000000000000;
	fma.rn.f64 	%fd773, %fd772, 0d3FD8000000000000, 0d3FE0000000000000;
	mul.rn.f64 	%fd774, %fd772, %fd769;
	fma.rn.f64 	%fd775, %fd773, %fd774, %fd769;
	mul.f64 	%fd776, %fd767, %fd775;
	or.b32  	%r118, %r115, 1048576;
	mov.b64 	%fd777, {%r117, %r118};
	mul.f64 	%fd778, %fd777, %fd776;
	setp.gt.f64 	%p36, %fd756, %fd760;
	selp.f64 	%fd779, %fd778, %fd756, %p36;
	setp.lt.u32 	%p37, %r114, %r4;
	selp.f64 	%fd7273, %fd779, %fd760, %p37;
	sub.s32 	%r119, %r547, %r819;
	setp.eq.s32 	%p38, %r119, 9;
	@%p38 bra 	$L__BB0_10;
	ld.param.u32 	%r548, [_Z22GDFTgrid_weight_kernelPdS_S_S_Piii_param_6];
	ld.shared.f64 	%fd780, [_ZZ22GDFTgrid_weight_kernelPdS_S_S_PiiiE7atom_xj+72];
	sub.f64 	%fd781, %fd7215, %fd780;
	ld.shared.f64 	%fd782, [_ZZ22GDFTgrid_weight_kernelPdS_S_S_PiiiE7atom_yj+72];
	sub.f64 	%fd783, %fd7214, %fd782;
	ld.shared.f64 	%fd784, [_ZZ22GDFTgrid_weight_kernelPdS_S_S_PiiiE7atom_zj+72];
	sub.f64 	%fd785, %fd7213, %fd784;
	abs.f64 	%fd786, %fd781;
	abs.f64 	%fd787, %fd783;
	abs.f64 	%fd788, %fd785;
	add.f64 	%fd789, %fd786, %fd787;
	add.f64 	%fd790, %fd789, %fd788;
	min.f64 	%fd791, %fd786, %fd787;
	max.f64 	%fd792, %fd786, %fd787;
	min.f64 	%fd793, %fd792, %fd788;
	max.f64 	%fd794, %fd792, %fd788;
	{
	.reg .b32 %temp; 
	mov.b64 	{%temp, %r120}, %fd794;
	}
	and.b32  	%r121, %r120, -4194304;
	xor.b32  	%r122, %r121, 2144337920;
	mov.b32 	%r123, 0;
	mov.b64 	%fd795, {%r123, %r122};
	mul.f64 	%fd796, %fd793, %fd795;
	mul.f64 	%fd797, %fd791, %fd795;
	mul.f64 	%fd798, %fd794, %fd795;
	mul.f64 	%fd799, %fd796, %fd796;
	fma.rn.f64 	%fd800, %fd797, %fd797, %fd799;
	fma.rn.f64 	%fd801, %fd798, %fd798, %fd800;
	min.f64 	%fd802, %fd801, 0d7FEFFFFFFFFFFFFF;
	rsqrt.approx.ftz.f64 	%fd803, %fd802;
	mul.rn.f64 	%fd804, %fd803, %fd803;
	neg.f64 	%fd805, %fd804;
	fma.rn.f64 	%fd806, %fd802, %fd805, 0d3FF0000000000000;
	fma.rn.f64 	%fd807, %fd806, 0d3FD8000000000000, 0d3FE0000000000000;
	mul.rn.f64 	%fd808, %fd806, %fd803;
	fma.rn.f64 	%fd809, %fd807, %fd808, %fd803;
	mul.f64 	%fd810, %fd801, %fd809;
	or.b32  	%r124, %r121, 1048576;
	mov.b64 	%fd811, {%r123, %r124};
	mul.f64 	%fd812, %fd811, %fd810;
	setp.gt.f64 	%p39, %fd790, %fd794;
	selp.f64 	%fd813, %fd812, %fd790, %p39;
	setp.lt.u32 	%p40, %r120, %r4;
	selp.f64 	%fd7272, %fd813, %fd794, %p40;
	sub.s32 	%r125, %r548, %r819;
	setp.lt.u32 	%p41, %r125, 11;
	@%p41 bra 	$L__BB0_10;
	ld.param.u32 	%r549, [_Z22GDFTgrid_weight_kernelPdS_S_S_Piii_param_6];
	ld.shared.f64 	%fd814, [_ZZ22GDFTgrid_weight_kernelPdS_S_S_PiiiE7atom_xj+80];
	sub.f64 	%fd815, %fd7215, %fd814;
	ld.shared.f64 	%fd816, [_ZZ22GDFTgrid_weight_kernelPdS_S_S_PiiiE7atom_yj+80];
	sub.f64 	%fd817, %fd7214, %fd816;
	ld.shared.f64 	%fd818, [_ZZ22GDFTgrid_weight_kernelPdS_S_S_PiiiE7atom_zj+80];
	sub.f64 	%fd819, %fd7213, %fd818;
	abs.f64 	%fd820, %fd815;
	abs.f64 	%fd821, %fd817;
	abs.f64 	%fd822, %fd819;
	add.f64 	%fd823, %fd820, %fd821;
	add.f64 	%fd824, %fd823, %fd822;
	min.f64 	%fd825, %fd820, %fd821;
	max.f64 	%fd826, %fd820, %fd821;
	min.f64 	%fd827, %fd826, %fd822;
	max.f64 	%fd828, %fd826, %fd822;
	{
	.reg .b32 %temp; 
	mov.b64 	{%temp, %r126}, %fd828;
	}
	and.b32  	%r127, %r126, -4194304;
	xor.b32  	%r128, %r127, 2144337920;
	mov.b32 	%r129, 0;
	mov.b64 	%fd829, {%r129, %r128};
	mul.f64 	%fd830, %fd827, %fd829;
	mul.f64 	%fd831, %fd825, %fd829;
	mul.f64 	%fd832, %fd828, %fd829;
	mul.f64 	%fd833, %fd830, %fd830;
	fma.rn.f64 	%fd834, %fd831, %fd831, %fd833;
	fma.rn.f64 	%fd835, %fd832, %fd832, %fd834;
	min.f64 	%fd836, %fd835, 0d7FEFFFFFFFFFFFFF;
	rsqrt.approx.ftz.f64 	%fd837, %fd836;
	mul.rn.f64 	%fd838, %fd837, %fd837;
	neg.f64 	%fd839, %fd838;
	fma.rn.f64 	%fd840, %fd836, %fd839, 0d3FF0000000000000;
	fma.rn.f64 	%fd841, %fd840, 0d3FD8000000000000, 0d3FE0000000000000;
	mul.rn.f64 	%fd842, %fd840, %fd837;
	fma.rn.f64 	%fd843, %fd841, %fd842, %fd837;
	mul.f64 	%fd844, %fd835, %fd843;
	or.b32  	%r130, %r127, 1048576;
	mov.b64 	%fd845, {%r129, %r130};
	mul.f64 	%fd846, %fd845, %fd844;
	setp.gt.f64 	%p42, %fd824, %fd828;
	selp.f64 	%fd847, %fd846, %fd824, %p42;
	setp.lt.u32 	%p43, %r126, %r4;
	selp.f64 	%fd7271, %fd847, %fd828, %p43;
	sub.s32 	%r131, %r549, %r819;
	setp.eq.s32 	%p44, %r131, 11;
	@%p44 bra 	$L__BB0_10;
	ld.param.u32 	%r550, [_Z22GDFTgrid_weight_kernelPdS_S_S_Piii_param_6];
	ld.shared.f64 	%fd848, [_ZZ22GDFTgrid_weight_kernelPdS_S_S_PiiiE7atom_xj+88];
	sub.f64 	%fd849, %fd7215, %fd848;
	ld.shared.f64 	%fd850, [_ZZ22GDFTgrid_weight_kernelPdS_S_S_PiiiE7atom_yj+88];
	sub.f64 	%fd851, %fd7214, %fd850;
	ld.shared.f64 	%fd852, [_ZZ22GDFTgrid_weight_kernelPdS_S_S_PiiiE7atom_zj+88];
	sub.f64 	%fd853, %fd7213, %fd852;
	abs.f64 	%fd854, %fd849;
	abs.f64 	%fd855, %fd851;
	abs.f64 	%fd856, %fd853;
	add.f64 	%fd857, %fd854, %fd855;
	add.f64 	%fd858, %fd857, %fd856;
	min.f64 	%fd859, %fd854, %fd855;
	max.f64 	%fd860, %fd854, %fd855;
	min.f64 	%fd861, %fd860, %fd856;
	max.f64 	%fd862, %fd860, %fd856;
	{
	.reg .b32 %temp; 
	mov.b64 	{%temp, %r132}, %fd862;
	}
	and.b32  	%r133, %r132, -4194304;
	xor.b32  	%r134, %r133, 2144337920;
	mov.b32 	%r135, 0;
	mov.b64 	%fd863, {%r135, %r134};
	mul.f64 	%fd864, %fd861, %fd863;
	mul.f64 	%fd865, %fd859, %fd863;
	mul.f64 	%fd866, %fd862, %fd863;
	mul.f64 	%fd867, %fd864, %fd864;
	fma.rn.f64 	%fd868, %fd865, %fd865, %fd867;
	fma.rn.f64 	%fd869, %fd866, %fd866, %fd868;
	min.f64 	%fd870, %fd869, 0d7FEFFFFFFFFFFFFF;
	rsqrt.approx.ftz.f64 	%fd871, %fd870;
	mul.rn.f64 	%fd872, %fd871, %fd871;
	neg.f64 	%fd873, %fd872;
	fma.rn.f64 	%fd874, %fd870, %fd873, 0d3FF0000000000000;
	fma.rn.f64 	%fd875, %fd874, 0d3FD8000000000000, 0d3FE0000000000000;
	mul.rn.f64 	%fd876, %fd874, %fd871;
	fma.rn.f64 	%fd877, %fd875, %fd876, %fd871;
	mul.f64 	%fd878, %fd869, %fd877;
	or.b32  	%r136, %r133, 1048576;
	mov.b64 	%fd879, {%r135, %r136};
	mul.f64 	%fd880, %fd879, %fd878;
	setp.gt.f64 	%p45, %fd858, %fd862;
	selp.f64 	%fd881, %fd880, %fd858, %p45;
	setp.lt.u32 	%p46, %r132, %r4;
	selp.f64 	%fd7270, %fd881, %fd862, %p46;
	sub.s32 	%r137, %r550, %r819;
	setp.lt.u32 	%p47, %r137, 13;
	@%p47 bra 	$L__BB0_10;
	ld.param.u32 	%r551, [_Z22GDFTgrid_weight_kernelPdS_S_S_Piii_param_6];
	ld.shared.f64 	%fd882, [_ZZ22GDFTgrid_weight_kernelPdS_S_S_PiiiE7atom_xj+96];
	sub.f64 	%fd883, %fd7215, %fd882;
	ld.shared.f64 	%fd884, [_ZZ22GDFTgrid_weight_kernelPdS_S_S_PiiiE7atom_yj+96];
	sub.f64 	%fd885, %fd7214, %fd884;
	ld.shared.f64 	%fd886, [_ZZ22GDFTgrid_weight_kernelPdS_S_S_PiiiE7atom_zj+96];
	sub.f64 	%fd887, %fd7213, %fd886;
	abs.f64 	%fd888, %fd883;
	abs.f64 	%fd889, %fd885;
	abs.f64 	%fd890, %fd887;
	add.f64 	%fd891, %fd888, %fd889;
	add.f64 	%fd892, %fd891, %fd890;
	min.f64 	%fd893, %fd888, %fd889;
	max.f64 	%fd894, %fd888, %fd889;
	min.f64 	%fd895, %fd894, %fd890;
	max.f64 	%fd896, %fd894, %fd890;
	{
	.reg .b32 %temp; 
	mov.b64 	{%temp, %r138}, %fd896;
	}
	and.b32  	%r139, %r138, -4194304;
	xor.b32  	%r140, %r139, 2144337920;
	mov.b32 	%r141, 0;
	mov.b64 	%fd897, {%r141, %r140};
	mul.f64 	%fd898, %fd895, %fd897;
	mul.f64 	%fd899, %fd893, %fd897;
	mul.f64 	%fd900, %fd896, %fd897;
	mul.f64 	%fd901, %fd898, %fd898;
	fma.rn.f64 	%fd902, %fd899, %fd899, %fd901;
	fma.rn.f64 	%fd903, %fd900, %fd900, %fd902;
	min.f64 	%fd904, %fd903, 0d7FEFFFFFFFFFFFFF;
	rsqrt.approx.ftz.f64 	%fd905, %fd904;
	mul.rn.f64 	%fd906, %fd905, %fd905;
	neg.f64 	%fd907, %fd906;
	fma.rn.f64 	%fd908, %fd904, %fd907, 0d3FF0000000000000;
	fma.rn.f64 	%fd909, %fd908, 0d3FD8000000000000, 0d3FE0000000000000;
	mul.rn.f64 	%fd910, %fd908, %fd905;
	fma.rn.f64 	%fd911, %fd909, %fd910, %fd905;
	mul.f64 	%fd912, %fd903, %fd911;
	or.b32  	%r142, %r139, 1048576;
	mov.b64 	%fd913, {%r141, %r142};
	mul.f64 	%fd914, %fd913, %fd912;
	setp.gt.f64 	%p48, %fd892, %fd896;
	selp.f64 	%fd915, %fd914, %fd892, %p48;
	setp.lt.u32 	%p49, %r138, %r4;
	selp.f64 	%fd7269, %fd915, %fd896, %p49;
	sub.s32 	%r143, %r551, %r819;
	setp.eq.s32 	%p50, %r143, 13;
	@%p50 bra 	$L__BB0_10;
	ld.param.u32 	%r552, [_Z22GDFTgrid_weight_kernelPdS_S_S_Piii_param_6];
	ld.shared.f64 	%fd916, [_ZZ22GDFTgrid_weight_kernelPdS_S_S_PiiiE7atom_xj+104];
	sub.f64 	%fd917, %fd7215, %fd916;
	ld.shared.f64 	%fd918, [_ZZ22GDFTgrid_weight_kernelPdS_S_S_PiiiE7atom_yj+104];
	sub.f64 	%fd919, %fd7214, %fd918;
	ld.shared.f64 	%fd920, [_ZZ22GDFTgrid_weight_kernelPdS_S_S_PiiiE7atom_zj+104];
	sub.f64 	%fd921, %fd7213, %fd920;
	abs.f64 	%fd922, %fd917;
	abs.f64 	%fd923, %fd919;
	abs.f64 	%fd924, %fd921;
	add.f64 	%fd925, %fd922, %fd923;
	add.f64 	%fd926, %fd925, %fd924;
	min.f64 	%fd927, %fd922, %fd923;
	max.f64 	%fd928, %fd922, %fd923;
	min.f64 	%fd929, %fd928, %fd924;
	max.f64 	%fd930, %fd928, %fd924;
	{
	.reg .b32 %temp; 
	mov.b64 	{%temp, %r144}, %fd930;
	}
	and.b32  	%r145, %r144, -4194304;
	xor.b32  	%r146, %r145, 2144337920;
	mov.b32 	%r147, 0;
	mov.b64 	%fd931, {%r147, %r146};
	mul.f64 	%fd932, %fd929, %fd931;
	mul.f64 	%fd933, %fd927, %fd931;
	mul.f64 	%fd934, %fd930, %fd931;
	mul.f64 	%fd935, %fd932, %fd932;
	fma.rn.f64 	%fd936, %fd933, %fd933, %fd935;
	fma.rn.f64 	%fd937, %fd934, %fd934, %fd936;
	min.f64 	%fd938, %fd937, 0d7FEFFFFFFFFFFFFF;
	rsqrt.approx.ftz.f64 	%fd939, %fd938;
	mul.rn.f64 	%fd940, %fd939, %fd939;
	neg.f64 	%fd941, %fd940;
	fma.rn.f64 	%fd942, %fd938, %fd941, 0d3FF0000000000000;
	fma.rn.f64 	%fd943, %fd942, 0d3FD8000000000000, 0d3FE0000000000000;
	mul.rn.f64 	%fd944, %fd942, %fd939;
	fma.rn.f64 	%fd945, %fd943, %fd944, %fd939;
	mul.f64 	%fd946, %fd937, %fd945;
	or.b32  	%r148, %r145, 1048576;
	mov.b64 	%fd947, {%r147, %r148};
	mul.f64 	%fd948, %fd947, %fd946;
	setp.gt.f64 	%p51, %fd926, %fd930;
	selp.f64 	%fd949, %fd948, %fd926, %p51;
	setp.lt.u32 	%p52, %r144, %r4;
	selp.f64 	%fd7268, %fd949, %fd930, %p52;
	sub.s32 	%r149, %r552, %r819;
	setp.lt.u32 	%p53, %r149, 15;
	@%p53 bra 	$L__BB0_10;
	ld.param.u32 	%r553, [_Z22GDFTgrid_weight_kernelPdS_S_S_Piii_param_6];
	ld.shared.f64 	%fd950, [_ZZ22GDFTgrid_weight_kernelPdS_S_S_PiiiE7atom_xj+112];
	sub.f64 	%fd951, %fd7215, %fd950;
	ld.shared.f64 	%fd952, [_ZZ22GDFTgrid_weight_kernelPdS_S_S_PiiiE7atom_yj+112];
	sub.f64 	%fd953, %fd7214, %fd952;
	ld.shared.f64 	%fd954, [_ZZ22GDFTgrid_weight_kernelPdS_S_S_PiiiE7atom_zj+112];
	sub.f64 	%fd955, %fd7213, %fd954;
	abs.f64 	%fd956, %fd951;
	abs.f64 	%fd957, %fd953;
	abs.f64 	%fd958, %fd955;
	add.f64 	%fd959, %fd956, %fd957;
	add.f64 	%fd960, %fd959, %fd958;
	min.f64 	%fd961, %fd956, %fd957;
	max.f64 	%fd962, %fd956, %fd957;
	min.f64 	%fd963, %fd962, %fd958;
	max.f64 	%fd964, %fd962, %fd958;
	{
	.reg .b32 %temp; 
	mov.b64 	{%temp, %r150}, %fd964;
	}
	and.b32  	%r151, %r150, -4194304;
	xor.b32  	%r152, %r151, 2144337920;
	mov.b32 	%r153, 0;
	mov.b64 	%fd965, {%r153, %r152};
	mul.f64 	%fd966, %fd963, %fd965;
	mul.f64 	%fd967, %fd961, %fd965;
	mul.f64 	%fd968, %fd964, %fd965;
	mul.f64 	%fd969, %fd966, %fd966;
	fma.rn.f64 	%fd970, %fd967, %fd967, %fd969;
	fma.rn.f64 	%fd971, %fd968, %fd968, %fd970;
	min.f64 	%fd972, %fd971, 0d7FEFFFFFFFFFFFFF;
	rsqrt.approx.ftz.f64 	%fd973, %fd972;
	mul.rn.f64 	%fd974, %fd973, %fd973;
	neg.f64 	%fd975, %fd974;
	fma.rn.f64 	%fd976, %fd972, %fd975, 0d3FF0000000000000;
	fma.rn.f64 	%fd977, %fd976, 0d3FD8000000000000, 0d3FE0000000000000;
	mul.rn.f64 	%fd978, %fd976, %fd973;
	fma.rn.f64 	%fd979, %fd977, %fd978, %fd973;
	mul.f64 	%fd980, %fd971, %fd979;
	or.b32  	%r154, %r151, 1048576;
	mov.b64 	%fd981, {%r153, %r154};
	mul.f64 	%fd982, %fd981, %fd980;
	setp.gt.f64 	%p54, %fd960, %fd964;
	selp.f64 	%fd983, %fd982, %fd960, %p54;
	setp.lt.u32 	%p55, %r150, %r4;
	selp.f64 	%fd7267, %fd983, %fd964, %p55;
	sub.s32 	%r155, %r553, %r819;
	setp.eq.s32 	%p56, %r155, 15;
	@%p56 bra 	$L__BB0_10;
	ld.shared.f64 	%fd984, [_ZZ22GDFTgrid_weight_kernelPdS_S_S_PiiiE7atom_xj+120];
	sub.f64 	%fd985, %fd7215, %fd984;
	ld.shared.f64 	%fd986, [_ZZ22GDFTgrid_weight_kernelPdS_S_S_PiiiE7atom_yj+120];
	sub.f64 	%fd987, %fd7214, %fd986;
	ld.shared.f64 	%fd988, [_ZZ22GDFTgrid_weight_kernelPdS_S_S_PiiiE7atom_zj+120];
	sub.f64 	%fd989, %fd7213, %fd988;
	abs.f64 	%fd990, %fd985;
	abs.f64 	%fd991, %fd987;
	abs.f64 	%fd992, %fd989;
	add.f64 	%fd993, %fd990, %fd991;
	add.f64 	%fd994, %fd993, %fd992;
	min.f64 	%fd995, %fd990, %fd991;
	max.f64 	%fd996, %fd990, %fd991;
	min.f64 	%fd997, %fd996, %fd992;
	max.f64 	%fd998, %fd996, %fd992;
	{
	.reg .b32 %temp; 
	mov.b64 	{%temp, %r156}, %fd998;
	}
	and.b32  	%r157, %r156, -4194304;
	xor.b32  	%r158, %r157, 2144337920;
	mov.b32 	%r159, 0;
	mov.b64 	%fd999, {%r159, %r158};
	mul.f64 	%fd1000, %fd997, %fd999;
	mul.f64 	%fd1001, %fd995, %fd999;
	mul.f64 	%fd1002, %fd998, %fd999;
	mul.f64 	%fd1003, %fd1000, %fd1000;
	fma.rn.f64 	%fd1004, %fd1001, %fd1001, %fd1003;
	fma.rn.f64 	%fd1005, %fd1002, %fd1002, %fd1004;
	min.f64 	%fd1006, %fd1005, 0d7FEFFFFFFFFFFFFF;
	rsqrt.approx.ftz.f64 	%fd1007, %fd1006;
	mul.rn.f64 	%fd1008, %fd1007, %fd1007;
	neg.f64 	%fd1009, %fd1008;
	fma.rn.f64 	%fd1010, %fd1006, %fd1009, 0d3FF0000000000000;
	fma.rn.f64 	%fd1011, %fd1010, 0d3FD8000000000000, 0d3FE0000000000000;
	mul.rn.f64 	%fd1012, %fd1010, %fd1007;
	fma.rn.f64 	%fd1013, %fd1011, %fd1012, %fd1007;
	mul.f64 	%fd1014, %fd1005, %fd1013;
	or.b32  	%r160, %r157, 1048576;
	mov.b64 	%fd1015, {%r159, %r160};
	mul.f64 	%fd1016, %fd1015, %fd1014;
	setp.gt.f64 	%p57, %fd994, %fd998;
	selp.f64 	%fd1017, %fd1016, %fd994, %p57;
	setp.lt.u32 	%p58, %r156, %r4;
	selp.f64 	%fd7266, %fd1017, %fd998, %p58;
	bra.uni 	$L__BB0_10;

}
	// .globl	_Z33GDFTgrid_weight_derivative_kernelPdPKdS1_S1_S1_PKiii
.visible .entry _Z33GDFTgrid_weight_derivative_kernelPdPKdS1_S1_S1_PKiii(
	.param .u64 .ptr .align 1 _Z33GDFTgrid_weight_derivative_kernelPdPKdS1_S1_S1_PKiii_param_0,
	.param .u64 .ptr .align 1 _Z33GDFTgrid_weight_derivative_kernelPdPKdS1_S1_S1_PKiii_param_1,
	.param .u64 .ptr .align 1 _Z33GDFTgrid_weight_derivative_kernelPdPKdS1_S1_S1_PKiii_param_2,
	.param .u64 .ptr .align 1 _Z33GDFTgrid_weight_derivative_kernelPdPKdS1_S1_S1_PKiii_param_3,
	.param .u64 .ptr .align 1 _Z33GDFTgrid_weight_derivative_kernelPdPKdS1_S1_S1_PKiii_param_4,
	.param .u64 .ptr .align 1 _Z33GDFTgrid_weight_derivative_kernelPdPKdS1_S1_S1_PKiii_param_5,
	.param .u32 _Z33GDFTgrid_weight_derivative_kernelPdPKdS1_S1_S1_PKiii_param_6,
	.param .u32 _Z33GDFTgrid_weight_derivative_kernelPdPKdS1_S1_S1_PKiii_param_7
)
{
	.reg .pred 	%p<24>;
	.reg .b32 	%r<46>;
	.reg .b64 	%rd<67>;
	.reg .b64 	%fd<406>;

	ld.param.u64 	%rd12, [_Z33GDFTgrid_weight_derivative_kernelPdPKdS1_S1_S1_PKiii_param_1];
	ld.param.u64 	%rd14, [_Z33GDFTgrid_weight_derivative_kernelPdPKdS1_S1_S1_PKiii_param_3];
	ld.param.u64 	%rd16, [_Z33GDFTgrid_weight_derivative_kernelPdPKdS1_S1_S1_PKiii_param_5];
	ld.param.u32 	%r15, [_Z33GDFTgrid_weight_derivative_kernelPdPKdS1_S1_S1_PKiii_param_6];
	ld.param.u32 	%r17, [_Z33GDFTgrid_weight_derivative_kernelPdPKdS1_S1_S1_PKiii_param_7];
	cvta.to.global.u64 	%rd1, %rd14;
	mov.u32 	%r18, %ctaid.x;
	mov.u32 	%r19, %ntid.x;
	mov.u32 	%r20, %tid.x;
	mad.lo.s32 	%r1, %r18, %r19, %r20;
	mov.u32 	%r21, %ctaid.y;
	mov.u32 	%r22, %ntid.y;
	mov.u32 	%r23, %tid.y;
	mad.lo.s32 	%r24, %r21, %r22, %r23;
	setp.ge.s32 	%p1, %r1, %r15;
	setp.ge.s32 	%p2, %r24, %r17;
	or.pred  	%p3, %p1, %p2;
	@%p3 bra 	$L__BB1_10;
	cvta.to.global.u64 	%rd17, %rd16;
	mul.wide.s32 	%rd18, %r1, 4;
	add.s64 	%rd19, %rd17, %rd18;
	ld.global.nc.u32 	%r3, [%rd19];
	setp.lt.s32 	%p4, %r3, 0;
	setp.eq.s32 	%p5, %r3, %r24;
	or.pred  	%p6, %p4, %p5;
	@%p6 bra 	$L__BB1_10;
	mul.lo.s32 	%r26, %r1, 3;
	cvta.to.global.u64 	%rd20, %rd12;
	mul.wide.s32 	%rd21, %r26, 8;
	add.s64 	%rd22, %rd20, %rd21;
	ld.global.nc.f64 	%fd1, [%rd22];
	ld.global.nc.f64 	%fd2, [%rd22+8];
	ld.global.nc.f64 	%fd3, [%rd22+16];
	mul.lo.s32 	%r27, %r3, 3;
	mul.wide.u32 	%rd23, %r27, 8;
	add.s64 	%rd24, %rd1, %rd23;
	ld.global.nc.f64 	%fd4, [%rd24];
	ld.global.nc.f64 	%fd5, [%rd24+8];
	ld.global.nc.f64 	%fd6, [%rd24+16];
	mul.lo.s32 	%r28, %r24, 3;
	mul.wide.u32 	%rd25, %r28, 8;
	add.s64 	%rd26, %rd1, %rd25;
	ld.global.nc.f64 	%fd7, [%rd26];
	ld.global.nc.f64 	%fd8, [%rd26+8];
	ld.global.nc.f64 	%fd9, [%rd26+16];
	sub.f64 	%fd45, %fd4, %fd1;
	sub.f64 	%fd46, %fd5, %fd2;
	sub.f64 	%fd47, %fd6, %fd3;
	sub.f64 	%fd48, %fd7, %fd1;
	sub.f64 	%fd49, %fd8, %fd2;
	sub.f64 	%fd50, %fd9, %fd3;
	mul.f64 	%fd51, %fd46, %fd46;
	fma.rn.f64 	%fd52, %fd45, %fd45, %fd51;
	fma.rn.f64 	%fd53, %fd47, %fd47, %fd52;
	sqrt.rn.f64 	%fd10, %fd53;
	mul.f64 	%fd54, %fd49, %fd49;
	fma.rn.f64 	%fd55, %fd48, %fd48, %fd54;
	fma.rn.f64 	%fd56, %fd50, %fd50, %fd55;
	sqrt.rn.f64 	%fd11, %fd56;
	setp.gt.f64 	%p7, %fd11, 0d3D06849B86A12B9B;
	rcp.rn.f64 	%fd57, %fd11;
	selp.f64 	%fd58, %fd57, 0d0000000000000000, %p7;
	mul.lo.s32 	%r4, %r3, %r17;
	mul.f64 	%fd12, %fd48, %fd58;
	mul.f64 	%fd13, %fd49, %fd58;
	mul.f64 	%fd14, %fd50, %fd58;
	mov.f64 	%fd394, 0d0000000000000000;
	mov.f64 	%fd393, 0d3FF0000000000000;
	mov.b32 	%r42, 0;
	mov.f64 	%fd395, %fd393;
	mov.f64 	%fd396, %fd394;
	mov.f64 	%fd397, %fd394;
	mov.f64 	%fd398, %fd394;
	mov.f64 	%fd399, %fd394;
	mov.f64 	%fd400, %fd394;
	mov.f64 	%fd401, %fd394;
$L__BB1_3:
	ld.param.u64 	%rd61, [_Z33GDFTgrid_weight_derivative_kernelPdPKdS1_S1_S1_PKiii_param_4];
	ld.param.u64 	%rd59, [_Z33GDFTgrid_weight_derivative_kernelPdPKdS1_S1_S1_PKiii_param_3];
	setp.eq.s32 	%p8, %r17, 1;
	mul.lo.s32 	%r30, %r42, 3;
	cvta.to.global.u64 	%rd2, %rd59;
	mul.wide.u32 	%rd27, %r30, 8;
	add.s64 	%rd28, %rd2, %rd27;
	ld.global.nc.f64 	%fd24, [%rd28];
	ld.global.nc.f64 	%fd25, [%rd28+8];
	ld.global.nc.f64 	%fd26, [%rd28+16];
	sub.f64 	%fd61, %fd24, %fd1;
	sub.f64 	%fd62, %fd25, %fd2;
	sub.f64 	%fd63, %fd26, %fd3;
	mul.f64 	%fd64, %fd62, %fd62;
	fma.rn.f64 	%fd65, %fd61, %fd61, %fd64;
	fma.rn.f64 	%fd66, %fd63, %fd63, %fd65;
	sqrt.rn.f64 	%fd27, %fd66;
	sub.f64 	%fd67, %fd4, %fd24;
	sub.f64 	%fd68, %fd5, %fd25;
	sub.f64 	%fd69, %fd6, %fd26;
	mul.f64 	%fd70, %fd68, %fd68;
	fma.rn.f64 	%fd71, %fd67, %fd67, %fd70;
	fma.rn.f64 	%fd72, %fd69, %fd69, %fd71;
	sqrt.rn.f64 	%fd73, %fd72;
	setp.gt.f64 	%p9, %fd73, 0d3D06849B86A12B9B;
	rcp.rn.f64 	%fd74, %fd73;
	selp.f64 	%fd75, %fd74, 0d0000000000000000, %p9;
	sub.f64 	%fd76, %fd10, %fd27;
	mul.f64 	%fd77, %fd76, %fd75;
	add.s32 	%r31, %r42, %r4;
	cvta.to.global.u64 	%rd3, %rd61;
	mul.wide.u32 	%rd29, %r31, 8;
	add.s64 	%rd30, %rd3, %rd29;
	ld.global.nc.f64 	%fd78, [%rd30];
	mul.f64 	%fd79, %fd77, %fd77;
	mov.f64 	%fd403, 0d3FF0000000000000;
	sub.f64 	%fd80, %fd403, %fd79;
	fma.rn.f64 	%fd81, %fd78, %fd80, %fd77;
	mul.f64 	%fd82, %fd81, %fd81;
	mov.f64 	%fd83, 0d4008000000000000;
	sub.f64 	%fd84, %fd83, %fd82;
	mul.f64 	%fd85, %fd81, %fd84;
	mul.f64 	%fd86, %fd85, 0d3FE0000000000000;
	mul.f64 	%fd87, %fd86, %fd86;
	sub.f64 	%fd88, %fd83, %fd87;
	mul.f64 	%fd89, %fd86, %fd88;
	mul.f64 	%fd90, %fd89, 0d3FE0000000000000;
	mul.f64 	%fd91, %fd90, %fd90;
	sub.f64 	%fd92, %fd83, %fd91;
	mul.f64 	%fd93, %fd90, %fd92;
	mul.f64 	%fd94, %fd93, 0d3FE0000000000000;
	sub.f64 	%fd95, %fd403, %fd94;
	mul.f64 	%fd96, %fd95, 0d3FE0000000000000;
	mul.f64 	%fd395, %fd395, %fd96;
	mul.lo.s32 	%r43, %r42, %r17;
	mov.b32 	%r45, 0;
	@%p8 bra 	$L__BB1_6;
	and.b32  	%r32, %r17, 2147483646;
	neg.s32 	%r44, %r32;
	add.s64 	%rd65, %rd2, 24;
	mul.wide.u32 	%rd31, %r43, 8;
	add.s64 	%rd32, %rd3, %rd31;
	add.s64 	%rd66, %rd32, 8;
	mov.f64 	%fd403, 0d3FF0000000000000;
$L__BB1_5:
	ld.param.u64 	%rd62, [_Z33GDFTgrid_weight_derivative_kernelPdPKdS1_S1_S1_PKiii_param_4];
	and.b32  	%r45, %r17, 2147483646;
	ld.global.nc.f64 	%fd98, [%rd65+-24];
	ld.global.nc.f64 	%fd99, [%rd65+-16];
	ld.global.nc.f64 	%fd100, [%rd65+-8];
	sub.f64 	%fd101, %fd98, %fd1;
	sub.f64 	%fd102, %fd99, %fd2;
	sub.f64 	%fd103, %fd100, %fd3;
	sub.f64 	%fd104, %fd24, %fd98;
	sub.f64 	%fd105, %fd25, %fd99;
	sub.f64 	%fd106, %fd26, %fd100;
	mul.f64 	%fd107, %fd102, %fd102;
	fma.rn.f64 	%fd108, %fd101, %fd101, %fd107;
	fma.rn.f64 	%fd109, %fd103, %fd103, %fd108;
	sqrt.rn.f64 	%fd110, %fd109;
	mul.f64 	%fd111, %fd105, %fd105;
	fma.rn.f64 	%fd112, %fd104, %fd104, %fd111;
	fma.rn.f64 	%fd113, %fd106, %fd106, %fd112;
	sqrt.rn.f64 	%fd114, %fd113;
	setp.gt.f64 	%p10, %fd114, 0d3D06849B86A12B9B;
	rcp.rn.f64 	%fd115, %fd114;
	selp.f64 	%fd116, %fd115, 0d0000000000000000, %p10;
	sub.f64 	%fd117, %fd27, %fd110;
	mul.f64 	%fd118, %fd117, %fd116;
	cvta.to.global.u64 	%rd33, %rd62;
	mul.wide.u32 	%rd34, %r43, 8;
	add.s64 	%rd35, %rd33, %rd34;
	ld.global.nc.f64 	%fd119, [%rd35];
	mul.f64 	%fd120, %fd118, %fd118;
	mov.f64 	%fd121, 0d3FF0000000000000;
	sub.f64 	%fd122, %fd121, %fd120;
	fma.rn.f64 	%fd123, %fd119, %fd122, %fd118;
	mul.f64 	%fd124, %fd123, %fd123;
	mov.f64 	%fd125, 0d4008000000000000;
	sub.f64 	%fd126, %fd125, %fd124;
	mul.f64 	%fd127, %fd123, %fd126;
	mul.f64 	%fd128, %fd127, 0d3FE0000000000000;
	mul.f64 	%fd129, %fd128, %fd128;
	sub.f64 	%fd130, %fd125, %fd129;
	mul.f64 	%fd131, %fd128, %fd130;
	mul.f64 	%fd132, %fd131, 0d3FE0000000000000;
	mul.f64 	%fd133, %fd132, %fd132;
	sub.f64 	%fd134, %fd125, %fd133;
	mul.f64 	%fd135, %fd132, %fd134;
	mul.f64 	%fd136, %fd135, 0d3FE0000000000000;
	sub.f64 	%fd137, %fd121, %fd136;
	mul.f64 	%fd138, %fd137, 0d3FE0000000000000;
	mul.f64 	%fd139, %fd403, %fd138;
	ld.global.nc.f64 	%fd140, [%rd65];
	ld.global.nc.f64 	%fd141, [%rd65+8];
	ld.global.nc.f64 	%fd142, [%rd65+16];
	sub.f64 	%fd143, %fd140, %fd1;
	sub.f64 	%fd144, %fd141, %fd2;
	sub.f64 	%fd145, %fd142, %fd3;
	sub.f64 	%fd146, %fd24, %fd140;
	sub.f64 	%fd147, %fd25, %fd141;
	sub.f64 	%fd148, %fd26, %fd142;
	mul.f64 	%fd149, %fd144, %fd144;
	fma.rn.f64 	%fd150, %fd143, %fd143, %fd149;
	fma.rn.f64 	%fd151, %fd145, %fd145, %fd150;
	sqrt.rn.f64 	%fd152, %fd151;
	mul.f64 	%fd153, %fd147, %fd147;
	fma.rn.f64 	%fd154, %fd146, %fd146, %fd153;
	fma.rn.f64 	%fd155, %fd148, %fd148, %fd154;
	sqrt.rn.f64 	%fd156, %fd155;
	setp.gt.f64 	%p11, %fd156, 0d3D06849B86A12B9B;
	rcp.rn.f64 	%fd157, %fd156;
	selp.f64 	%fd158, %fd157, 0d0000000000000000, %p11;
	sub.f64 	%fd159, %fd27, %fd152;
	mul.f64 	%fd160, %fd159, %fd158;
	ld.global.nc.f64 	%fd161, [%rd66];
	mul.f64 	%fd162, %fd160, %fd160;
	sub.f64 	%fd163, %fd121, %fd162;
	fma.rn.f64 	%fd164, %fd161, %fd163, %fd160;
	mul.f64 	%fd165, %fd164, %fd164;
	sub.f64 	%fd166, %fd125, %fd165;
	mul.f64 	%fd167, %fd164, %fd166;
	mul.f64 	%fd168, %fd167, 0d3FE0000000000000;
	mul.f64 	%fd169, %fd168, %fd168;
	sub.f64 	%fd170, %fd125, %fd169;
	mul.f64 	%fd171, %fd168, %fd170;
	mul.f64 	%fd172, %fd171, 0d3FE0000000000000;
	mul.f64 	%fd173, %fd172, %fd172;
	sub.f64 	%fd174, %fd125, %fd173;
	mul.f64 	%fd175, %fd172, %fd174;
	mul.f64 	%fd176, %fd175, 0d3FE0000000000000;
	sub.f64 	%fd177, %fd121, %fd176;
	mul.f64 	%fd178, %fd177, 0d3FE0000000000000;
	mul.f64 	%fd403, %fd139, %fd178;
	add.s32 	%r44, %r44, 2;
	add.s64 	%rd66, %rd66, 16;
	add.s32 	%r43, %r43, 2;
	add.s64 	%rd65, %rd65, 48;
	setp.ne.s32 	%p12, %r44, 0;
	@%p12 bra 	$L__BB1_5;
$L__BB1_6:
	and.b32  	%r33, %r17, 1;
	setp.eq.b32 	%p13, %r33, 1;
	not.pred 	%p14, %p13;
	@%p14 bra 	$L__BB1_8;
	ld.param.u64 	%rd63, [_Z33GDFTgrid_weight_derivative_kernelPdPKdS1_S1_S1_PKiii_param_4];
	ld.param.u64 	%rd60, [_Z33GDFTgrid_weight_derivative_kernelPdPKdS1_S1_S1_PKiii_param_3];
	mul.lo.s32 	%r34, %r45, 3;
	cvta.to.global.u64 	%rd36, %rd60;
	mul.wide.u32 	%rd37, %r34, 8;
	add.s64 	%rd38, %rd36, %rd37;
	ld.global.nc.f64 	%fd179, [%rd38];
	ld.global.nc.f64 	%fd180, [%rd38+8];
	ld.global.nc.f64 	%fd181, [%rd38+16];
	sub.f64 	%fd182, %fd179, %fd1;
	sub.f64 	%fd183, %fd180, %fd2;
	sub.f64 	%fd184, %fd181, %fd3;
	sub.f64 	%fd185, %fd24, %fd179;
	sub.f64 	%fd186, %fd25, %fd180;
	sub.f64 	%fd187, %fd26, %fd181;
	mul.f64 	%fd188, %fd183, %fd183;
	fma.rn.f64 	%fd189, %fd182, %fd182, %fd188;
	fma.rn.f64 	%fd190, %fd184, %fd184, %fd189;
	sqrt.rn.f64 	%fd191, %fd190;
	mul.f64 	%fd192, %fd186, %fd186;
	fma.rn.f64 	%fd193, %fd185, %fd185, %fd192;
	fma.rn.f64 	%fd194, %fd187, %fd187, %fd193;
	sqrt.rn.f64 	%fd195, %fd194;
	setp.gt.f64 	%p15, %fd195, 0d3D06849B86A12B9B;
	rcp.rn.f64 	%fd196, %fd195;
	selp.f64 	%fd197, %fd196, 0d0000000000000000, %p15;
	sub.f64 	%fd198, %fd27, %fd191;
	mul.f64 	%fd199, %fd198, %fd197;
	mad.lo.s32 	%r35, %r42, %r17, %r45;
	cvta.to.global.u64 	%rd39, %rd63;
	mul.wide.u32 	%rd40, %r35, 8;
	add.s64 	%rd41, %rd39, %rd40;
	ld.global.nc.f64 	%fd200, [%rd41];
	mul.f64 	%fd201, %fd199, %fd199;
	mov.f64 	%fd202, 0d3FF0000000000000;
	sub.f64 	%fd203, %fd202, %fd201;
	fma.rn.f64 	%fd204, %fd200, %fd203, %fd199;
	mul.f64 	%fd205, %fd204, %fd204;
	mov.f64 	%fd206, 0d4008000000000000;
	sub.f64 	%fd207, %fd206, %fd205;
	mul.f64 	%fd208, %fd204, %fd207;
	mul.f64 	%fd209, %fd208, 0d3FE0000000000000;
	mul.f64 	%fd210, %fd209, %fd209;
	sub.f64 	%fd211, %fd206, %fd210;
	mul.f64 	%fd212, %fd209, %fd211;
	mul.f64 	%fd213, %fd212, 0d3FE0000000000000;
	mul.f64 	%fd214, %fd213, %fd213;
	sub.f64 	%fd215, %fd206, %fd214;
	mul.f64 	%fd216, %fd213, %fd215;
	mul.f64 	%fd217, %fd216, 0d3FE0000000000000;
	sub.f64 	%fd218, %fd202, %fd217;
	mul.f64 	%fd219, %fd218, 0d3FE0000000000000;
	mul.f64 	%fd403, %fd403, %fd219;
$L__BB1_8:
	ld.param.u64 	%rd64, [_Z33GDFTgrid_weight_derivative_kernelPdPKdS1_S1_S1_PKiii_param_4];
	add.f64 	%fd394, %fd394, %fd403;
	sub.f64 	%fd220, %fd24, %fd7;
	sub.f64 	%fd221, %fd25, %fd8;
	sub.f64 	%fd222, %fd26, %fd9;
	mul.f64 	%fd223, %fd221, %fd221;
	fma.rn.f64 	%fd224, %fd220, %fd220, %fd223;
	fma.rn.f64 	%fd225, %fd222, %fd222, %fd224;
	sqrt.rn.f64 	%fd226, %fd225;
	setp.gt.f64 	%p16, %fd226, 0d3D06849B86A12B9B;
	rcp.rn.f64 	%fd227, %fd226;
	selp.f64 	%fd228, %fd227, 0d0000000000000000, %p16;
	sub.f64 	%fd229, %fd27, %fd11;
	mul.f64 	%fd230, %fd229, %fd228;
	mul.f64 	%fd231, %fd228, %fd230;
	mul.f64 	%fd232, %fd220, %fd231;
	mul.f64 	%fd233, %fd221, %fd231;
	mul.f64 	%fd234, %fd222, %fd231;
	sub.f64 	%fd235, %fd232, %fd12;
	sub.f64 	%fd236, %fd233, %fd13;
	sub.f64 	%fd237, %fd234, %fd14;
	mul.f64 	%fd238, %fd228, %fd235;
	mul.f64 	%fd239, %fd228, %fd236;
	mul.f64 	%fd240, %fd228, %fd237;
	mad.lo.s32 	%r36, %r42, %r17, %r24;
	cvta.to.global.u64 	%rd10, %rd64;
	mul.wide.u32 	%rd42, %r36, 8;
	add.s64 	%rd43, %rd10, %rd42;
	ld.global.nc.f64 	%fd241, [%rd43];
	mul.f64 	%fd242, %fd230, %fd230;
	mov.f64 	%fd243, 0d3FF0000000000000;
	sub.f64 	%fd244, %fd243, %fd242;
	fma.rn.f64 	%fd245, %fd244, %fd241, %fd230;
	add.f64 	%fd246, %fd241, %fd241;
	mul.f64 	%fd247, %fd230, %fd246;
	sub.f64 	%fd248, %fd243, %fd247;
	mul.f64 	%fd249, %fd245, %fd245;
	mov.f64 	%fd250, 0d4008000000000000;
	sub.f64 	%fd251, %fd250, %fd249;
	mul.f64 	%fd252, %fd245, %fd251;
	mul.f64 	%fd253, %fd252, 0d3FE0000000000000;
	mul.f64 	%fd254, %fd253, %fd253;
	sub.f64 	%fd255, %fd250, %fd254;
	mul.f64 	%fd256, %fd253, %fd255;
	mul.f64 	%fd257, %fd256, 0d3FE0000000000000;
	mul.f64 	%fd258, %fd257, %fd257;
	sub.f64 	%fd259, %fd250, %fd258;
	mul.f64 	%fd260, %fd257, %fd259;
	mul.f64 	%fd261, %fd260, 0d3FE0000000000000;
	sub.f64 	%fd262, %fd243, %fd261;
	mul.f64 	%fd263, %fd262, 0d3FE0000000000000;
	sub.f64 	%fd264, %fd243, %fd258;
	mul.f64 	%fd265, %fd264, 0dBFE8000000000000;
	mul.f64 	%fd266, %fd265, 0d3FF8000000000000;
	sub.f64 	%fd267, %fd243, %fd254;
	mul.f64 	%fd268, %fd267, %fd266;
	mul.f64 	%fd269, %fd268, 0d3FF8000000000000;
	sub.f64 	%fd270, %fd243, %fd249;
	mul.f64 	%fd271, %fd270, %fd269;
	mul.f64 	%fd272, %fd248, %fd271;
	setp.gt.f64 	%p17, %fd263, 0d3D06849B86A12B9B;
	rcp.rn.f64 	%fd273, %fd263;
	selp.f64 	%fd274, %fd273, 0d0000000000000000, %p17;
	mul.f64 	%fd275, %fd272, %fd274;
	mul.f64 	%fd276, %fd403, %fd275;
	fma.rn.f64 	%fd398, %fd238, %fd276, %fd398;
	fma.rn.f64 	%fd397, %fd239, %fd276, %fd397;
	fma.rn.f64 	%fd396, %fd240, %fd276, %fd396;
	mad.lo.s32 	%r37, %r17, %r24, %r42;
	mul.wide.u32 	%rd44, %r37, 8;
	add.s64 	%rd45, %rd10, %rd44;
	ld.global.nc.f64 	%fd277, [%rd45];
	mul.f64 	%fd278, %fd244, %fd277;
	sub.f64 	%fd279, %fd278, %fd230;
	mul.f64 	%fd280, %fd279, %fd279;
	sub.f64 	%fd281, %fd250, %fd280;
	mul.f64 	%fd282, %fd279, %fd281;
	mul.f64 	%fd283, %fd282, 0d3FE0000000000000;
	mul.f64 	%fd284, %fd283, %fd283;
	sub.f64 	%fd285, %fd250, %fd284;
	mul.f64 	%fd286, %fd283, %fd285;
	mul.f64 	%fd287, %fd286, 0d3FE0000000000000;
	mul.f64 	%fd288, %fd287, %fd287;
	sub.f64 	%fd289, %fd250, %fd288;
	mul.f64 	%fd290, %fd287, %fd289;
	mul.f64 	%fd291, %fd290, 0d3FE0000000000000;
	sub.f64 	%fd292, %fd243, %fd291;
	mul.f64 	%fd293, %fd292, 0d3FE0000000000000;
	mul.f64 	%fd393, %fd393, %fd293;
	add.f64 	%fd294, %fd277, %fd277;
	fma.rn.f64 	%fd295, %fd230, %fd294, 0d3FF0000000000000;
	sub.f64 	%fd296, %fd243, %fd288;
	mul.f64 	%fd297, %fd296, 0dBFE8000000000000;
	mul.f64 	%fd298, %fd297, 0d3FF8000000000000;
	sub.f64 	%fd299, %fd243, %fd284;
	mul.f64 	%fd300, %fd299, %fd298;
	mul.f64 	%fd301, %fd300, 0d3FF8000000000000;
	sub.f64 	%fd302, %fd243, %fd280;
	mul.f64 	%fd303, %fd302, %fd301;
	mul.f64 	%fd304, %fd295, %fd303;
	setp.gt.f64 	%p18, %fd293, 0d3D06849B86A12B9B;
	rcp.rn.f64 	%fd305, %fd293;
	selp.f64 	%fd306, %fd305, 0d0000000000000000, %p18;
	mul.f64 	%fd307, %fd304, %fd306;
	mul.f64 	%fd308, %fd238, %fd307;
	sub.f64 	%fd401, %fd401, %fd308;
	mul.f64 	%fd309, %fd239, %fd307;
	sub.f64 	%fd400, %fd400, %fd309;
	mul.f64 	%fd310, %fd240, %fd307;
	sub.f64 	%fd399, %fd399, %fd310;
	add.s32 	%r42, %r42, 1;
	setp.ne.s32 	%p19, %r42, %r17;
	@%p19 bra 	$L__BB1_3;
	ld.param.u32 	%r41, [_Z33GDFTgrid_weight_derivative_kernelPdPKdS1_S1_S1_PKiii_param_6];
	ld.param.u64 	%rd58, [_Z33GDFTgrid_weight_derivative_kernelPdPKdS1_S1_S1_PKiii_param_2];
	ld.param.u64 	%rd57, [_Z33GDFTgrid_weight_derivative_kernelPdPKdS1_S1_S1_PKiii_param_0];
	fma.rn.f64 	%fd311, %fd401, %fd393, %fd398;
	fma.rn.f64 	%fd312, %fd400, %fd393, %fd397;
	fma.rn.f64 	%fd313, %fd399, %fd393, %fd396;
	sub.f64 	%fd314, %fd4, %fd7;
	sub.f64 	%fd315, %fd5, %fd8;
	sub.f64 	%fd316, %fd6, %fd9;
	mul.f64 	%fd317, %fd315, %fd315;
	fma.rn.f64 	%fd318, %fd314, %fd314, %fd317;
	fma.rn.f64 	%fd319, %fd316, %fd316, %fd318;
	sqrt.rn.f64 	%fd320, %fd319;
	setp.gt.f64 	%p20, %fd320, 0d3D06849B86A12B9B;
	rcp.rn.f64 	%fd321, %fd320;
	selp.f64 	%fd322, %fd321, 0d0000000000000000, %p20;
	sub.f64 	%fd323, %fd10, %fd11;
	mul.f64 	%fd324, %fd323, %fd322;
	mul.f64 	%fd325, %fd322, %fd324;
	mul.f64 	%fd326, %fd314, %fd325;
	mul.f64 	%fd327, %fd315, %fd325;
	mul.f64 	%fd328, %fd316, %fd325;
	sub.f64 	%fd329, %fd326, %fd12;
	sub.f64 	%fd330, %fd327, %fd13;
	sub.f64 	%fd331, %fd328, %fd14;
	mul.f64 	%fd332, %fd322, %fd329;
	mul.f64 	%fd333, %fd322, %fd330;
	mul.f64 	%fd334, %fd322, %fd331;
	add.s32 	%r38, %r4, %r24;
	mul.wide.u32 	%rd46, %r38, 8;
	add.s64 	%rd47, %rd10, %rd46;
	ld.global.nc.f64 	%fd335, [%rd47];
	mul.f64 	%fd336, %fd324, %fd324;
	mov.f64 	%fd337, 0d3FF0000000000000;
	sub.f64 	%fd338, %fd337, %fd336;
	fma.rn.f64 	%fd339, %fd338, %fd335, %fd324;
	add.f64 	%fd340, %fd335, %fd335;
	mul.f64 	%fd341, %fd324, %fd340;
	sub.f64 	%fd342, %fd337, %fd341;
	mul.f64 	%fd343, %fd339, %fd339;
	mov.f64 	%fd344, 0d4008000000000000;
	sub.f64 	%fd345, %fd344, %fd343;
	mul.f64 	%fd346, %fd339, %fd345;
	mul.f64 	%fd347, %fd346, 0d3FE0000000000000;
	mul.f64 	%fd348, %fd347, %fd347;
	sub.f64 	%fd349, %fd344, %fd348;
	mul.f64 	%fd350, %fd347, %fd349;
	mul.f64 	%fd351, %fd350, 0d3FE0000000000000;
	mul.f64 	%fd352, %fd351, %fd351;
	sub.f64 	%fd353, %fd344, %fd352;
	mul.f64 	%fd354, %fd351, %fd353;
	mul.f64 	%fd355, %fd354, 0d3FE0000000000000;
	sub.f64 	%fd356, %fd337, %fd355;
	mul.f64 	%fd357, %fd356, 0d3FE0000000000000;
	sub.f64 	%fd358, %fd337, %fd352;
	mul.f64 	%fd359, %fd358, 0dBFE8000000000000;
	mul.f64 	%fd360, %fd359, 0d3FF8000000000000;
	sub.f64 	%fd361, %fd337, %fd348;
	mul.f64 	%fd362, %fd361, %fd360;
	mul.f64 	%fd363, %fd362, 0d3FF8000000000000;
	sub.f64 	%fd364, %fd337, %fd343;
	mul.f64 	%fd365, %fd364, %fd363;
	mul.f64 	%fd366, %fd342, %fd365;
	setp.gt.f64 	%p21, %fd357, 0d3D06849B86A12B9B;
	rcp.rn.f64 	%fd367, %fd357;
	selp.f64 	%fd368, %fd367, 0d0000000000000000, %p21;
	mul.f64 	%fd369, %fd366, %fd368;
	mul.f64 	%fd370, %fd395, %fd369;
	mul.f64 	%fd371, %fd332, %fd370;
	mul.f64 	%fd372, %fd333, %fd370;
	mul.f64 	%fd373, %fd334, %fd370;
	cvta.to.global.u64 	%rd48, %rd58;
	mul.wide.s32 	%rd49, %r1, 8;
	add.s64 	%rd50, %rd48, %rd49;
	ld.global.nc.f64 	%fd374, [%rd50];
	setp.gt.f64 	%p22, %fd394, 0d3D06849B86A12B9B;
	rcp.rn.f64 	%fd375, %fd394;
	selp.f64 	%fd376, %fd375, 0d0000000000000000, %p22;
	mul.f64 	%fd377, %fd376, %fd371;
	mul.f64 	%fd378, %fd376, %fd372;
	mul.f64 	%fd379, %fd376, %fd373;
	mul.f64 	%fd380, %fd394, %fd394;
	setp.gt.f64 	%p23, %fd380, 0d3D06849B86A12B9B;
	rcp.rn.f64 	%fd381, %fd380;
	selp.f64 	%fd382, %fd381, 0d0000000000000000, %p23;
	mul.f64 	%fd383, %fd395, %fd382;
	mul.f64 	%fd384, %fd311, %fd383;
	mul.f64 	%fd385, %fd312, %fd383;
	mul.f64 	%fd386, %fd313, %fd383;
	sub.f64 	%fd387, %fd377, %fd384;
	sub.f64 	%fd388, %fd378, %fd385;
	sub.f64 	%fd389, %fd379, %fd386;
	mul.f64 	%fd390, %fd374, %fd387;
	mul.f64 	%fd391, %fd374, %fd388;
	mul.f64 	%fd392, %fd374, %fd389;
	mul.lo.s32 	%r39, %r24, %r41;
	mad.lo.s32 	%r40, %r39, 3, %r1;
	cvta.to.global.u64 	%rd51, %rd57;
	mul.wide.s32 	%rd52, %r40, 8;
	add.s64 	%rd53, %rd51, %rd52;
	st.global.f64 	[%rd53], %fd390;
	mul.wide.s32 	%rd54, %r41, 8;
	add.s64 	%rd55, %rd53, %rd54;
	st.global.f64 	[%rd55], %fd391;
	add.s64 	%rd56, %rd55, %rd54;
	st.global.f64 	[%rd56], %fd392;
$L__BB1_10:
	ret;

}
	// .globl	_Z22GDFTgroup_grids_kernelPiPKdS1_ii
.visible .entry _Z22GDFTgroup_grids_kernelPiPKdS1_ii(
	.param .u64 .ptr .align 1 _Z22GDFTgroup_grids_kernelPiPKdS1_ii_param_0,
	.param .u64 .ptr .align 1 _Z22GDFTgroup_grids_kernelPiPKdS1_ii_param_1,
	.param .u64 .ptr .align 1 _Z22GDFTgroup_grids_kernelPiPKdS1_ii_param_2,
	.param .u32 _Z22GDFTgroup_grids_kernelPiPKdS1_ii_param_3,
	.param .u32 _Z22GDFTgroup_grids_kernelPiPKdS1_ii_param_4
)
{
	.reg .pred 	%p<28>;
	.reg .b32 	%r<123>;
	.reg .b64 	%rd<20>;
	.reg .b64 	%fd<179>;
	// demoted variable
	.shared .align 8 .b8 _ZZ22GDFTgroup_grids_kernelPiPKdS1_iiE6x_atom[1024];
	// demoted variable
	.shared .align 8 .b8 _ZZ22GDFTgroup_grids_kernelPiPKdS1_iiE6y_atom[1024];
	// demoted variable
	.shared .align 8 .b8 _ZZ22GDFTgroup_grids_kernelPiPKdS1_iiE6z_atom[1024];
	ld.param.u64 	%rd3, [_Z22GDFTgroup_grids_kernelPiPKdS1_ii_param_1];
	ld.param.u64 	%rd4, [_Z22GDFTgroup_grids_kernelPiPKdS1_ii_param_2];
	ld.param.u32 	%r34, [_Z22GDFTgroup_grids_kernelPiPKdS1_ii_param_3];
	ld.param.u32 	%r36, [_Z22GDFTgroup_grids_kernelPiPKdS1_ii_param_4];
	cvta.to.global.u64 	%rd5, %rd4;
	mov.u32 	%r37, %ctaid.x;
	mov.u32 	%r1, %ntid.x;
	mov.u32 	%r2, %tid.x;
	mad.lo.s32 	%r3, %r37, %r1, %r2;
	mul.wide.s32 	%rd6, %r3, 8;
	add.s64 	%rd7, %rd5, %rd6;
	ld.global.f64 	%fd1, [%rd7];
	mul.wide.s32 	%rd8, %r36, 8;
	add.s64 	%rd9, %rd7, %rd8;
	ld.global.f64 	%fd2, [%rd9];
	add.s64 	%rd10, %rd9, %rd8;
	ld.global.f64 	%fd3, [%rd10];
	setp.lt.s32 	%p1, %r34, 1;
	mov.b32 	%r121, 0;
	@%p1 bra 	$L__BB2_17;
	cvta.to.global.u64 	%rd1, %rd3;
	mov.f64 	%fd178, 0d46293E5939A08CEA;
	mov.b32 	%r108, 0;
	mul.wide.u32 	%rd13, %r34, 8;
	mov.u32 	%r107, %r34;
	mov.u32 	%r121, %r108;
$L__BB2_2:
	min.s32 	%r39, %r107, 128;
	max.s32 	%r7, %r39, 1;
	add.s32 	%r8, %r108, %r2;
	setp.ge.s32 	%p2, %r8, %r34;
	@%p2 bra 	$L__BB2_4;
	mul.wide.s32 	%rd11, %r8, 8;
	add.s64 	%rd12, %rd1, %rd11;
	ld.global.f64 	%fd18, [%rd12];
	shl.b32 	%r40, %r2, 3;
	mov.u32 	%r41, _ZZ22GDFTgroup_grids_kernelPiPKdS1_iiE6x_atom;
	add.s32 	%r42, %r41, %r40;
	st.shared.f64 	[%r42], %fd18;
	add.s64 	%rd14, %rd12, %rd13;
	ld.global.f64 	%fd19, [%rd14];
	mov.u32 	%r43, _ZZ22GDFTgroup_grids_kernelPiPKdS1_iiE6y_atom;
	add.s32 	%r44, %r43, %r40;
	st.shared.f64 	[%r44], %fd19;
	add.s64 	%rd15, %rd14, %rd13;
	ld.global.f64 	%fd20, [%rd15];
	mov.u32 	%r45, _ZZ22GDFTgroup_grids_kernelPiPKdS1_iiE6z_atom;
	add.s32 	%r46, %r45, %r40;
	st.shared.f64 	[%r46], %fd20;
$L__BB2_4:
	bar.sync 	0;
	setp.le.s32 	%p3, %r34, %r108;
	@%p3 bra 	$L__BB2_16;
	setp.lt.s32 	%p4, %r107, 8;
	mov.b32 	%r116, 0;
	@%p4 bra 	$L__BB2_8;
	mov.b32 	%r110, 0;
$L__BB2_7:
	.pragma "nounroll";
	add.s32 	%r50, %r110, %r108;
	shl.b32 	%r51, %r110, 3;
	mov.u32 	%r52, _ZZ22GDFTgroup_grids_kernelPiPKdS1_iiE6x_atom;
	add.s32 	%r53, %r52, %r51;
	ld.shared.f64 	%fd22, [%r53];
	sub.f64 	%fd23, %fd22, %fd1;
	mov.u32 	%r54, _ZZ22GDFTgroup_grids_kernelPiPKdS1_iiE6y_atom;
	add.s32 	%r55, %r54, %r51;
	ld.shared.f64 	%fd24, [%r55];
	sub.f64 	%fd25, %fd24, %fd2;
	mov.u32 	%r56, _ZZ22GDFTgroup_grids_kernelPiPKdS1_iiE6z_atom;
	add.s32 	%r57, %r56, %r51;
	ld.shared.f64 	%fd26, [%r57];
	sub.f64 	%fd27, %fd26, %fd3;
	mul.f64 	%fd28, %fd25, %fd25;
	fma.rn.f64 	%fd29, %fd23, %fd23, %fd28;
	fma.rn.f64 	%fd30, %fd27, %fd27, %fd29;
	setp.lt.f64 	%p5, %fd30, %fd178;
	selp.f64 	%fd31, %fd30, %fd178, %p5;
	selp.b32 	%r58, %r50, %r121, %p5;
	add.s32 	%r59, %r50, 1;
	ld.shared.f64 	%fd32, [%r53+8];
	sub.f64 	%fd33, %fd32, %fd1;
	ld.shared.f64 	%fd34, [%r55+8];
	sub.f64 	%fd35, %fd34, %fd2;
	ld.shared.f64 	%fd36, [%r57+8];
	sub.f64 	%fd37, %fd36, %fd3;
	mul.f64 	%fd38, %fd35, %fd35;
	fma.rn.f64 	%fd39, %fd33, %fd33, %fd38;
	fma.rn.f64 	%fd40, %fd37, %fd37, %fd39;
	setp.lt.f64 	%p6, %fd40, %fd31;
	selp.f64 	%fd41, %fd40, %fd31, %p6;
	selp.b32 	%r60, %r59, %r58, %p6;
	add.s32 	%r61, %r50, 2;
	ld.shared.f64 	%fd42, [%r53+16];
	sub.f64 	%fd43, %fd42, %fd1;
	ld.shared.f64 	%fd44, [%r55+16];
	sub.f64 	%fd45, %fd44, %fd2;
	ld.shared.f64 	%fd46, [%r57+16];
	sub.f64 	%fd47, %fd46, %fd3;
	mul.f64 	%fd48, %fd45, %fd45;
	fma.rn.f64 	%fd49, %fd43, %fd43, %fd48;
	fma.rn.f64 	%fd50, %fd47, %fd47, %fd49;
	setp.lt.f64 	%p7, %fd50, %fd41;
	selp.f64 	%fd51, %fd50, %fd41, %p7;
	selp.b32 	%r62, %r61, %r60, %p7;
	add.s32 	%r63, %r50, 3;
	ld.shared.f64 	%fd52, [%r53+24];
	sub.f64 	%fd53, %fd52, %fd1;
	ld.shared.f64 	%fd54, [%r55+24];
	sub.f64 	%fd55, %fd54, %fd2;
	ld.shared.f64 	%fd56, [%r57+24];
	sub.f64 	%fd57, %fd56, %fd3;
	mul.f64 	%fd58, %fd55, %fd55;
	fma.rn.f64 	%fd59, %fd53, %fd53, %fd58;
	fma.rn.f64 	%fd60, %fd57, %fd57, %fd59;
	setp.lt.f64 	%p8, %fd60, %fd51;
	selp.f64 	%fd61, %fd60, %fd51, %p8;
	selp.b32 	%r64, %r63, %r62, %p8;
	add.s32 	%r65, %r50, 4;
	ld.shared.f64 	%fd62, [%r53+32];
	sub.f64 	%fd63, %fd62, %fd1;
	ld.shared.f64 	%fd64, [%r55+32];
	sub.f64 	%fd65, %fd64, %fd2;
	ld.shared.f64 	%fd66, [%r57+32];
	sub.f64 	%fd67, %fd66, %fd3;
	mul.f64 	%fd68, %fd65, %fd65;
	fma.rn.f64 	%fd69, %fd63, %fd63, %fd68;
	fma.rn.f64 	%fd70, %fd67, %fd67, %fd69;
	setp.lt.f64 	%p9, %fd70, %fd61;
	selp.f64 	%fd71, %fd70, %fd61, %p9;
	selp.b32 	%r66, %r65, %r64, %p9;
	add.s32 	%r67, %r50, 5;
	ld.shared.f64 	%fd72, [%r53+40];
	sub.f64 	%fd73, %fd72, %fd1;
	ld.shared.f64 	%fd74, [%r55+40];
	sub.f64 	%fd75, %fd74, %fd2;
	ld.shared.f64 	%fd76, [%r57+40];
	sub.f64 	%fd77, %fd76, %fd3;
	mul.f64 	%fd78, %fd75, %fd75;
	fma.rn.f64 	%fd79, %fd73, %fd73, %fd78;
	fma.rn.f64 	%fd80, %fd77, %fd77, %fd79;
	setp.lt.f64 	%p10, %fd80, %fd71;
	selp.f64 	%fd81, %fd80, %fd71, %p10;
	selp.b32 	%r68, %r67, %r66, %p10;
	add.s32 	%r69, %r50, 6;
	ld.shared.f64 	%fd82, [%r53+48];
	sub.f64 	%fd83, %fd82, %fd1;
	ld.shared.f64 	%fd84, [%r55+48];
	sub.f64 	%fd85, %fd84, %fd2;
	ld.shared.f64 	%fd86, [%r57+48];
	sub.f64 	%fd87, %fd86, %fd3;
	mul.f64 	%fd88, %fd85, %fd85;
	fma.rn.f64 	%fd89, %fd83, %fd83, %fd88;
	fma.rn.f64 	%fd90, %fd87, %fd87, %fd89;
	setp.lt.f64 	%p11, %fd90, %fd81;
	selp.f64 	%fd91, %fd90, %fd81, %p11;
	selp.b32 	%r70, %r69, %r68, %p11;
	add.s32 	%r71, %r50, 7;
	ld.shared.f64 	%fd92, [%r53+56];
	sub.f64 	%fd93, %fd92, %fd1;
	ld.shared.f64 	%fd94, [%r55+56];
	sub.f64 	%fd95, %fd94, %fd2;
	ld.shared.f64 	%fd96, [%r57+56];
	sub.f64 	%fd97, %fd96, %fd3;
	mul.f64 	%fd98, %fd95, %fd95;
	fma.rn.f64 	%fd99, %fd93, %fd93, %fd98;
	fma.rn.f64 	%fd100, %fd97, %fd97, %fd99;
	setp.lt.f64 	%p12, %fd100, %fd91;
	selp.f64 	%fd178, %fd100, %fd91, %p12;
	selp.b32 	%r121, %r71, %r70, %p12;
	add.s32 	%r110, %r110, 8;
	and.b32  	%r116, %r7, 248;
	setp.ne.s32 	%p13, %r110, %r116;
	@%p13 bra 	$L__BB2_7;
$L__BB2_8:
	and.b32  	%r17, %r7, 7;
	setp.eq.s32 	%p14, %r17, 0;
	@%p14 bra 	$L__BB2_16;
	setp.lt.u32 	%p15, %r17, 4;
	@%p15 bra 	$L__BB2_11;
	add.s32 	%r73, %r116, %r108;
	shl.b32 	%r74, %r116, 3;
	mov.u32 	%r75, _ZZ22GDFTgroup_grids_kernelPiPKdS1_iiE6x_atom;
	add.s32 	%r76, %r75, %r74;
	ld.shared.f64 	%fd102, [%r76];
	sub.f64 	%fd103, %fd102, %fd1;
	mov.u32 	%r77, _ZZ22GDFTgroup_grids_kernelPiPKdS1_iiE6y_atom;
	add.s32 	%r78, %r77, %r74;
	ld.shared.f64 	%fd104, [%r78];
	sub.f64 	%fd105, %fd104, %fd2;
	mov.u32 	%r79, _ZZ22GDFTgroup_grids_kernelPiPKdS1_iiE6z_atom;
	add.s32 	%r80, %r79, %r74;
	ld.shared.f64 	%fd106, [%r80];
	sub.f64 	%fd107, %fd106, %fd3;
	mul.f64 	%fd108, %fd105, %fd105;
	fma.rn.f64 	%fd109, %fd103, %fd103, %fd108;
	fma.rn.f64 	%fd110, %fd107, %fd107, %fd109;
	setp.lt.f64 	%p16, %fd110, %fd178;
	selp.f64 	%fd111, %fd110, %fd178, %p16;
	selp.b32 	%r81, %r73, %r121, %p16;
	add.s32 	%r82, %r73, 1;
	ld.shared.f64 	%fd112, [%r76+8];
	sub.f64 	%fd113, %fd112, %fd1;
	ld.shared.f64 	%fd114, [%r78+8];
	sub.f64 	%fd115, %fd114, %fd2;
	ld.shared.f64 	%fd116, [%r80+8];
	sub.f64 	%fd117, %fd116, %fd3;
	mul.f64 	%fd118, %fd115, %fd115;
	fma.rn.f64 	%fd119, %fd113, %fd113, %fd118;
	fma.rn.f64 	%fd120, %fd117, %fd117, %fd119;
	setp.lt.f64 	%p17, %fd120, %fd111;
	selp.f64 	%fd121, %fd120, %fd111, %p17;
	selp.b32 	%r83, %r82, %r81, %p17;
	add.s32 	%r84, %r73, 2;
	ld.shared.f64 	%fd122, [%r76+16];
	sub.f64 	%fd123, %fd122, %fd1;
	ld.shared.f64 	%fd124, [%r78+16];
	sub.f64 	%fd125, %fd124, %fd2;
	ld.shared.f64 	%fd126, [%r80+16];
	sub.f64 	%fd127, %fd126, %fd3;
	mul.f64 	%fd128, %fd125, %fd125;
	fma.rn.f64 	%fd129, %fd123, %fd123, %fd128;
	fma.rn.f64 	%fd130, %fd127, %fd127, %fd129;
	setp.lt.f64 	%p18, %fd130, %fd121;
	selp.f64 	%fd131, %fd130, %fd121, %p18;
	selp.b32 	%r85, %r84, %r83, %p18;
	add.s32 	%r86, %r73, 3;
	ld.shared.f64 	%fd132, [%r76+24];
	sub.f64 	%fd133, %fd132, %fd1;
	ld.shared.f64 	%fd134, [%r78+24];
	sub.f64 	%fd135, %fd134, %fd2;
	ld.shared.f64 	%fd136, [%r80+24];
	sub.f64 	%fd137, %fd136, %fd3;
	mul.f64 	%fd138, %fd135, %fd135;
	fma.rn.f64 	%fd139, %fd133, %fd133, %fd138;
	fma.rn.f64 	%fd140, %fd137, %fd137, %fd139;
	setp.lt.f64 	%p19, %fd140, %fd131;
	selp.f64 	%fd178, %fd140, %fd131, %p19;
	selp.b32 	%r121, %r86, %r85, %p19;
	add.s32 	%r116, %r116, 4;
$L__BB2_11:
	and.b32  	%r23, %r7, 3;
	setp.eq.s32 	%p20, %r23, 0;
	@%p20 bra 	$L__BB2_16;
	setp.eq.s32 	%p21, %r23, 1;
	@%p21 bra 	$L__BB2_14;
	add.s32 	%r88, %r116, %r108;
	shl.b32 	%r89, %r116, 3;
	mov.u32 	%r90, _ZZ22GDFTgroup_grids_kernelPiPKdS1_iiE6x_atom;
	add.s32 	%r91, %r90, %r89;
	ld.shared.f64 	%fd142, [%r91];
	sub.f64 	%fd143, %fd142, %fd1;
	mov.u32 	%r92, _ZZ22GDFTgroup_grids_kernelPiPKdS1_iiE6y_atom;
	add.s32 	%r93, %r92, %r89;
	ld.shared.f64 	%fd144, [%r93];
	sub.f64 	%fd145, %fd144, %fd2;
	mov.u32 	%r94, _ZZ22GDFTgroup_grids_kernelPiPKdS1_iiE6z_atom;
	add.s32 	%r95, %r94, %r89;
	ld.shared.f64 	%fd146, [%r95];
	sub.f64 	%fd147, %fd146, %fd3;
	mul.f64 	%fd148, %fd145, %fd145;
	fma.rn.f64 	%fd149, %fd143, %fd143, %fd148;
	fma.rn.f64 	%fd150, %fd147, %fd147, %fd149;
	setp.lt.f64 	%p22, %fd150, %fd178;
	selp.f64 	%fd151, %fd150, %fd178, %p22;
	selp.b32 	%r96, %r88, %r121, %p22;
	add.s32 	%r97, %r88, 1;
	ld.shared.f64 	%fd152, [%r91+8];
	sub.f64 	%fd153, %fd152, %fd1;
	ld.shared.f64 	%fd154, [%r93+8];
	sub.f64 	%fd155, %fd154, %fd2;
	ld.shared.f64 	%fd156, [%r95+8];
	sub.f64 	%fd157, %fd156, %fd3;
	mul.f64 	%fd158, %fd155, %fd155;
	fma.rn.f64 	%fd159, %fd153, %fd153, %fd158;
	fma.rn.f64 	%fd160, %fd157, %fd157, %fd159;
	setp.lt.f64 	%p23, %fd160, %fd151;
	selp.f64 	%fd178, %fd160, %fd151, %p23;
	selp.b32 	%r121, %r97, %r96, %p23;
	add.s32 	%r116, %r116, 2;
$L__BB2_14:
	and.b32  	%r98, %r7, 1;
	setp.eq.b32 	%p24, %r98, 1;
	not.pred 	%p25, %p24;
	@%p25 bra 	$L__BB2_16;
	add.s32 	%r99, %r116, %r108;
	shl.b32 	%r100, %r116, 3;
	mov.u32 	%r101, _ZZ22GDFTgroup_grids_kernelPiPKdS1_iiE6x_atom;
	add.s32 	%r102, %r101, %r100;
	ld.shared.f64 	%fd161, [%r102];
	sub.f64 	%fd162, %fd161, %fd1;
	mov.u32 	%r103, _ZZ22GDFTgroup_grids_kernelPiPKdS1_iiE6y_atom;
	add.s32 	%r104, %r103, %r100;
	ld.shared.f64 	%fd163, [%r104];
	sub.f64 	%fd164, %fd163, %fd2;
	mov.u32 	%r105, _ZZ22GDFTgroup_grids_kernelPiPKdS1_iiE6z_atom;
	add.s32 	%r106, %r105, %r100;
	ld.shared.f64 	%fd165, [%r106];
	sub.f64 	%fd166, %fd165, %fd3;
	mul.f64 	%fd167, %fd164, %fd164;
	fma.rn.f64 	%fd168, %fd162, %fd162, %fd167;
	fma.rn.f64 	%fd169, %fd166, %fd166, %fd168;
	setp.lt.f64 	%p26, %fd169, %fd178;
	selp.f64 	%fd178, %fd169, %fd178, %p26;
	selp.b32 	%r121, %r99, %r121, %p26;
$L__BB2_16:
	add.s32 	%r108, %r108, %r1;
	setp.lt.s32 	%p27, %r108, %r34;
	sub.s32 	%r107, %r107, %r1;
	@%p27 bra 	$L__BB2_2;
$L__BB2_17:
	ld.param.u64 	%rd19, [_Z22GDFTgroup_grids_kernelPiPKdS1_ii_param_0];
	cvta.to.global.u64 	%rd16, %rd19;
	mul.wide.s32 	%rd17, %r3, 4;
	add.s64 	%rd18, %rd16, %rd17;
	st.global.u32 	[%rd18], %r121;
	ret;

}


// ===== COMPILED SASS (sm_100) =====

	.target	sm_100

	.elftype	@"ET_EXEC"


//--------------------- .note.nv.tkinfo           --------------------------
	.section	.note.nv.tkinfo,"",@"SHT_NOTE"
	.sectionflags	@"SHF_NOTE_NV_TKINFO"
	.tkinfo
        /*0018*/ 	.word	0x00000002
        /*0030*/ 	.string	""
        /*0030*/ 	.string	"ptxas"
        /*0030*/ 	.string	"Cuda compilation tools, release 13.0, V13.0.88"
        /*0030*/ 	.string	"Build cuda_13.0.r13.0/compiler.36424714_0"
        /*0030*/ 	.string	"-arch sm_100 -m 64 "



//--------------------- .note.nv.cuinfo           --------------------------
	.section	.note.nv.cuinfo,"",@"SHT_NOTE"
	.sectionflags	@"SHF_NOTE_NV_CUINFO"
        /*0018*/ 	.short	0x0002
        /*001a*/ 	.short	0x0064
        /*001c*/ 	.short	0x0082
	.zero		2


//--------------------- .nv.info                  --------------------------
	.section	.nv.info,"",@"SHT_CUDA_INFO"
	.align	4


	//----- nvinfo : EIATTR_REGCOUNT
	.align		4
        /*0000*/ 	.byte	0x04, 0x2f
        /*0002*/ 	.short	(.L_1 - .L_0)
	.align		4
.L_0:
        /*0004*/ 	.word	index@(_Z22GDFTgrid_weight_kernelPdS_S_S_Piii)
        /*0008*/ 	.word	0x00000076


	//----- nvinfo : EIATTR_FRAME_SIZE
	.align		4
.L_1:
        /*000c*/ 	.byte	0x04, 0x11
        /*000e*/ 	.short	(.L_3 - .L_2)
	.align		4
.L_2:
        /*0010*/ 	.word	index@($__internal_2_$__cuda_sm20_div_rn_f64_full)
        /*0014*/ 	.word	0x00000000


	//----- nvinfo : EIATTR_FRAME_SIZE
	.align		4
.L_3:
        /*0018*/ 	.byte	0x04, 0x11
        /*001a*/ 	.short	(.L_5 - .L_4)
	.align		4
.L_4:
        /*001c*/ 	.word	index@(_Z22GDFTgrid_weight_kernelPdS_S_S_Piii)
        /*0020*/ 	.word	0x00000000


	//----- nvinfo : EIATTR_REGCOUNT
	.align		4
.L_5:
        /*0024*/ 	.byte	0x04, 0x2f
        /*0026*/ 	.short	(.L_7 - .L_6)
	.align		4
.L_6:
        /*0028*/ 	.word	index@(_Z33GDFTgrid_weight_derivative_kernelPdPKdS1_S1_S1_PKiii)
        /*002c*/ 	.word	0x00000052


	//----- nvinfo : EIATTR_FRAME_SIZE
	.align		4
.L_7:
        /*0030*/ 	.byte	0x04, 0x11
        /*0032*/ 	.short	(.L_9 - .L_8)
	.align		4
.L_8:
        /*0034*/ 	.word	index@($__internal_1_$__cuda_sm20_dsqrt_rn_f64_mediumpath_v1)
        /*0038*/ 	.word	0x00000000


	//----- nvinfo : EIATTR_FRAME_SIZE
	.align		4
.L_9:
        /*003c*/ 	.byte	0x04, 0x11
        /*003e*/ 	.short	(.L_11 - .L_10)
	.align		4
.L_10:
        /*0040*/ 	.word	index@($__internal_0_$__cuda_sm20_dblrcp_rn_slowpath_v3)
        /*0044*/ 	.word	0x00000000


	//----- nvinfo : EIATTR_FRAME_SIZE
	.align		4
.L_11:
        /*0048*/ 	.byte	0x04, 0x11
        /*004a*/ 	.short	(.L_13 - .L_12)
	.align		4
.L_12:
        /*004c*/ 	.word	index@(_Z33GDFTgrid_weight_derivative_kernelPdPKdS1_S1_S1_PKiii)
        /*0050*/ 	.word	0x00000000


	//----- nvinfo : EIATTR_REGCOUNT
	.align		4
.L_13:
        /*0054*/ 	.byte	0x04, 0x2f
        /*0056*/ 	.short	(.L_15 - .L_14)
	.align		4
.L_14:
        /*0058*/ 	.word	index@(_Z22GDFTgroup_grids_kernelPiPKdS1_ii)
        /*005c*/ 	.word	0x00000020


	//----- nvinfo : EIATTR_FRAME_SIZE
	.align		4
.L_15:
        /*0060*/ 	.byte	0x04, 0x11
        /*0062*/ 	.short	(.L_17 - .L_16)
	.align		4
.L_16:
        /*0064*/ 	.word	index@(_Z22GDFTgroup_grids_kernelPiPKdS1_ii)
        /*0068*/ 	.word	0x00000000


	//----- nvinfo : EIATTR_MIN_STACK_SIZE
	.align		4
.L_17:
        /*006c*/ 	.byte	0x04, 0x12
        /*006e*/ 	.short	(.L_19 - .L_18)
	.align		4
.L_18:
        /*0070*/ 	.word	index@(_Z22GDFTgroup_grids_kernelPiPKdS1_ii)
        /*0074*/ 	.word	0x00000000


	//----- nvinfo : EIATTR_MIN_STACK_SIZE
	.align		4
.L_19:
        /*0078*/ 	.byte	0x04, 0x12
        /*007a*/ 	.short	(.L_21 - .L_20)
	.align		4
.L_20:
        /*007c*/ 	.word	index@(_Z33GDFTgrid_weight_derivative_kernelPdPKdS1_S1_S1_PKiii)
        /*0080*/ 	.word	0x00000000


	//----- nvinfo : EIATTR_MIN_STACK_SIZE
	.align		4
.L_21:
        /*0084*/ 	.byte	0x04, 0x12
        /*0086*/ 	.short	(.L_23 - .L_22)
	.align		4
.L_22:
        /*0088*/ 	.word	index@(_Z22GDFTgrid_weight_kernelPdS_S_S_Piii)
        /*008c*/ 	.word	0x00000000
.L_23:


//--------------------- .nv.compat                --------------------------
	.section	.nv.compat,"",@"SHT_CUDA_COMPAT_INFO"
	.align	4
        /*0000*/ 	.byte	0x02, 0x09, 0x00, 0x00, 0x02, 0x02, 0x01, 0x00, 0x02, 0x05, 0x05, 0x00, 0x03, 0x07, 0x01, 0x01
        /*0010*/ 	.byte	0x02, 0x03, 0x00, 0x00, 0x02, 0x06, 0x01, 0x00, 0x04, 0x0b, 0x08, 0x00, 0x01, 0x00, 0x00, 0x00
        /*0020*/ 	.byte	0x00, 0x00, 0x00, 0x00


//--------------------- .nv.info._Z22GDFTgroup_grids_kernelPiPKdS1_ii --------------------------
	.section	.nv.info._Z22GDFTgroup_grids_kernelPiPKdS1_ii,"",@"SHT_CUDA_INFO"
	.sectionflags	@""
	.align	4


	//----- nvinfo : EIATTR_CUDA_API_VERSION
	.align		4
        /*0000*/ 	.byte	0x04, 0x37
        /*0002*/ 	.short	(.L_25 - .L_24)
.L_24:
        /*0004*/ 	.word	0x00000082


	//----- nvinfo : EIATTR_KPARAM_INFO
	.align		4
.L_25:
        /*0008*/ 	.byte	0x04, 0x17
        /*000a*/ 	.short	(.L_27 - .L_26)
.L_26:
        /*000c*/ 	.word	0x00000000
        /*0010*/ 	.short	0x0004
        /*0012*/ 	.short	0x001c
        /*0014*/ 	.byte	0x00, 0xf0, 0x11, 0x00


	//----- nvinfo : EIATTR_KPARAM_INFO
	.align		4
.L_27:
        /*0018*/ 	.byte	0x04, 0x17
        /*001a*/ 	.short	(.L_29 - .L_28)
.L_28:
        /*001c*/ 	.word	0x00000000
        /*0020*/ 	.short	0x0003
        /*0022*/ 	.short	0x0018
        /*0024*/ 	.byte	0x00, 0xf0, 0x11, 0x00


	//----- nvinfo : EIATTR_KPARAM_INFO
	.align		4
.L_29:
        /*0028*/ 	.byte	0x04, 0x17
        /*002a*/ 	.short	(.L_31 - .L_30)
.L_30:
        /*002c*/ 	.word	0x00000000
        /*0030*/ 	.short	0x0002
        /*0032*/ 	.short	0x0010
        /*0034*/ 	.byte	0x00, 0xf5, 0x21, 0x00


	//----- nvinfo : EIATTR_KPARAM_INFO
	.align		4
.L_31:
        /*0038*/ 	.byte	0x04, 0x17
        /*003a*/ 	.short	(.L_33 - .L_32)
.L_32:
        /*003c*/ 	.word	0x00000000
        /*0040*/ 	.short	0x0001
        /*0042*/ 	.short	0x0008
        /*0044*/ 	.byte	0x00, 0xf5, 0x21, 0x00


	//----- nvinfo : EIATTR_KPARAM_INFO
	.align		4
.L_33:
        /*0048*/ 	.byte	0x04, 0x17
        /*004a*/ 	.short	(.L_35 - .L_34)
.L_34:
        /*004c*/ 	.word	0x00000000
        /*0050*/ 	.short	0x0000
        /*0052*/ 	.short	0x0000
        /*0054*/ 	.byte	0x00, 0xf5, 0x21, 0x00


	//----- nvinfo : EIATTR_SPARSE_MMA_MASK
	.align		4
.L_35:
        /*0058*/ 	.byte	0x03, 0x50
        /*005a*/ 	.short	0x0000


	//----- nvinfo : EIATTR_MAXREG_COUNT
	.align		4
        /*005c*/ 	.byte	0x03, 0x1b
        /*005e*/ 	.short	0x00ff


	//----- nvinfo : EIATTR_NUM_BARRIERS
	.align		4
        /*0060*/ 	.byte	0x02, 0x4c
        /*0062*/ 	.byte	0x01
	.zero		1


	//----- nvinfo : EIATTR_MERCURY_ISA_VERSION
	.align		4
        /*0064*/ 	.byte	0x03, 0x5f
        /*0066*/ 	.short	0x0101


	//----- nvinfo : EIATTR_VRC_CTA_INIT_COUNT
	.align		4
        /*0068*/ 	.byte	0x02, 0x4a
	.zero		1
	.zero		1


	//----- nvinfo : EIATTR_EXIT_INSTR_OFFSETS
	.align		4
        /*006c*/ 	.byte	0x04, 0x1c
        /*006e*/ 	.short	(.L_37 - .L_36)


	//   ....[0]....
.L_36:
        /*0070*/ 	.word	0x000012e0


	//----- nvinfo : EIATTR_CBANK_PARAM_SIZE
	.align		4
.L_37:
        /*0074*/ 	.byte	0x03, 0x19
        /*0076*/ 	.short	0x0020


	//----- nvinfo : EIATTR_PARAM_CBANK
	.align		4
        /*0078*/ 	.byte	0x04, 0x0a
        /*007a*/ 	.short	(.L_39 - .L_38)
	.align		4
.L_38:
        /*007c*/ 	.word	index@(.nv.constant0._Z22GDFTgroup_grids_kernelPiPKdS1_ii)
        /*0080*/ 	.short	0x0380
        /*0082*/ 	.short	0x0020


	//----- nvinfo : EIATTR_SW_WAR
	.align		4
.L_39:
        /*0084*/ 	.byte	0x04, 0x36
        /*0086*/ 	.short	(.L_41 - .L_40)
.L_40:
        /*0088*/ 	.word	0x00000008
.L_41:


//--------------------- .nv.info._Z33GDFTgrid_weight_derivative_kernelPdPKdS1_S1_S1_PKiii --------------------------
	.section	.nv.info._Z33GDFTgrid_weight_derivative_kernelPdPKdS1_S1_S1_PKiii,"",@"SHT_CUDA_INFO"
	.sectionflags	@""
	.align	4


	//----- nvinfo : EIATTR_CUDA_API_VERSION
	.align		4
        /*0000*/ 	.byte	0x04, 0x37
        /*0002*/ 	.short	(.L_43 - .L_42)
.L_42:
        /*0004*/ 	.word	0x00000082


	//----- nvinfo : EIATTR_KPARAM_INFO
	.align		4
.L_43:
        /*0008*/ 	.byte	0x04, 0x17
        /*000a*/ 	.short	(.L_45 - .L_44)
.L_44:
        /*000c*/ 	.word	0x00000000
        /*0010*/ 	.short	0x0007
        /*0012*/ 	.short	0x0034
        /*0014*/ 	.byte	0x00, 0xf0, 0x11, 0x00


	//----- nvinfo : EIATTR_KPARAM_INFO
	.align		4
.L_45:
        /*0018*/ 	.byte	0x04, 0x17
        /*001a*/ 	.short	(.L_47 - .L_46)
.L_46:
        /*001c*/ 	.word	0x00000000
        /*0020*/ 	.short	0x0006
        /*0022*/ 	.short	0x0030
        /*0024*/ 	.byte	0x00, 0xf0, 0x11, 0x00


	//----- nvinfo : EIATTR_KPARAM_INFO
	.align		4
.L_47:
        /*0028*/ 	.byte	0x04, 0x17
        /*002a*/ 	.short	(.L_49 - .L_48)
.L_48:
        /*002c*/ 	.word	0x00000000
        /*0030*/ 	.short	0x0005
        /*0032*/ 	.short	0x0028
        /*0034*/ 	.byte	0x00, 0xf5, 0x21, 0x00


	//----- nvinfo : EIATTR_KPARAM_INFO
	.align		4
.L_49:
        /*0038*/ 	.byte	0x04, 0x17
        /*003a*/ 	.short	(.L_51 - .L_50)
.L_50:
        /*003c*/ 	.word	0x00000000
        /*0040*/ 	.short	0x0004
        /*0042*/ 	.short	0x0020
        /*0044*/ 	.byte	0x00, 0xf5, 0x21, 0x00


	//----- nvinfo : EIATTR_KPARAM_INFO
	.align		4
.L_51:
        /*0048*/ 	.byte	0x04, 0x17
        /*004a*/ 	.short	(.L_53 - .L_52)
.L_52:
        /*004c*/ 	.word	0x00000000
        /*0050*/ 	.short	0x0003
        /*0052*/ 	.short	0x0018
        /*0054*/ 	.byte	0x00, 0xf5, 0x21, 0x00


	//----- nvinfo : EIATTR_KPARAM_INFO
	.align		4
.L_53:
        /*0058*/ 	.byte	0x04, 0x17
        /*005a*/ 	.short	(.L_55 - .L_54)
.L_54:
        /*005c*/ 	.word	0x00000000
        /*0060*/ 	.short	0x0002
        /*0062*/ 	.short	0x0010
        /*0064*/ 	.byte	0x00, 0xf5, 0x21, 0x00


	//----- nvinfo : EIATTR_KPARAM_INFO
	.align		4
.L_55:
        /*0068*/ 	.byte	0x04, 0x17
        /*006a*/ 	.short	(.L_57 - .L_56)
.L_56:
        /*006c*/ 	.word	0x00000000
        /*0070*/ 	.short	0x0001
        /*0072*/ 	.short	0x0008
        /*0074*/ 	.byte	0x00, 0xf5, 0x21, 0x00


	//----- nvinfo : EIATTR_KPARAM_INFO
	.align		4
.L_57:
        /*0078*/ 	.byte	0x04, 0x17
        /*007a*/ 	.short	(.L_59 - .L_58)
.L_58:
        /*007c*/ 	.word	0x00000000
        /*0080*/ 	.short	0x0000
        /*0082*/ 	.short	0x0000
        /*0084*/ 	.byte	0x00, 0xf5, 0x21, 0x00


	//----- nvinfo : EIATTR_SPARSE_MMA_MASK
	.align		4
.L_59:
        /*0088*/ 	.byte	0x03, 0x50
        /*008a*/ 	.short	0x0000


	//----- nvinfo : EIATTR_MAXREG_COUNT
	.align		4
        /*008c*/ 	.byte	0x03, 0x1b
        /*008e*/ 	.short	0x00ff


	//----- nvinfo : EIATTR_MERCURY_ISA_VERSION
	.align		4
        /*0090*/ 	.byte	0x03, 0x5f
        /*0092*/ 	.short	0x0101


	//----- nvinfo : EIATTR_VRC_CTA_INIT_COUNT
	.align		4
        /*0094*/ 	.byte	0x02, 0x4a
	.zero		1
	.zero		1


	//----- nvinfo : EIATTR_EXIT_INSTR_OFFSETS
	.align		4
        /*0098*/ 	.byte	0x04, 0x1c
        /*009a*/ 	.short	(.L_61 - .L_60)


	//   ....[0]....
.L_60:
        /*009c*/ 	.word	0x000000c0


	//   ....[1]....
        /*00a0*/ 	.word	0x00000130


	//   ....[2]....
        /*00a4*/ 	.word	0x00003eb0


	//----- nvinfo : EIATTR_CRS_STACK_SIZE
	.align		4
.L_61:
        /*00a8*/ 	.byte	0x04, 0x1e
        /*00aa*/ 	.short	(.L_63 - .L_62)
.L_62:
        /*00ac*/ 	.word	0x00000000


	//----- nvinfo : EIATTR_CBANK_PARAM_SIZE
	.align		4
.L_63:
        /*00b0*/ 	.byte	0x03, 0x19
        /*00b2*/ 	.short	0x0038


	//----- nvinfo : EIATTR_PARAM_CBANK
	.align		4
        /*00b4*/ 	.byte	0x04, 0x0a
        /*00b6*/ 	.short	(.L_65 - .L_64)
	.align		4
.L_64:
        /*00b8*/ 	.word	index@(.nv.constant0._Z33GDFTgrid_weight_derivative_kernelPdPKdS1_S1_S1_PKiii)
        /*00bc*/ 	.short	0x0380
        /*00be*/ 	.short	0x0038


	//----- nvinfo : EIATTR_SW_WAR
	.align		4
.L_65:
        /*00c0*/ 	.byte	0x04, 0x36
        /*00c2*/ 	.short	(.L_67 - .L_66)
.L_66:
        /*00c4*/ 	.word	0x00000008
.L_67:


//--------------------- .nv.info._Z22GDFTgrid_weight_kernelPdS_S_S_Piii --------------------------
	.section	.nv.info._Z22GDFTgrid_weight_kernelPdS_S_S_Piii,"",@"SHT_CUDA_INFO"
	.sectionflags	@""
	.align	4


	//----- nvinfo : EIATTR_CUDA_API_VERSION
	.align		4
        /*0000*/ 	.byte	0x04, 0x37
        /*0002*/ 	.short	(.L_69 - .L_68)
.L_68:
        /*0004*/ 	.word	0x00000082


	//----- nvinfo : EIATTR_KPARAM_INFO
	.align		4
.L_69:
        /*0008*/ 	.byte	0x04, 0x17
        /*000a*/ 	.short	(.L_71 - .L_70)
.L_70:
        /*000c*/ 	.word	0x00000000
        /*0010*/ 	.short	0x0006
        /*0012*/ 	.short	0x002c
        /*0014*/ 	.byte	0x00, 0xf0, 0x11, 0x00


	//----- nvinfo : EIATTR_KPARAM_INFO
	.align		4
.L_71:
        /*0018*/ 	.byte	0x04, 0x17
        /*001a*/ 	.short	(.L_73 - .L_72)
.L_72:
        /*001c*/ 	.word	0x00000000
        /*0020*/ 	.short	0x0005
        /*0022*/ 	.short	0x0028
        /*0024*/ 	.byte	0x00, 0xf0, 0x11, 0x00


	//----- nvinfo : EIATTR_KPARAM_INFO
	.align		4
.L_73:
        /*0028*/ 	.byte	0x04, 0x17
        /*002a*/ 	.short	(.L_75 - .L_74)
.L_74:
        /*002c*/ 	.word	0x00000000
        /*0030*/ 	.short	0x0004
        /*0032*/ 	.short	0x0020
        /*0034*/ 	.byte	0x00, 0xf5, 0x21, 0x00


	//----- nvinfo : EIATTR_KPARAM_INFO
	.align		4
.L_75:
        /*0038*/ 	.byte	0x04, 0x17
        /*003a*/ 	.short	(.L_77 - .L_76)
.L_76:
        /*003c*/ 	.word	0x00000000
        /*0040*/ 	.short	0x0003
        /*0042*/ 	.short	0x0018
        /*0044*/ 	.byte	0x00, 0xf5, 0x21, 0x00


	//----- nvinfo : EIATTR_KPARAM_INFO
	.align		4
.L_77:
        /*0048*/ 	.byte	0x04, 0x17
        /*004a*/ 	.short	(.L_79 - .L_78)
.L_78:
        /*004c*/ 	.word	0x00000000
        /*0050*/ 	.short	0x0002
        /*0052*/ 	.short	0x0010
        /*0054*/ 	.byte	0x00, 0xf5, 0x21, 0x00


	//----- nvinfo : EIATTR_KPARAM_INFO
	.align		4
.L_79:
        /*0058*/ 	.byte	0x04, 0x17
        /*005a*/ 	.short	(.L_81 - .L_80)
.L_80:
        /*005c*/ 	.word	0x00000000
        /*0060*/ 	.short	0x0001
        /*0062*/ 	.short	0x0008
        /*0064*/ 	.byte	0x00, 0xf5, 0x21, 0x00


	//----- nvinfo : EIATTR_KPARAM_INFO
	.align		4
.L_81:
        /*0068*/ 	.byte	0x04, 0x17
        /*006a*/ 	.short	(.L_83 - .L_82)
.L_82:
        /*006c*/ 	.word	0x00000000
        /*0070*/ 	.short	0x0000
        /*0072*/ 	.short	0x0000
        /*0074*/ 	.byte	0x00, 0xf5, 0x21, 0x00


	//----- nvinfo : EIATTR_SPARSE_MMA_MASK
	.align		4
.L_83:
        /*0078*/ 	.byte	0x03, 0x50
        /*007a*/ 	.short	0x0000


	//----- nvinfo : EIATTR_MAXREG_COUNT
	.align		4
        /*007c*/ 	.byte	0x03, 0x1b
        /*007e*/ 	.short	0x00ff


	//----- nvinfo : EIATTR_NUM_BARRIERS
	.align		4
        /*0080*/ 	.byte	0x02, 0x4c
        /*0082*/ 	.byte	0x01
	.zero		1


	//----- nvinfo : EIATTR_MERCURY_ISA_VERSION
	.align		4
        /*0084*/ 	.byte	0x03, 0x5f
        /*0086*/ 	.short	0x0101


	//----- nvinfo : EIATTR_INT_WARP_WIDE_INSTR_OFFSETS
	.align		4
        /*0088*/ 	.byte	0x04, 0x31
        /*008a*/ 	.short	(.L_85 - .L_84)


	//   ....[0]....
.L_84:
        /*008c*/ 	.word	0x000002e0


	//----- nvinfo : EIATTR_VRC_CTA_INIT_COUNT
	.align		4
.L_85:
        /*0090*/ 	.byte	0x02, 0x4a
	.zero		1
	.zero		1


	//----- nvinfo : EIATTR_EXIT_INSTR_OFFSETS
	.align		4
        /*0094*/ 	.byte	0x04, 0x1c
        /*0096*/ 	.short	(.L_87 - .L_86)


	//   ....[0]....
.L_86:
        /*0098*/ 	.word	0x0001cd60


	//   ....[1]....
        /*009c*/ 	.word	0x0001cf40


	//----- nvinfo : EIATTR_CRS_STACK_SIZE
	.align		4
.L_87:
        /*00a0*/ 	.byte	0x04, 0x1e
        /*00a2*/ 	.short	(.L_89 - .L_88)
.L_88:
        /*00a4*/ 	.word	0x00000000


	//----- nvinfo : EIATTR_CBANK_PARAM_SIZE
	.align		4
.L_89:
        /*00a8*/ 	.byte	0x03, 0x19
        /*00aa*/ 	.short	0x0030


	//----- nvinfo : EIATTR_PARAM_CBANK
	.align		4
        /*00ac*/ 	.byte	0x04, 0x0a
        /*00ae*/ 	.short	(.L_91 - .L_90)
	.align		4
.L_90:
        /*00b0*/ 	.word	index@(.nv.constant0._Z22GDFTgrid_weight_kernelPdS_S_S_Piii)
        /*00b4*/ 	.short	0x0380
        /*00b6*/ 	.short	0x0030


	//----- nvinfo : EIATTR_SW_WAR
	.align		4
.L_91:
        /*00b8*/ 	.byte	0x04, 0x36
        /*00ba*/ 	.short	(.L_93 - .L_92)
.L_92:
        /*00bc*/ 	.word	0x00000008
.L_93:


//--------------------- .nv.callgraph             --------------------------
	.section	.nv.callgraph,"",@"SHT_CUDA_CALLGRAPH"
	.align	4
	.sectionentsize	8
	.align		4
        /*0000*/ 	.word	0x00000000
	.align		4
        /*0004*/ 	.word	0xffffffff
	.align		4
        /*0008*/ 	.word	0x00000000
	.align		4
        /*000c*/ 	.word	0xfffffffe
	.align		4
        /*0010*/ 	.word	0x00000000
	.align		4
        /*0014*/ 	.word	0xfffffffd
	.align		4
        /*0018*/ 	.word	0x00000000
	.align		4
        /*001c*/ 	.word	0xfffffffc


//--------------------- .text._Z22GDFTgroup_grids_kernelPiPKdS1_ii --------------------------
	.section	.text._Z22GDFTgroup_grids_kernelPiPKdS1_ii,"ax",@progbits
	.align	128
        .global         _Z22GDFTgroup_grids_kernelPiPKdS1_ii
        .type           _Z22GDFTgroup_grids_kernelPiPKdS1_ii,@function
        .size           _Z22GDFTgroup_grids_kernelPiPKdS1_ii,(.L_x_101 - _Z22GDFTgroup_grids_kernelPiPKdS1_ii)
        .other          _Z22GDFTgroup_grids_kernelPiPKdS1_ii,@"STO_CUDA_ENTRY STV_DEFAULT"
_Z22GDFTgroup_grids_kernelPiPKdS1_ii:
.text._Z22GDFTgroup_grids_kernelPiPKdS1_ii:
[----:B------:R-:W-:Y:S01]  /*0000*/  LDC R1, c[0x0][0x37c] ;  /* 0x0000df00ff017b82 */ /* 0x000fe20000000800 */
[----:B------:R-:W0:Y:S07]  /*0010*/  S2R R0, SR_TID.X ;  /* 0x0000000000007919 */ /* 0x000e2e0000002100 */
[----:B------:R-:W1:Y:S01]  /*0020*/  LDC.64 R16, c[0x0][0x398] ;  /* 0x0000e600ff107b82 */ /* 0x000e620000000a00 */
[----:B------:R-:W0:Y:S01]  /*0030*/  LDCU UR16, c[0x0][0x360] ;  /* 0x00006c00ff1077ac */ /* 0x000e220008000800 */
[----:B------:R-:W0:Y:S01]  /*0040*/  S2R R3, SR_CTAID.X ;  /* 0x0000000000037919 */ /* 0x000e220000002500 */
[----:B------:R-:W2:Y:S05]  /*0050*/  LDCU.64 UR14, c[0x0][0x358] ;  /* 0x00006b00ff0e77ac */ /* 0x000eaa0008000a00 */
[----:B------:R-:W3:Y:S01]  /*0060*/  LDC.64 R20, c[0x0][0x390] ;  /* 0x0000e400ff147b82 */ /* 0x000ee20000000a00 */
[----:B-1----:R-:W-:Y:S01]  /*0070*/  ISETP.GE.AND P0, PT, R16, 0x1, PT ;  /* 0x000000011000780c */ /* 0x002fe20003f06270 */
[----:B0-----:R-:W-:-:S02]  /*0080*/  IMAD R2, R3, UR16, R0 ;  /* 0x0000001003027c24 */ /* 0x001fc4000f8e0200 */
[----:B------:R-:W-:Y:S02]  /*0090*/  IMAD.MOV.U32 R3, RZ, RZ, RZ ;  /* 0x000000ffff037224 */ /* 0x000fe400078e00ff */
[----:B---3--:R-:W-:-:S04]  /*00a0*/  IMAD.WIDE R20, R2, 0x8, R20 ;  /* 0x0000000802147825 */ /* 0x008fc800078e0214 */
[----:B------:R-:W-:-:S04]  /*00b0*/  IMAD.WIDE R18, R17, 0x8, R20 ;  /* 0x0000000811127825 */ /* 0x000fc800078e0214 */
[----:B------:R-:W-:Y:S01]  /*00c0*/  IMAD.WIDE R16, R17, 0x8, R18 ;  /* 0x0000000811107825 */ /* 0x000fe200078e0212 */
[----:B--2---:R-:W-:Y:S06]  /*00d0*/  @!P0 BRA `(.L_x_0) ;  /* 0x0000001000748947 */ /* 0x004fec0003800000 */
[----:B------:R-:W5:Y:S04]  /*00e0*/  LDG.E.64 R20, desc[UR14][R20.64] ;  /* 0x0000000e14147981 */ /* 0x000f68000c1e1b00 */
[----:B------:R-:W5:Y:S04]  /*00f0*/  LDG.E.64 R18, desc[UR14][R18.64] ;  /* 0x0000000e12127981 */ /* 0x000f68000c1e1b00 */
[----:B------:R-:W5:Y:S01]  /*0100*/  LDG.E.64 R16, desc[UR14][R16.64] ;  /* 0x0000000e10107981 */ /* 0x000f62000c1e1b00 */
[----:B------:R-:W-:Y:S01]  /*0110*/  IMAD.MOV.U32 R3, RZ, RZ, RZ ;  /* 0x000000ffff037224 */ /* 0x000fe200078e00ff */
[----:B------:R-:W0:Y:S01]  /*0120*/  LDCU UR11, c[0x0][0x398] ;  /* 0x00007300ff0b77ac */ /* 0x000e220008000800 */
[----:B------:R-:W-:-:S02]  /*0130*/  IMAD.MOV.U32 R24, RZ, RZ, 0x39a08cea ;  /* 0x39a08ceaff187424 */ /* 0x000fc400078e00ff */
[----:B------:R-:W-:Y:S01]  /*0140*/  IMAD.MOV.U32 R25, RZ, RZ, 0x46293e59 ;  /* 0x46293e59ff197424 */ /* 0x000fe200078e00ff */
[----:B------:R-:W-:-:S06]  /*0150*/  UMOV UR4, URZ ;  /* 0x000000ff00047c82 */ /* 0x000fcc0008000000 */
.L_x_6:
[----:B-1----:R-:W1:Y:S01]  /*0160*/  LDCU UR18, c[0x0][0x398] ;  /* 0x00007300ff1277ac */ /* 0x002e620008000800 */
[----:B------:R-:W-:-:S05]  /*0170*/  VIADD R7, R0, UR4 ;  /* 0x0000000400077c36 */ /* 0x000fca0008000000 */
[----:B-1----:R-:W-:Y:S01]  /*0180*/  ISETP.GE.AND P0, PT, R7, UR18, PT ;  /* 0x0000001207007c0c */ /* 0x002fe2000bf06270 */
[----:B------:R-:W-:-:S12]  /*0190*/  IMAD.U32 R9, RZ, RZ, UR18 ;  /* 0x00000012ff097e24 */ /* 0x000fd8000f8e00ff */
[----:B------:R-:W1:Y:S02]  /*01a0*/  @!P0 LDC.64 R4, c[0x0][0x388] ;  /* 0x0000e200ff048b82 */ /* 0x000e640000000a00 */
[----:B-1----:R-:W-:-:S04]  /*01b0*/  @!P0 IMAD.WIDE R4, R7, 0x8, R4 ;  /* 0x0000000807048825 */ /* 0x002fc800078e0204 */
[----:B------:R-:W-:-:S04]  /*01c0*/  IMAD.U32 R7, RZ, RZ, UR18 ;  /* 0x00000012ff077e24 */ /* 0x000fc8000f8e00ff */
[----:B------:R-:W-:Y:S02]  /*01d0*/  @!P0 IMAD.WIDE.U32 R6, R7, 0x8, R4 ;  /* 0x0000000807068825 */ /* 0x000fe400078e0004 */
[----:B------:R-:W2:Y:S02]  /*01e0*/  @!P0 LDG.E.64 R4, desc[UR14][R4.64] ;  /* 0x0000000e04048981 */ /* 0x000ea4000c1e1b00 */
[----:B------:R-:W-:Y:S02]  /*01f0*/  @!P0 IMAD.WIDE.U32 R8, R9, 0x8, R6 ;  /* 0x0000000809088825 */ /* 0x000fe400078e0006 */
[----:B------:R-:W3:Y:S04]  /*0200*/  @!P0 LDG.E.64 R6, desc[UR14][R6.64] ;  /* 0x0000000e06068981 */ /* 0x000ee8000c1e1b00 */
[----:B------:R-:W4:Y:S01]  /*0210*/  @!P0 LDG.E.64 R8, desc[UR14][R8.64] ;  /* 0x0000000e08088981 */ /* 0x000f22000c1e1b00 */
[----:B------:R-:W1:Y:S01]  /*0220*/  @!P0 S2R R15, SR_CgaCtaId ;  /* 0x00000000000f8919 */ /* 0x000e620000008800 */
[----:B------:R-:W-:-:S05]  /*0230*/  @!P0 MOV R10, 0x400 ;  /* 0x00000400000a8802 */ /* 0x000fca0000000f00 */
[C---:B------:R-:W-:Y:S02]  /*0240*/  @!P0 VIADD R12, R10.reuse, 0x400 ;  /* 0x000004000a0c8836 */ /* 0x040fe40000000000 */
[----:B------:R-:W-:Y:S01]  /*0250*/  @!P0 VIADD R14, R10, 0x800 ;  /* 0x000008000a0e8836 */ /* 0x000fe20000000000 */
[----:B------:R-:W-:Y:S01]  /*0260*/  UISETP.GE.AND UP0, UPT, UR4, UR18, UPT ;  /* 0x000000120400728c */ /* 0x000fe2000bf06270 */
[C---:B-1----:R-:W-:Y:S02]  /*0270*/  @!P0 LEA R11, R15.reuse, R10, 0x18 ;  /* 0x0000000a0f0b8211 */ /* 0x042fe400078ec0ff */
[C---:B------:R-:W-:Y:S02]  /*0280*/  @!P0 LEA R13, R15.reuse, R12, 0x18 ;  /* 0x0000000c0f0d8211 */ /* 0x040fe400078ec0ff */
[----:B------:R-:W-:Y:S01]  /*0290*/  @!P0 LEA R15, R15, R14, 0x18 ;  /* 0x0000000e0f0f8211 */ /* 0x000fe200078ec0ff */
[C---:B------:R-:W-:Y:S02]  /*02a0*/  @!P0 IMAD R11, R0.reuse, 0x8, R11 ;  /* 0x00000008000b8824 */ /* 0x040fe400078e020b */
[----:B------:R-:W-:-:S02]  /*02b0*/  @!P0 IMAD R13, R0, 0x8, R13 ;  /* 0x00000008000d8824 */ /* 0x000fc400078e020d */
[----:B------:R-:W-:Y:S01]  /*02c0*/  @!P0 IMAD R15, R0, 0x8, R15 ;  /* 0x00000008000f8824 */ /* 0x000fe200078e020f */
[----:B--2---:R1:W-:Y:S04]  /*02d0*/  @!P0 STS.64 [R11], R4 ;  /* 0x000000040b008388 */ /* 0x0043e80000000a00 */
[----:B---3--:R1:W-:Y:S04]  /*02e0*/  @!P0 STS.64 [R13], R6 ;  /* 0x000000060d008388 */ /* 0x0083e80000000a00 */
[----:B----4-:R1:W-:Y:S01]  /*02f0*/  @!P0 STS.64 [R15], R8 ;  /* 0x000000080f008388 */ /* 0x0103e20000000a00 */
[----:B------:R-:W-:Y:S06]  /*0300*/  BAR.SYNC.DEFER_BLOCKING 0x0 ;  /* 0x0000000000007b1d */ /* 0x000fec0000010000 */
[----:B------:R-:W-:Y:S05]  /*0310*/  BRA.U UP0, `(.L_x_1) ;  /* 0x0000000d00d47547 */ /* 0x000fea000b800000 */
[----:B0-----:R-:W-:Y:S01]  /*0320*/  UISETP.LT.AND UP0, UPT, UR11, 0x80, UPT ;  /* 0x000000800b00788c */ /* 0x001fe2000bf01270 */
[----:B------:R-:W-:-:S03]  /*0330*/  IMAD.MOV.U32 R22, RZ, RZ, RZ ;  /* 0x000000ffff167224 */ /* 0x000fc600078e00ff */
[----:B------:R-:W-:-:S04]  /*0340*/  USEL UR5, UR11, 0x80, UP0 ;  /* 0x000000800b057887 */ /* 0x000fc80008000000 */
[----:B------:R-:W-:-:S04]  /*0350*/  UISETP.LT.AND UP0, UPT, UR5, 0x1, UPT ;  /* 0x000000010500788c */ /* 0x000fc8000bf01270 */
[----:B------:R-:W-:Y:S02]  /*0360*/  USEL UR6, UR5, 0x1, !UP0 ;  /* 0x0000000105067887 */ /* 0x000fe4000c000000 */
[----:B------:R-:W-:-:S09]  /*0370*/  UISETP.GE.AND UP0, UPT, UR11, 0x8, UPT ;  /* 0x000000080b00788c */ /* 0x000fd2000bf06270 */
[----:B------:R-:W-:Y:S05]  /*0380*/  BRA.U !UP0, `(.L_x_2) ;  /* 0x0000000508bc7547 */ /* 0x000fea000b800000 */
[----:B------:R-:W0:Y:S01]  /*0390*/  S2UR UR7, SR_CgaCtaId ;  /* 0x00000000000779c3 */ /* 0x000e220000008800 */
[----:B------:R-:W-:Y:S01]  /*03a0*/  UMOV UR5, 0x400 ;  /* 0x0000040000057882 */ /* 0x000fe20000000000 */
[----:B------:R-:W-:Y:S02]  /*03b0*/  ULOP3.LUT UR17, UR6, 0xf8, URZ, 0xc0, !UPT ;  /* 0x000000f806117892 */ /* 0x000fe4000f8ec0ff */
[----:B------:R-:W-:Y:S02]  /*03c0*/  UIADD3 UR9, UPT, UPT, UR5, 0x400, URZ ;  /* 0x0000040005097890 */ /* 0x000fe4000fffe0ff */
[----:B------:R-:W-:Y:S02]  /*03d0*/  UIADD3 UR10, UPT, UPT, UR5, 0x800, URZ ;  /* 0x00000800050a7890 */ /* 0x000fe4000fffe0ff */
[----:B0-----:R-:W-:Y:S02]  /*03e0*/  ULEA UR8, UR7, UR5, 0x18 ;  /* 0x0000000507087291 */ /* 0x001fe4000f8ec0ff */
[----:B------:R-:W-:-:S02]  /*03f0*/  ULEA UR9, UR7, UR9, 0x18 ;  /* 0x0000000907097291 */ /* 0x000fc4000f8ec0ff */
[----:B------:R-:W-:Y:S01]  /*0400*/  ULEA UR10, UR7, UR10, 0x18 ;  /* 0x0000000a070a7291 */ /* 0x000fe2000f8ec0ff */
[----:B------:R-:W-:-:S11]  /*0410*/  UMOV UR5, URZ ;  /* 0x000000ff00057c82 */ /* 0x000fd60008000000 */
.L_x_3:
[----:B------:R-:W-:Y:S02]  /*0420*/  ULEA UR12, UR5, UR9, 0x3 ;  /* 0x00000009050c7291 */ /* 0x000fe4000f8e18ff */
[----:B------:R-:W-:Y:S02]  /*0430*/  ULEA UR7, UR5, UR8, 0x3 ;  /* 0x0000000805077291 */ /* 0x000fe4000f8e18ff */
[----:B------:R-:W-:-:S05]  /*0440*/  ULEA UR13, UR5, UR10, 0x3 ;  /* 0x0000000a050d7291 */ /* 0x000fca000f8e18ff */
[----:B-1----:R-:W0:Y:S04]  /*0450*/  LDS.128 R4, [UR12] ;  /* 0x0000000cff047984 */ /* 0x002e280008000c00 */
[----:B------:R-:W1:Y:S04]  /*0460*/  LDS.128 R8, [UR7] ;  /* 0x00000007ff087984 */ /* 0x000e680008000c00 */
[----:B------:R-:W2:Y:S01]  /*0470*/  LDS.128 R12, [UR13] ;  /* 0x0000000dff0c7984 */ /* 0x000ea20008000c00 */
[C---:B0----5:R-:W-:Y:S02]  /*0480*/  DADD R4, -R18.reuse, R4 ;  /* 0x0000000012047229 */ /* 0x061fe40000000104 */
[----:B------:R-:W-:-:S02]  /*0490*/  DADD R6, -R18, R6 ;  /* 0x0000000012067229 */ /* 0x000fc40000000106 */
[C---:B-1----:R-:W-:Y:S02]  /*04a0*/  DADD R8, -R20.reuse, R8 ;  /* 0x0000000014087229 */ /* 0x042fe40000000108 */
[----:B------:R-:W-:Y:S02]  /*04b0*/  DADD R10, -R20, R10 ;  /* 0x00000000140a7229 */ /* 0x000fe4000000010a */
[----:B------:R-:W-:Y:S02]  /*04c0*/  DMUL R4, R4, R4 ;  /* 0x0000000404047228 */ /* 0x000fe40000000000 */
[C---:B--2---:R-:W-:Y:S02]  /*04d0*/  DADD R22, -R16.reuse, R12 ;  /* 0x0000000010167229 */ /* 0x044fe4000000010c */
[----:B------:R-:W-:-:S04]  /*04e0*/  DADD R14, -R16, R14 ;  /* 0x00000000100e7229 */ /* 0x000fc8000000010e */
[----:B------:R-:W-:Y:S02]  /*04f0*/  DFMA R12, R8, R8, R4 ;  /* 0x00000008080c722b */ /* 0x000fe40000000004 */
[----:B------:R-:W-:Y:S01]  /*0500*/  DMUL R8, R6, R6 ;  /* 0x0000000606087228 */ /* 0x000fe20000000000 */
[----:B------:R-:W0:Y:S05]  /*0510*/  LDS.128 R4, [UR12+0x10] ;  /* 0x0000100cff047984 */ /* 0x000e2a0008000c00 */
[----:B------:R-:W-:Y:S02]  /*0520*/  DFMA R12, R22, R22, R12 ;  /* 0x00000016160c722b */ /* 0x000fe4000000000c */
[----:B------:R-:W-:-:S02]  /*0530*/  DFMA R22, R10, R10, R8 ;  /* 0x0000000a0a16722b */ /* 0x000fc40000000008 */
[----:B------:R-:W1:Y:S04]  /*0540*/  LDS.128 R8, [UR7+0x10] ;  /* 0x00001007ff087984 */ /* 0x000e680008000c00 */
[----:B------:R-:W-:Y:S02]  /*0550*/  DSETP.GEU.AND P4, PT, R12, R24, PT ;  /* 0x000000180c00722a */ /* 0x000fe40003f8e000 */
[----:B------:R-:W-:-:S04]  /*0560*/  DFMA R22, R14, R14, R22 ;  /* 0x0000000e0e16722b */ /* 0x000fc80000000016 */
[----:B------:R-:W-:Y:S02]  /*0570*/  FSEL R24, R12, R24, !P4 ;  /* 0x000000180c187208 */ /* 0x000fe40006000000 */
[----:B------:R-:W-:Y:S02]  /*0580*/  FSEL R25, R13, R25, !P4 ;  /* 0x000000190d197208 */ /* 0x000fe40006000000 */
[----:B------:R-:W2:Y:S04]  /*0590*/  LDS.128 R12, [UR13+0x10] ;  /* 0x0000100dff0c7984 */ /* 0x000ea80008000c00 */
[----:B------:R-:W-:Y:S02]  /*05a0*/  DSETP.GEU.AND P5, PT, R22, R24, PT ;  /* 0x000000181600722a */ /* 0x000fe40003fae000 */
[----:B0-----:R-:W-:-:S02]  /*05b0*/  DADD R4, -R18, R4 ;  /* 0x0000000012047229 */ /* 0x001fc40000000104 */
[----:B------:R-:W-:Y:S02]  /*05c0*/  DADD R6, -R18, R6 ;  /* 0x0000000012067229 */ /* 0x000fe40000000106 */
[----:B-1----:R-:W-:-:S04]  /*05d0*/  DADD R8, -R20, R8 ;  /* 0x0000000014087229 */ /* 0x002fc80000000108 */
[----:B------:R-:W-:Y:S02]  /*05e0*/  DMUL R4, R4, R4 ;  /* 0x0000000404047228 */ /* 0x000fe40000000000 */
[----:B------:R-:W-:Y:S01]  /*05f0*/  DADD R26, -R20, R10 ;  /* 0x00000000141a7229 */ /* 0x000fe2000000010a */
[----:B------:R-:W-:Y:S02]  /*0600*/  FSEL R10, R22, R24, !P5 ;  /* 0x00000018160a7208 */ /* 0x000fe40006800000 */
[----:B------:R-:W-:-:S03]  /*0610*/  FSEL R11, R23, R25, !P5 ;  /* 0x00000019170b7208 */ /* 0x000fc60006800000 */
[----:B------:R-:W-:Y:S02]  /*0620*/  DFMA R8, R8, R8, R4 ;  /* 0x000000080808722b */ /* 0x000fe40000000004 */
[----:B--2---:R-:W-:Y:S02]  /*0630*/  DADD R4, -R16, R12 ;  /* 0x0000000010047229 */ /* 0x004fe4000000010c */
[----:B------:R-:W-:Y:S02]  /*0640*/  DMUL R12, R6, R6 ;  /* 0x00000006060c7228 */ /* 0x000fe40000000000 */
[----:B------:R-:W-:-:S04]  /*0650*/  DADD R22, -R16, R14 ;  /* 0x0000000010167229 */ /* 0x000fc8000000010e */
[----:B------:R-:W-:Y:S02]  /*0660*/  DFMA R8, R4, R4, R8 ;  /* 0x000000040408722b */ /* 0x000fe40000000008 */
[----:B------:R-:W0:Y:S01]  /*0670*/  LDS.128 R4, [UR12+0x20] ;  /* 0x0000200cff047984 */ /* 0x000e220008000c00 */
[----:B------:R-:W-:-:S03]  /*0680*/  DFMA R24, R26, R26, R12 ;  /* 0x0000001a1a18722b */ /* 0x000fc6000000000c */
[----:B------:R-:W1:Y:S02]  /*0690*/  LDS.128 R12, [UR7+0x20] ;  /* 0x00002007ff0c7984 */ /* 0x000e640008000c00 */
[----:B------:R-:W-:-:S03]  /*06a0*/  DSETP.GEU.AND P3, PT, R8, R10, PT ;  /* 0x0000000a0800722a */ /* 0x000fc60003f6e000 */
[----:B------:R-:W-:-:S03]  /*06b0*/  DFMA R24, R22, R22, R24 ;  /* 0x000000161618722b */ /* 0x000fc60000000018 */
[----:B------:R-:W-:Y:S02]  /*06c0*/  FSEL R22, R8, R10, !P3 ;  /* 0x0000000a08167208 */ /* 0x000fe40005800000 */
[----:B------:R-:W-:Y:S02]  /*06d0*/  FSEL R23, R9, R11, !P3 ;  /* 0x0000000b09177208 */ /* 0x000fe40005800000 */
[----:B------:R-:W2:Y:S04]  /*06e0*/  LDS.128 R8, [UR13+0x20] ;  /* 0x0000200dff087984 */ /* 0x000ea80008000c00 */
[----:B------:R-:W-:-:S06]  /*06f0*/  DSETP.GEU.AND P2, PT, R24, R22, PT ;  /* 0x000000161800722a */ /* 0x000fcc0003f4e000 */
[----:B------:R-:W-:Y:S02]  /*0700*/  FSEL R24, R24, R22, !P2 ;  /* 0x0000001618187208 */ /* 0x000fe40005000000 */
[----:B------:R-:W-:Y:S01]  /*0710*/  FSEL R25, R25, R23, !P2 ;  /* 0x0000001719197208 */ /* 0x000fe20005000000 */
[----:B0-----:R-:W-:Y:S02]  /*0720*/  DADD R4, -R18, R4 ;  /* 0x0000000012047229 */ /* 0x001fe40000000104 */
[----:B-1----:R-:W-:-:S06]  /*0730*/  DADD R12, -R20, R12 ;  /* 0x00000000140c7229 */ /* 0x002fcc000000010c */
[----:B------:R-:W-:-:S08]  /*0740*/  DMUL R4, R4, R4 ;  /* 0x0000000404047228 */ /* 0x000fd00000000000 */
[----:B------:R-:W-:Y:S02]  /*0750*/  DFMA R12, R12, R12, R4 ;  /* 0x0000000c0c0c722b */ /* 0x000fe40000000004 */
[----:B------:R-:W-:Y:S02]  /*0760*/  DADD R4, -R18, R6 ;  /* 0x0000000012047229 */ /* 0x000fe40000000106 */
[----:B--2---:R-:W-:Y:S02]  /*0770*/  DADD R8, -R16, R8 ;  /* 0x0000000010087229 */ /* 0x004fe40000000108 */
[----:B------:R-:W-:Y:S02]  /*0780*/  DADD R6, -R20, R14 ;  /* 0x0000000014067229 */ /* 0x000fe4000000010e */
[----:B------:R-:W-:Y:S02]  /*0790*/  DADD R10, -R16, R10 ;  /* 0x00000000100a7229 */ /* 0x000fe4000000010a */
[----:B------:R-:W-:-:S02]  /*07a0*/  DMUL R4, R4, R4 ;  /* 0x0000000404047228 */ /* 0x000fc40000000000 */
[----:B------:R-:W-:Y:S01]  /*07b0*/  DFMA R8, R8, R8, R12 ;  /* 0x000000080808722b */ /* 0x000fe2000000000c */
[----:B------:R-:W0:Y:S05]  /*07c0*/  LDS.128 R12, [UR12+0x30] ;  /* 0x0000300cff0c7984 */ /* 0x000e2a0008000c00 */
[----:B------:R-:W-:Y:S02]  /*07d0*/  DFMA R22, R6, R6, R4 ;  /* 0x000000060616722b */ /* 0x000fe40000000004 */
[----:B------:R-:W1:Y:S01]  /*07e0*/  LDS.128 R4, [UR7+0x30] ;  /* 0x00003007ff047984 */ /* 0x000e620008000c00 */
[----:B------:R-:W-:Y:S01]  /*07f0*/  DSETP.GEU.AND P0, PT, R8, R24, PT ;  /* 0x000000180800722a */ /* 0x000fe20003f0e000 */
[----:B------:R-:W-:-:S02]  /*0800*/  UIADD3 UR7, UPT, UPT, UR5, UR4, URZ ;  /* 0x0000000405077290 */ /* 0x000fc4000fffe0ff */
[----:B------:R-:W-:Y:S02]  /*0810*/  UIADD3 UR5, UPT, UPT, UR5, 0x8, URZ ;  /* 0x0000000805057890 */ /* 0x000fe4000fffe0ff */
[----:B------:R-:W-:Y:S01]  /*0820*/  DFMA R22, R10, R10, R22 ;  /* 0x0000000a0a16722b */ /* 0x000fe20000000016 */
[----:B------:R-:W-:Y:S01]  /*0830*/  FSEL R24, R8, R24, !P0 ;  /* 0x0000001808187208 */ /* 0x000fe20004000000 */
[----:B------:R-:W-:Y:S01]  /*0840*/  UISETP.NE.AND UP0, UPT, UR5, UR17, UPT ;  /* 0x000000110500728c */ /* 0x000fe2000bf05270 */
[----:B------:R-:W-:Y:S02]  /*0850*/  FSEL R25, R9, R25, !P0 ;  /* 0x0000001909197208 */ /* 0x000fe40004000000 */
[----:B------:R-:W2:Y:S01]  /*0860*/  LDS.128 R8, [UR13+0x30] ;  /* 0x0000300dff087984 */ /* 0x000ea20008000c00 */
[----:B------:R-:W-:-:S03]  /*0870*/  SEL R3, R3, UR7, P4 ;  /* 0x0000000703037c07 */ /* 0x000fc6000a000000 */
[----:B------:R-:W-:Y:S02]  /*0880*/  DSETP.GEU.AND P1, PT, R22, R24, PT ;  /* 0x000000181600722a */ /* 0x000fe40003f2e000 */
[C---:B0-----:R-:W-:Y:S02]  /*0890*/  DADD R12, -R18.reuse, R12 ;  /* 0x00000000120c7229 */ /* 0x041fe4000000010c */
[----:B------:R-:W-:Y:S02]  /*08a0*/  DADD R14, -R18, R14 ;  /* 0x00000000120e7229 */ /* 0x000fe4000000010e */
[----:B-1----:R-:W-:-:S04]  /*08b0*/  DADD R4, -R20, R4 ;  /* 0x0000000014047229 */ /* 0x002fc80000000104 */
[----:B------:R-:W-:Y:S02]  /*08c0*/  DMUL R12, R12, R12 ;  /* 0x0000000c0c0c7228 */ /* 0x000fe40000000000 */
[----:B------:R-:W-:-:S06]  /*08d0*/  DADD R6, -R20, R6 ;  /* 0x0000000014067229 */ /* 0x000fcc0000000106 */
[----:B------:R-:W-:Y:S02]  /*08e0*/  DFMA R12, R4, R4, R12 ;  /* 0x00000004040c722b */ /* 0x000fe4000000000c */
[----:B--2---:R-:W-:Y:S02]  /*08f0*/  DADD R8, -R16, R8 ;  /* 0x0000000010087229 */ /* 0x004fe40000000108 */
[----:B------:R-:W-:Y:S02]  /*0900*/  DMUL R4, R14, R14 ;  /* 0x0000000e0e047228 */ /* 0x000fe40000000000 */
[----:B------:R-:W-:-:S04]  /*0910*/  DADD R10, -R16, R10 ;  /* 0x00000000100a7229 */ /* 0x000fc8000000010a */
[----:B------:R-:W-:Y:S02]  /*0920*/  DFMA R12, R8, R8, R12 ;  /* 0x00000008080c722b */ /* 0x000fe4000000000c */
[----:B------:R-:W-:Y:S01]  /*0930*/  DFMA R4, R6, R6, R4 ;  /* 0x000000060604722b */ /* 0x000fe20000000004 */
[----:B------:R-:W-:Y:S01]  /*0940*/  IMAD.U32 R8, RZ, RZ, UR7 ;  /* 0x00000007ff087e24 */ /* 0x000fe2000f8e00ff */
[----:B------:R-:W-:Y:S01]  /*0950*/  FSEL R6, R22, R24, !P1 ;  /* 0x0000001816067208 */ /* 0x000fe20004800000 */
[----:B------:R-:W-:Y:S01]  /*0960*/  IMAD.U32 R9, RZ, RZ, UR7 ;  /* 0x00000007ff097e24 */ /* 0x000fe2000f8e00ff */
[----:B------:R-:W-:Y:S01]  /*0970*/  FSEL R7, R23, R25, !P1 ;  /* 0x0000001917077208 */ /* 0x000fe20004800000 */
[C---:B------:R-:W-:Y:S01]  /*0980*/  @!P5 VIADD R3, R8.reuse, 0x1 ;  /* 0x000000010803d836 */ /* 0x040fe20000000000 */
[C---:B------:R-:W-:Y:S01]  /*0990*/  @!P3 IADD3 R3, PT, PT, R8.reuse, 0x2, RZ ;  /* 0x000000020803b810 */ /* 0x040fe20007ffe0ff */
[C---:B------:R-:W-:Y:S01]  /*09a0*/  @!P2 VIADD R3, R8.reuse, 0x3 ;  /* 0x000000030803a836 */ /* 0x040fe20000000000 */
[----:B------:R-:W-:Y:S01]  /*09b0*/  DFMA R4, R10, R10, R4 ;  /* 0x0000000a0a04722b */ /* 0x000fe20000000004 */
[----:B------:R-:W-:Y:S01]  /*09c0*/  @!P0 VIADD R3, R8, 0x4 ;  /* 0x0000000408038836 */ /* 0x000fe20000000000 */
[----:B------:R-:W-:Y:S01]  /*09d0*/  DSETP.GEU.AND P4, PT, R12, R6, PT ;  /* 0x000000060c00722a */ /* 0x000fe20003f8e000 */
[----:B------:R-:W-:-:S05]  /*09e0*/  @!P1 VIADD R3, R9, 0x5 ;  /* 0x0000000509039836 */ /* 0x000fca0000000000 */
[----:B------:R-:W-:Y:S02]  /*09f0*/  FSEL R6, R12, R6, !P4 ;  /* 0x000000060c067208 */ /* 0x000fe40006000000 */
[----:B------:R-:W-:-:S06]  /*0a00*/  FSEL R7, R13, R7, !P4 ;  /* 0x000000070d077208 */ /* 0x000fcc0006000000 */
[----:B------:R-:W-:Y:S01]  /*0a10*/  DSETP.GEU.AND P2, PT, R4, R6, PT ;  /* 0x000000060400722a */ /* 0x000fe20003f4e000 */
[----:B------:R-:W-:-:S05]  /*0a20*/  @!P4 VIADD R3, R8, 0x6 ;  /* 0x000000060803c836 */ /* 0x000fca0000000000 */
[----:B------:R-:W-:Y:S02]  /*0a30*/  FSEL R24, R4, R6, !P2 ;  /* 0x0000000604187208 */ /* 0x000fe40005000000 */
[----:B------:R-:W-:-:S06]  /*0a40*/  FSEL R25, R5, R7, !P2 ;  /* 0x0000000705197208 */ /* 0x000fcc0005000000 */
[----:B------:R-:W-:Y:S01]  /*0a50*/  @!P2 VIADD R3, R8, 0x7 ;  /* 0x000000070803a836 */ /* 0x000fe20000000000 */
[----:B------:R-:W-:Y:S06]  /*0a60*/  BRA.U UP0, `(.L_x_3) ;  /* 0xfffffff9006c7547 */ /* 0x000fec000b83ffff */
[----:B------:R-:W-:-:S07]  /*0a70*/  IMAD.U32 R22, RZ, RZ, UR17 ;  /* 0x00000011ff167e24 */ /* 0x000fce000f8e00ff */
.L_x_2:
[----:B------:R-:W-:-:S09]  /*0a80*/  ULOP3.LUT UP0, UR5, UR6, 0x7, URZ, 0xc0, !UPT ;  /* 0x0000000706057892 */ /* 0x000fd2000f80c0ff */
[----:B------:R-:W-:Y:S05]  /*0a90*/  BRA.U !UP0, `(.L_x_1) ;  /* 0x0000000508f47547 */ /* 0x000fea000b800000 */
[----:B------:R-:W-:Y:S02]  /*0aa0*/  UISETP.GE.U32.AND UP0, UPT, UR5, 0x4, UPT ;  /* 0x000000040500788c */ /* 0x000fe4000bf06070 */
[----:B------:R-:W-:-:S07]  /*0ab0*/  ULOP3.LUT UP1, UR7, UR6, 0x3, URZ, 0xc0, !UPT ;  /* 0x0000000306077892 */ /* 0x000fce000f82c0ff */
[----:B------:R-:W-:Y:S05]  /*0ac0*/  BRA.U !UP0, `(.L_x_4) ;  /* 0x0000000108e87547 */ /* 0x000fea000b800000 */
[----:B-1----:R-:W0:Y:S01]  /*0ad0*/  S2R R6, SR_CgaCtaId ;  /* 0x0000000000067919 */ /* 0x002e220000008800 */
[----:B------:R-:W-:-:S05]  /*0ae0*/  MOV R5, 0x400 ;  /* 0x0000040000057802 */ /* 0x000fca0000000f00 */
[----:B------:R-:W-:-:S05]  /*0af0*/  VIADD R7, R5, 0x400 ;  /* 0x0000040005077836 */ /* 0x000fca0000000000 */
[----:B0-----:R-:W-:-:S05]  /*0b00*/  LEA R7, R6, R7, 0x18 ;  /* 0x0000000706077211 */ /* 0x001fca00078ec0ff */
[----:B------:R-:W-:Y:S01]  /*0b10*/  IMAD R27, R22, 0x8, R7 ;  /* 0x00000008161b7824 */ /* 0x000fe200078e0207 */
[----:B------:R-:W-:-:S04]  /*0b20*/  LEA R7, R6, R5, 0x18 ;  /* 0x0000000506077211 */ /* 0x000fc800078ec0ff */
[----:B------:R-:W0:Y:S01]  /*0b30*/  LDS.128 R8, [R27] ;  /* 0x000000001b087984 */ /* 0x000e220000000c00 */
[----:B------:R-:W-:Y:S01]  /*0b40*/  IMAD R26, R22, 0x8, R7 ;  /* 0x00000008161a7824 */ /* 0x000fe200078e0207 */
[----:B------:R-:W-:-:S04]  /*0b50*/  IADD3 R7, PT, PT, R5, 0x800, RZ ;  /* 0x0000080005077810 */ /* 0x000fc80007ffe0ff */
[----:B------:R-:W1:Y:S01]  /*0b60*/  LDS.128 R12, [R26] ;  /* 0x000000001a0c7984 */ /* 0x000e620000000c00 */
[----:B------:R-:W-:-:S05]  /*0b70*/  LEA R7, R6, R7, 0x18 ;  /* 0x0000000706077211 */ /* 0x000fca00078ec0ff */
[----:B------:R-:W-:Y:S01]  /*0b80*/  IMAD R23, R22, 0x8, R7 ;  /* 0x0000000816177824 */ /* 0x000fe200078e0207 */
[C---:B0----5:R-:W-:Y:S02]  /*0b90*/  DADD R8, -R18.reuse, R8 ;  /* 0x0000000012087229 */ /* 0x061fe40000000108 */
[----:B------:R-:W-:Y:S02]  /*0ba0*/  DADD R10, -R18, R10 ;  /* 0x00000000120a7229 */ /* 0x000fe4000000010a */
[----:B-1----:R-:W-:-:S04]  /*0bb0*/  DADD R4, -R20, R12 ;  /* 0x0000000014047229 */ /* 0x002fc8000000010c */
[----:B------:R-:W-:Y:S02]  /*0bc0*/  DMUL R12, R8, R8 ;  /* 0x00000008080c7228 */ /* 0x000fe40000000000 */
[----:B------:R-:W-:-:S06]  /*0bd0*/  DADD R8, -R20, R14 ;  /* 0x0000000014087229 */ /* 0x000fcc000000010e */
[----:B------:R-:W-:Y:S01]  /*0be0*/  DFMA R12, R4, R4, R12 ;  /* 0x00000004040c722b */ /* 0x000fe2000000000c */
[----:B------:R-:W0:Y:S02]  /*0bf0*/  LDS.128 R4, [R23] ;  /* 0x0000000017047984 */ /* 0x000e240000000c00 */
[C---:B0-----:R-:W-:Y:S02]  /*0c00*/  DADD R4, -R16.reuse, R4 ;  /* 0x0000000010047229 */ /* 0x041fe40000000104 */
[----:B------:R-:W-:-:S06]  /*0c10*/  DADD R6, -R16, R6 ;  /* 0x0000000010067229 */ /* 0x000fcc0000000106 */
[----:B------:R-:W-:Y:S02]  /*0c20*/  DFMA R12, R4, R4, R12 ;  /* 0x00000004040c722b */ /* 0x000fe4000000000c */
[----:B------:R-:W-:-:S06]  /*0c30*/  DMUL R4, R10, R10 ;  /* 0x0000000a0a047228 */ /* 0x000fcc0000000000 */
[----:B------:R-:W-:Y:S02]  /*0c40*/  DSETP.GEU.AND P0, PT, R12, R24, PT ;  /* 0x000000180c00722a */ /* 0x000fe40003f0e000 */
[----:B------:R-:W-:Y:S01]  /*0c50*/  DFMA R4, R8, R8, R4 ;  /* 0x000000080804722b */ /* 0x000fe20000000004 */
[----:B------:R-:W0:Y:S03]  /*0c60*/  LDS.128 R8, [R26+0x10] ;  /* 0x000010001a087984 */ /* 0x000e260000000c00 */
[----:B------:R-:W-:Y:S02]  /*0c70*/  FSEL R24, R12, R24, !P0 ;  /* 0x000000180c187208 */ /* 0x000fe40004000000 */
[----:B------:R-:W-:Y:S02]  /*0c80*/  FSEL R25, R13, R25, !P0 ;  /* 0x000000190d197208 */ /* 0x000fe40004000000 */
[----:B------:R-:W1:Y:S01]  /*0c90*/  LDS.128 R12, [R27+0x10] ;  /* 0x000010001b0c7984 */ /* 0x000e620000000c00 */
[----:B------:R-:W-:-:S03]  /*0ca0*/  DFMA R28, R6, R6, R4 ;  /* 0x00000006061c722b */ /* 0x000fc60000000004 */
[----:B------:R-:W2:Y:S05]  /*0cb0*/  LDS.128 R4, [R23+0x10] ;  /* 0x0000100017047984 */ /* 0x000eaa0000000c00 */
[----:B------:R-:W-:Y:S02]  /*0cc0*/  DSETP.GEU.AND P1, PT, R28, R24, PT ;  /* 0x000000181c00722a */ /* 0x000fe40003f2e000 */
[C---:B0-----:R-:W-:Y:S02]  /*0cd0*/  DADD R8, -R20.reuse, R8 ;  /* 0x0000000014087229 */ /* 0x041fe40000000108 */
[----:B------:R-:W-:Y:S02]  /*0ce0*/  DADD R10, -R20, R10 ;  /* 0x00000000140a7229 */ /* 0x000fe4000000010a */
[----:B-1----:R-:W-:-:S02]  /*0cf0*/  DADD R12, -R18, R12 ;  /* 0x00000000120c7229 */ /* 0x002fc4000000010c */
[----:B------:R-:W-:Y:S02]  /*0d00*/  DADD R14, -R18, R14 ;  /* 0x00000000120e7229 */ /* 0x000fe4000000010e */
[C---:B--2---:R-:W-:Y:S02]  /*0d10*/  DADD R4, -R16.reuse, R4 ;  /* 0x0000000010047229 */ /* 0x044fe40000000104 */
[----:B------:R-:W-:Y:S02]  /*0d20*/  DADD R6, -R16, R6 ;  /* 0x0000000010067229 */ /* 0x000fe40000000106 */
[----:B------:R-:W-:Y:S02]  /*0d30*/  DMUL R12, R12, R12 ;  /* 0x0000000c0c0c7228 */ /* 0x000fe40000000000 */
[----:B------:R-:W-:-:S06]  /*0d40*/  DMUL R14, R14, R14 ;  /* 0x0000000e0e0e7228 */ /* 0x000fcc0000000000 */
[----:B------:R-:W-:Y:S02]  /*0d50*/  DFMA R12, R8, R8, R12 ;  /* 0x00000008080c722b */ /* 0x000fe4000000000c */
[----:B------:R-:W-:-:S06]  /*0d60*/  DFMA R14, R10, R10, R14 ;  /* 0x0000000a0a0e722b */ /* 0x000fcc000000000e */
[----:B------:R-:W-:Y:S01]  /*0d70*/  DFMA R12, R4, R4, R12 ;  /* 0x00000004040c722b */ /* 0x000fe2000000000c */
[----:B------:R-:W-:Y:S01]  /*0d80*/  FSEL R4, R28, R24, !P1 ;  /* 0x000000181c047208 */ /* 0x000fe20004800000 */
[----:B------:R-:W-:Y:S01]  /*0d90*/  DFMA R14, R6, R6, R14 ;  /* 0x00000006060e722b */ /* 0x000fe2000000000e */
[----:B------:R-:W-:Y:S01]  /*0da0*/  FSEL R5, R29, R25, !P1 ;  /* 0x000000191d057208 */ /* 0x000fe20004800000 */
[C---:B------:R-:W-:Y:S02]  /*0db0*/  VIADD R6, R22.reuse, UR4 ;  /* 0x0000000416067c36 */ /* 0x040fe40008000000 */
[----:B------:R-:W-:-:S03]  /*0dc0*/  VIADD R22, R22, 0x4 ;  /* 0x0000000416167836 */ /* 0x000fc60000000000 */
[----:B------:R-:W-:Y:S01]  /*0dd0*/  DSETP.GEU.AND P2, PT, R12, R4, PT ;  /* 0x000000040c00722a */ /* 0x000fe20003f4e000 */
[C---:B------:R-:W-:Y:S01]  /*0de0*/  SEL R3, R6.reuse, R3, !P0 ;  /* 0x0000000306037207 */ /* 0x040fe20004000000 */
[----:B------:R-:W-:-:S04]  /*0df0*/  @!P1 VIADD R3, R6, 0x1 ;  /* 0x0000000106039836 */ /* 0x000fc80000000000 */
[----:B------:R-:W-:Y:S02]  /*0e00*/  FSEL R4, R12, R4, !P2 ;  /* 0x000000040c047208 */ /* 0x000fe40005000000 */
[----:B------:R-:W-:-:S06]  /*0e10*/  FSEL R5, R13, R5, !P2 ;  /* 0x000000050d057208 */ /* 0x000fcc0005000000 */
[----:B------:R-:W-:Y:S01]  /*0e20*/  DSETP.GEU.AND P3, PT, R14, R4, PT ;  /* 0x000000040e00722a */ /* 0x000fe20003f6e000 */
[----:B------:R-:W-:-:S05]  /*0e30*/  @!P2 VIADD R3, R6, 0x2 ;  /* 0x000000020603a836 */ /* 0x000fca0000000000 */
[----:B------:R-:W-:Y:S02]  /*0e40*/  FSEL R24, R14, R4, !P3 ;  /* 0x000000040e187208 */ /* 0x000fe40005800000 */
[----:B------:R-:W-:-:S06]  /*0e50*/  FSEL R25, R15, R5, !P3 ;  /* 0x000000050f197208 */ /* 0x000fcc0005800000 */
[----:B------:R-:W-:-:S07]  /*0e60*/  @!P3 VIADD R3, R6, 0x3 ;  /* 0x000000030603b836 */ /* 0x000fce0000000000 */
.L_x_4:
[----:B------:R-:W-:Y:S05]  /*0e70*/  BRA.U !UP1, `(.L_x_1) ;  /* 0x0000000109fc7547 */ /* 0x000fea000b800000 */
[----:B------:R-:W-:Y:S02]  /*0e80*/  UISETP.NE.AND UP0, UPT, UR7, 0x1, UPT ;  /* 0x000000010700788c */ /* 0x000fe4000bf05270 */
[----:B------:R-:W-:-:S04]  /*0e90*/  ULOP3.LUT UR5, UR6, 0x1, URZ, 0xc0, !UPT ;  /* 0x0000000106057892 */ /* 0x000fc8000f8ec0ff */
[----:B------:R-:W-:-:S03]  /*0ea0*/  UISETP.NE.U32.AND UP1, UPT, UR5, 0x1, UPT ;  /* 0x000000010500788c */ /* 0x000fc6000bf25070 */
[----:B------:R-:W-:Y:S08]  /*0eb0*/  BRA.U !UP0, `(.L_x_5) ;  /* 0x00000001088c7547 */ /* 0x000ff0000b800000 */
[----:B-1----:R-:W0:Y:S01]  /*0ec0*/  S2R R9, SR_CgaCtaId ;  /* 0x0000000000097919 */ /* 0x002e220000008800 */
[----:B------:R-:W-:-:S05]  /*0ed0*/  MOV R8, 0x400 ;  /* 0x0000040000087802 */ /* 0x000fca0000000f00 */
[----:B------:R-:W-:-:S05]  /*0ee0*/  VIADD R4, R8, 0x400 ;  /* 0x0000040008047836 */ /* 0x000fca0000000000 */
[C---:B0-----:R-:W-:Y:S02]  /*0ef0*/  LEA R5, R9.reuse, R4, 0x18 ;  /* 0x0000000409057211 */ /* 0x041fe400078ec0ff */
[C---:B------:R-:W-:Y:S01]  /*0f00*/  LEA R11, R9.reuse, R8, 0x18 ;  /* 0x00000008090b7211 */ /* 0x040fe200078ec0ff */
[----:B------:R-:W-:Y:S02]  /*0f10*/  VIADD R8, R8, 0x800 ;  /* 0x0000080008087836 */ /* 0x000fe40000000000 */
[C---:B------:R-:W-:Y:S02]  /*0f20*/  IMAD R26, R22.reuse, 0x8, R5 ;  /* 0x00000008161a7824 */ /* 0x040fe400078e0205 */
[C---:B------:R-:W-:Y:S01]  /*0f30*/  IMAD R23, R22.reuse, 0x8, R11 ;  /* 0x0000000816177824 */ /* 0x040fe200078e020b */
[----:B------:R-:W-:Y:S02]  /*0f40*/  LEA R13, R9, R8, 0x18 ;  /* 0x00000008090d7211 */ /* 0x000fe400078ec0ff */
[----:B------:R-:W0:Y:S02]  /*0f50*/  LDS.128 R4, [R26] ;  /* 0x000000001a047984 */ /* 0x000e240000000c00 */
[----:B------:R-:W-:-:S02]  /*0f60*/  LEA R27, R22, R13, 0x3 ;  /* 0x0000000d161b7211 */ /* 0x000fc400078e18ff */
[----:B------:R-:W1:Y:S04]  /*0f70*/  LDS.128 R8, [R23] ;  /* 0x0000000017087984 */ /* 0x000e680000000c00 */
[----:B------:R-:W2:Y:S01]  /*0f80*/  LDS.128 R12, [R27] ;  /* 0x000000001b0c7984 */ /* 0x000ea20000000c00 */
[C---:B0----5:R-:W-:Y:S02]  /*0f90*/  DADD R4, -R18.reuse, R4 ;  /* 0x0000000012047229 */ /* 0x061fe40000000104 */
[----:B------:R-:W-:Y:S02]  /*0fa0*/  DADD R6, -R18, R6 ;  /* 0x0000000012067229 */ /* 0x000fe40000000106 */
[C---:B-1----:R-:W-:Y:S02]  /*0fb0*/  DADD R8, -R20.reuse, R8 ;  /* 0x0000000014087229 */ /* 0x042fe40000000108 */
[----:B------:R-:W-:-:S02]  /*0fc0*/  DADD R10, -R20, R10 ;  /* 0x00000000140a7229 */ /* 0x000fc4000000010a */
[----:B------:R-:W-:Y:S02]  /*0fd0*/  DMUL R4, R4, R4 ;  /* 0x0000000404047228 */ /* 0x000fe40000000000 */
[----:B--2---:R-:W-:Y:S02]  /*0fe0*/  DADD R12, -R16, R12 ;  /* 0x00000000100c7229 */ /* 0x004fe4000000010c */
[----:B------:R-:W-:Y:S02]  /*0ff0*/  DMUL R6, R6, R6 ;  /* 0x0000000606067228 */ /* 0x000fe40000000000 */
[----:B------:R-:W-:Y:S02]  /*1000*/  DADD R14, -R16, R14 ;  /* 0x00000000100e7229 */ /* 0x000fe4000000010e */
[----:B------:R-:W-:Y:S01]  /*1010*/  DFMA R4, R8, R8, R4 ;  /* 0x000000080804722b */ /* 0x000fe20000000004 */
[----:B------:R-:W-:-:S03]  /*1020*/  VIADD R8, R22, UR4 ;  /* 0x0000000416087c36 */ /* 0x000fc60008000000 */
[----:B------:R-:W-:Y:S01]  /*1030*/  DFMA R6, R10, R10, R6 ;  /* 0x0000000a0a06722b */ /* 0x000fe20000000006 */
[----:B------:R-:W-:-:S03]  /*1040*/  VIADD R22, R22, 0x2 ;  /* 0x0000000216167836 */ /* 0x000fc60000000000 */
[----:B------:R-:W-:-:S04]  /*1050*/  DFMA R4, R12, R12, R4 ;  /* 0x0000000c0c04722b */ /* 0x000fc80000000004 */
[----:B------:R-:W-:-:S04]  /*1060*/  DFMA R6, R14, R14, R6 ;  /* 0x0000000e0e06722b */ /* 0x000fc80000000006 */
[----:B------:R-:W-:-:S06]  /*1070*/  DSETP.GEU.AND P0, PT, R4, R24, PT ;  /* 0x000000180400722a */ /* 0x000fcc0003f0e000 */
[----:B------:R-:W-:Y:S02]  /*1080*/  FSEL R4, R4, R24, !P0 ;  /* 0x0000001804047208 */ /* 0x000fe40004000000 */
[----:B------:R-:W-:Y:S02]  /*1090*/  FSEL R5, R5, R25, !P0 ;  /* 0x0000001905057208 */ /* 0x000fe40004000000 */
[----:B------:R-:W-:-:S04]  /*10a0*/  SEL R3, R8, R3, !P0 ;  /* 0x0000000308037207 */ /* 0x000fc80004000000 */
[----:B------:R-:W-:-:S06]  /*10b0*/  DSETP.GEU.AND P1, PT, R6, R4, PT ;  /* 0x000000040600722a */ /* 0x000fcc0003f2e000 */
[----:B------:R-:W-:Y:S02]  /*10c0*/  FSEL R24, R6, R4, !P1 ;  /* 0x0000000406187208 */ /* 0x000fe40004800000 */
[----:B------:R-:W-:-:S06]  /*10d0*/  FSEL R25, R7, R5, !P1 ;  /* 0x0000000507197208 */ /* 0x000fcc0004800000 */
[----:B------:R-:W-:-:S07]  /*10e0*/  @!P1 VIADD R3, R8, 0x1 ;  /* 0x0000000108039836 */ /* 0x000fce0000000000 */
.L_x_5:
[----:B------:R-:W-:Y:S05]  /*10f0*/  BRA.U UP1, `(.L_x_1) ;  /* 0x00000001015c7547 */ /* 0x000fea000b800000 */
        /* <DEDUP_REMOVED lines=9> */
[----:B------:R-:W0:Y:S03]  /*1190*/  LDS.64 R4, [R11] ;  /* 0x000000000b047984 */ /* 0x000e260000000a00 */
[----:B------:R-:W-:Y:S01]  /*11a0*/  IMAD R12, R22, 0x8, R9 ;  /* 0x00000008160c7824 */ /* 0x000fe200078e0209 */
[----:B------:R-:W1:Y:S04]  /*11b0*/  LDS.64 R6, [R10] ;  /* 0x000000000a067984 */ /* 0x000e680000000a00 */
[----:B------:R-:W2:Y:S01]  /*11c0*/  LDS.64 R8, [R12] ;  /* 0x000000000c087984 */ /* 0x000ea20000000a00 */
[----:B0----5:R-:W-:-:S02]  /*11d0*/  DADD R4, -R18, R4 ;  /* 0x0000000012047229 */ /* 0x021fc40000000104 */
[----:B-1----:R-:W-:-:S06]  /*11e0*/  DADD R6, -R20, R6 ;  /* 0x0000000014067229 */ /* 0x002fcc0000000106 */
[----:B------:R-:W-:Y:S02]  /*11f0*/  DMUL R4, R4, R4 ;  /* 0x0000000404047228 */ /* 0x000fe40000000000 */
[----:B--2---:R-:W-:-:S06]  /*1200*/  DADD R8, -R16, R8 ;  /* 0x0000000010087229 */ /* 0x004fcc0000000108 */
[----:B------:R-:W-:-:S08]  /*1210*/  DFMA R4, R6, R6, R4 ;  /* 0x000000060604722b */ /* 0x000fd00000000004 */
[----:B------:R-:W-:-:S08]  /*1220*/  DFMA R4, R8, R8, R4 ;  /* 0x000000080804722b */ /* 0x000fd00000000004 */
[----:B------:R-:W-:-:S06]  /*1230*/  DSETP.GEU.AND P0, PT, R4, R24, PT ;  /* 0x000000180400722a */ /* 0x000fcc0003f0e000 */
[----:B------:R-:W-:Y:S02]  /*1240*/  FSEL R24, R4, R24, !P0 ;  /* 0x0000001804187208 */ /* 0x000fe40004000000 */
[----:B------:R-:W-:-:S06]  /*1250*/  FSEL R25, R5, R25, !P0 ;  /* 0x0000001905197208 */ /* 0x000fcc0004000000 */
[----:B------:R-:W-:-:S07]  /*1260*/  @!P0 VIADD R3, R22, UR4 ;  /* 0x0000000416038c36 */ /* 0x000fce0008000000 */
.L_x_1:
[----:B------:R-:W-:Y:S02]  /*1270*/  UIADD3 UR4, UPT, UPT, UR16, UR4, URZ ;  /* 0x0000000410047290 */ /* 0x000fe4000fffe0ff */
[----:B0-----:R-:W-:Y:S02]  /*1280*/  UIADD3 UR11, UPT, UPT, -UR16, UR11, URZ ;  /* 0x0000000b100b7290 */ /* 0x001fe4000fffe1ff */
[----:B------:R-:W-:-:S09]  /*1290*/  UISETP.GE.AND UP0, UPT, UR4, UR18, UPT ;  /* 0x000000120400728c */ /* 0x000fd2000bf06270 */
[----:B------:R-:W-:Y:S05]  /*12a0*/  BRA.U !UP0, `(.L_x_6) ;  /* 0xffffffed08ac7547 */ /* 0x000fea000b83ffff */
.L_x_0:
[----:B-1----:R-:W0:Y:S02]  /*12b0*/  LDC.64 R4, c[0x0][0x380] ;  /* 0x0000e000ff047b82 */ /* 0x002e240000000a00 */
[----:B0-----:R-:W-:-:S05]  /*12c0*/  IMAD.WIDE R4, R2, 0x4, R4 ;  /* 0x0000000402047825 */ /* 0x001fca00078e0204 */
[----:B------:R-:W-:Y:S01]  /*12d0*/  STG.E desc[UR14][R4.64], R3 ;  /* 0x0000000304007986 */ /* 0x000fe2000c10190e */
[----:B------:R-:W-:Y:S05]  /*12e0*/  EXIT ;  /* 0x000000000000794d */ /* 0x000fea0003800000 */
.L_x_7:
[----:B------:R-:W-:-:S00]  /*12f0*/  BRA `(.L_x_7) ;  /* 0xfffffffc00fc7947 */ /* 0x000fc0000383ffff */
[----:B------:R-:W-:-:S00]  /*1300*/  NOP ;  /* 0x0000000000007918 */ /* 0x000fc00000000000 */
[----:B------:R-:W-:-:S00]  /*1310*/  NOP ;  /* 0x0000000000007918 */ /* 0x000fc00000000000 */
[----:B------:R-:W-:-:S00]  /*1320*/  NOP ;  /* 0x0000000000007918 */ /* 0x000fc00000000000 */
[----:B------:R-:W-:-:S00]  /*1330*/  NOP ;  /* 0x0000000000007918 */ /* 0x000fc00000000000 */
[----:B------:R-:W-:-:S00]  /*1340*/  NOP ;  /* 0x0000000000007918 */ /* 0x000fc00000000000 */
[----:B------:R-:W-:-:S00]  /*1350*/  NOP ;  /* 0x0000000000007918 */ /* 0x000fc00000000000 */
[----:B------:R-:W-:-:S00]  /*1360*/  NOP ;  /* 0x0000000000007918 */ /* 0x000fc00000000000 */
[----:B------:R-:W-:-:S00]  /*1370*/  NOP ;  /* 0x0000000000007918 */ /* 0x000fc00000000000 */
.L_x_101:


//--------------------- .text._Z33GDFTgrid_weight_derivative_kernelPdPKdS1_S1_S1_PKiii --------------------------
	.section	.text._Z33GDFTgrid_weight_derivative_kernelPdPKdS1_S1_S1_PKiii,"ax",@progbits
	.align	128
        .global         _Z33GDFTgrid_weight_derivative_kernelPdPKdS1_S1_S1_PKiii
        .type           _Z33GDFTgrid_weight_derivative_kernelPdPKdS1_S1_S1_PKiii,@function
        .size           _Z33GDFTgrid_weight_derivative_kernelPdPKdS1_S1_S1_PKiii,(.L_x_99 - _Z33GDFTgrid_weight_derivative_kernelPdPKdS1_S1_S1_PKiii)
        .other          _Z33GDFTgrid_weight_derivative_kernelPdPKdS1_S1_S1_PKiii,@"STO_CUDA_ENTRY STV_DEFAULT"
_Z33GDFTgrid_weight_derivative_kernelPdPKdS1_S1_S1_PKiii:
.text._Z33GDFTgrid_weight_derivative_kernelPdPKdS1_S1_S1_PKiii:
[----:B------:R-:W-:Y:S01]  /*0000*/  LDC R1, c[0x0][0x37c] ;  /* 0x0000df00ff017b82 */ /* 0x000fe20000000800 */
[----:B------:R-:W0:Y:S07]  /*0010*/  S2R R0, SR_TID.Y ;  /* 0x0000000000007919 */ /* 0x000e2e0000002200 */
[----:B------:R-:W1:Y:S01]  /*0020*/  LDC R2, c[0x0][0x360] ;  /* 0x0000d800ff027b82 */ /* 0x000e620000000800 */
[----:B------:R-:W2:Y:S01]  /*0030*/  LDCU.64 UR6, c[0x0][0x3b0] ;  /* 0x00007600ff0677ac */ /* 0x000ea20008000a00 */
[----:B------:R-:W1:Y:S06]  /*0040*/  S2R R5, SR_TID.X ;  /* 0x0000000000057919 */ /* 0x000e6c0000002100 */
[----:B------:R-:W0:Y:S08]  /*0050*/  S2UR UR5, SR_CTAID.Y ;  /* 0x00000000000579c3 */ /* 0x000e300000002600 */
[----:B------:R-:W0:Y:S08]  /*0060*/  LDC R3, c[0x0][0x364] ;  /* 0x0000d900ff037b82 */ /* 0x000e300000000800 */
[----:B------:R-:W1:Y:S01]  /*0070*/  S2UR UR4, SR_CTAID.X ;  /* 0x00000000000479c3 */ /* 0x000e620000002500 */
[----:B0-----:R-:W-:-:S05]  /*0080*/  IMAD R3, R3, UR5, R0 ;  /* 0x0000000503037c24 */ /* 0x001fca000f8e0200 */
[----:B--2---:R-:W-:Y:S01]  /*0090*/  ISETP.GE.AND P0, PT, R3, UR7, PT ;  /* 0x0000000703007c0c */ /* 0x004fe2000bf06270 */
[----:B-1----:R-:W-:-:S05]  /*00a0*/  IMAD R2, R2, UR4, R5 ;  /* 0x0000000402027c24 */ /* 0x002fca000f8e0205 */
[----:B------:R-:W-:-:S13]  /*00b0*/  ISETP.GE.OR P0, PT, R2, UR6, P0 ;  /* 0x0000000602007c0c */ /* 0x000fda0008706670 */
[----:B------:R-:W-:Y:S05]  /*00c0*/  @P0 EXIT ;  /* 0x000000000000094d */ /* 0x000fea0003800000 */
[----:B------:R-:W0:Y:S01]  /*00d0*/  LDC.64 R4, c[0x0][0x3a8] ;  /* 0x0000ea00ff047b82 */ /* 0x000e220000000a00 */
[----:B------:R-:W1:Y:S01]  /*00e0*/  LDCU.64 UR12, c[0x0][0x358] ;  /* 0x00006b00ff0c77ac */ /* 0x000e620008000a00 */
[----:B0-----:R-:W-:-:S05]  /*00f0*/  IMAD.WIDE R4, R2, 0x4, R4 ;  /* 0x0000000402047825 */ /* 0x001fca00078e0204 */
[----:B-1----:R-:W2:Y:S02]  /*0100*/  LDG.E.CONSTANT R0, desc[UR12][R4.64] ;  /* 0x0000000c04007981 */ /* 0x002ea4000c1e9900 */
[----:B--2---:R-:W-:-:S04]  /*0110*/  ISETP.NE.AND P0, PT, R0, R3, PT ;  /* 0x000000030000720c */ /* 0x004fc80003f05270 */
[----:B------:R-:W-:-:S13]  /*0120*/  ISETP.LT.OR P0, PT, R0, RZ, !P0 ;  /* 0x000000ff0000720c */ /* 0x000fda0004701670 */
[----:B------:R-:W-:Y:S05]  /*0130*/  @P0 EXIT ;  /* 0x000000000000094d */ /* 0x000fea0003800000 */
[----:B------:R-:W0:Y:S01]  /*0140*/  LDC.64 R4, c[0x0][0x388] ;  /* 0x0000e200ff047b82 */ /* 0x000e220000000a00 */
[----:B------:R-:W-:Y:S02]  /*0150*/  IMAD R7, R2, 0x3, RZ ;  /* 0x0000000302077824 */ /* 0x000fe400078e02ff */
[----:B------:R-:W-:-:S05]  /*0160*/  IMAD R11, R0, 0x3, RZ ;  /* 0x00000003000b7824 */ /* 0x000fca00078e02ff */
[----:B------:R-:W1:Y:S01]  /*0170*/  LDC.64 R8, c[0x0][0x398] ;  /* 0x0000e600ff087b82 */ /* 0x000e620000000a00 */
[----:B0-----:R-:W-:-:S05]  /*0180*/  IMAD.WIDE R4, R7, 0x8, R4 ;  /* 0x0000000807047825 */ /* 0x001fca00078e0204 */
[----:B------:R-:W2:Y:S01]  /*0190*/  LDG.E.64.CONSTANT R66, desc[UR12][R4.64+0x8] ;  /* 0x0000080c04427981 */ /* 0x000ea2000c1e9b00 */
[----:B-1----:R-:W-:-:S03]  /*01a0*/  IMAD.WIDE.U32 R6, R11, 0x8, R8 ;  /* 0x000000080b067825 */ /* 0x002fc600078e0008 */
[----:B------:R-:W3:Y:S04]  /*01b0*/  LDG.E.64.CONSTANT R62, desc[UR12][R4.64] ;  /* 0x0000000c043e7981 */ /* 0x000ee8000c1e9b00 */
[----:B------:R-:W2:Y:S04]  /*01c0*/  LDG.E.64.CONSTANT R64, desc[UR12][R6.64+0x8] ;  /* 0x0000080c06407981 */ /* 0x000ea8000c1e9b00 */
[----:B------:R-:W3:Y:S04]  /*01d0*/  LDG.E.64.CONSTANT R60, desc[UR12][R6.64] ;  /* 0x0000000c063c7981 */ /* 0x000ee8000c1e9b00 */
[----:B------:R-:W4:Y:S04]  /*01e0*/  LDG.E.64.CONSTANT R58, desc[UR12][R4.64+0x10] ;  /* 0x0000100c043a7981 */ /* 0x000f28000c1e9b00 */
[----:B------:R-:W4:Y:S01]  /*01f0*/  LDG.E.64.CONSTANT R56, desc[UR12][R6.64+0x10] ;  /* 0x0000100c06387981 */ /* 0x000f22000c1e9b00 */
[----:B------:R-:W-:-:S04]  /*0200*/  IMAD R11, R3, 0x3, RZ ;  /* 0x00000003030b7824 */ /* 0x000fc800078e02ff */
[----:B------:R-:W-:-:S05]  /*0210*/  IMAD.WIDE.U32 R8, R11, 0x8, R8 ;  /* 0x000000080b087825 */ /* 0x000fca00078e0008 */
[----:B------:R-:W5:Y:S04]  /*0220*/  LDG.E.64.CONSTANT R54, desc[UR12][R8.64] ;  /* 0x0000000c08367981 */ /* 0x000f68000c1e9b00 */
[----:B------:R-:W5:Y:S04]  /*0230*/  LDG.E.64.CONSTANT R52, desc[UR12][R8.64+0x8] ;  /* 0x0000080c08347981 */ /* 0x000f68000c1e9b00 */
[----:B------:R0:W5:Y:S02]  /*0240*/  LDG.E.64.CONSTANT R50, desc[UR12][R8.64+0x10] ;  /* 0x0000100c08327981 */ /* 0x000164000c1e9b00 */
[----:B0-----:R-:W-:Y:S01]  /*0250*/  IMAD.MOV.U32 R8, RZ, RZ, 0x0 ;  /* 0x00000000ff087424 */ /* 0x001fe200078e00ff */
[----:B------:R-:W-:Y:S01]  /*0260*/  MOV R9, 0x3fd80000 ;  /* 0x3fd8000000097802 */ /* 0x000fe20000000f00 */
[----:B------:R-:W-:Y:S01]  /*0270*/  BSSY.RECONVERGENT B0, `(.L_x_8) ;  /* 0x0000020000007945 */ /* 0x000fe20003800200 */
[----:B--2---:R-:W-:-:S02]  /*0280*/  DADD R12, -R66, R64 ;  /* 0x00000000420c7229 */ /* 0x004fc40000000140 */
[----:B---3--:R-:W-:-:S06]  /*0290*/  DADD R10, -R62, R60 ;  /* 0x000000003e0a7229 */ /* 0x008fcc000000013c */
[----:B------:R-:W-:Y:S02]  /*02a0*/  DMUL R12, R12, R12 ;  /* 0x0000000c0c0c7228 */ /* 0x000fe40000000000 */
[----:B----4-:R-:W-:-:S06]  /*02b0*/  DADD R4, -R58, R56 ;  /* 0x000000003a047229 */ /* 0x010fcc0000000138 */
[----:B------:R-:W-:-:S08]  /*02c0*/  DFMA R12, R10, R10, R12 ;  /* 0x0000000a0a0c722b */ /* 0x000fd0000000000c */
[----:B------:R-:W-:-:S06]  /*02d0*/  DFMA R12, R4, R4, R12 ;  /* 0x00000004040c722b */ /* 0x000fcc000000000c */
[----:B------:R-:W0:Y:S04]  /*02e0*/  MUFU.RSQ64H R5, R13 ;  /* 0x0000000d00057308 */ /* 0x000e280000001c00 */
[----:B------:R-:W-:-:S06]  /*02f0*/  VIADD R4, R13, 0xfcb00000 ;  /* 0xfcb000000d047836 */ /* 0x000fcc0000000000 */
[----:B0-----:R-:W-:-:S08]  /*0300*/  DMUL R6, R4, R4 ;  /* 0x0000000404067228 */ /* 0x001fd00000000000 */
[----:B------:R-:W-:-:S08]  /*0310*/  DFMA R6, R12, -R6, 1 ;  /* 0x3ff000000c06742b */ /* 0x000fd00000000806 */
[----:B------:R-:W-:Y:S02]  /*0320*/  DFMA R8, R6, R8, 0.5 ;  /* 0x3fe000000608742b */ /* 0x000fe40000000008 */
[----:B------:R-:W-:-:S08]  /*0330*/  DMUL R6, R4, R6 ;  /* 0x0000000604067228 */ /* 0x000fd00000000000 */
[----:B------:R-:W-:Y:S01]  /*0340*/  DFMA R8, R8, R6, R4 ;  /* 0x000000060808722b */ /* 0x000fe20000000004 */
[----:B------:R-:W-:-:S07]  /*0350*/  ISETP.GE.U32.AND P0, PT, R4, 0x7ca00000, PT ;  /* 0x7ca000000400780c */ /* 0x000fce0003f06070 */
[----:B------:R-:W-:Y:S02]  /*0360*/  DMUL R6, R12, R8 ;  /* 0x000000080c067228 */ /* 0x000fe40000000000 */
[----:B------:R-:W-:Y:S02]  /*0370*/  VIADD R15, R9, 0xfff00000 ;  /* 0xfff00000090f7836 */ /* 0x000fe40000000000 */
[----:B------:R-:W-:-:S04]  /*0380*/  IMAD.MOV.U32 R14, RZ, RZ, R8 ;  /* 0x000000ffff0e7224 */ /* 0x000fc800078e0008 */
[----:B------:R-:W-:Y:S02]  /*0390*/  DFMA R10, R6, -R6, R12 ;  /* 0x80000006060a722b */ /* 0x000fe4000000000c */
[----:B-----5:R-:W-:Y:S02]  /*03a0*/  DADD R44, -R62, R54 ;  /* 0x000000003e2c7229 */ /* 0x020fe40000000136 */
[----:B------:R-:W-:Y:S02]  /*03b0*/  DADD R42, -R66, R52 ;  /* 0x00000000422a7229 */ /* 0x000fe40000000134 */
[----:B------:R-:W-:Y:S02]  /*03c0*/  DADD R40, -R58, R50 ;  /* 0x000000003a287229 */ /* 0x000fe40000000132 */
[----:B------:R-:W-:Y:S01]  /*03d0*/  DFMA R48, R10, R14, R6 ;  /* 0x0000000e0a30722b */ /* 0x000fe20000000006 */
[----:B------:R-:W-:Y:S10]  /*03e0*/  @!P0 BRA `(.L_x_9) ;  /* 0x0000000000208947 */ /* 0x000ff40003800000 */
[----:B------:R-:W-:Y:S01]  /*03f0*/  MOV R78, R12 ;  /* 0x0000000c004e7202 */ /* 0x000fe20000000f00 */
[----:B------:R-:W-:Y:S01]  /*0400*/  IMAD.MOV.U32 R5, RZ, RZ, R7 ;  /* 0x000000ffff057224 */ /* 0x000fe200078e0007 */
[----:B------:R-:W-:Y:S01]  /*0410*/  MOV R7, R15 ;  /* 0x0000000f00077202 */ /* 0x000fe20000000f00 */
[----:B------:R-:W-:Y:S01]  /*0420*/  IMAD.MOV.U32 R12, RZ, RZ, R4 ;  /* 0x000000ffff0c7224 */ /* 0x000fe200078e0004 */
[----:B------:R-:W-:-:S07]  /*0430*/  MOV R4, 0x450 ;  /* 0x0000045000047802 */ /* 0x000fce0000000f00 */
[----:B------:R-:W-:Y:S05]  /*0440*/  CALL.REL.NOINC `($__internal_1_$__cuda_sm20_dsqrt_rn_f64_mediumpath_v1) ;  /* 0x0000003c00407944 */ /* 0x000fea0003c00000 */
[----:B------:R-:W-:Y:S02]  /*0450*/  IMAD.MOV.U32 R48, RZ, RZ, R6 ;  /* 0x000000ffff307224 */ /* 0x000fe400078e0006 */
[----:B------:R-:W-:-:S07]  /*0460*/  IMAD.MOV.U32 R49, RZ, RZ, R5 ;  /* 0x000000ffff317224 */ /* 0x000fce00078e0005 */
.L_x_9:
[----:B------:R-:W-:Y:S05]  /*0470*/  BSYNC.RECONVERGENT B0 ;  /* 0x0000000000007941 */ /* 0x000fea0003800200 */
.L_x_8:
[----:B------:R-:W-:Y:S01]  /*0480*/  DMUL R4, R42, R42 ;  /* 0x0000002a2a047228 */ /* 0x000fe20000000000 */
[----:B------:R-:W-:Y:S01]  /*0490*/  IMAD.MOV.U32 R8, RZ, RZ, 0x0 ;  /* 0x00000000ff087424 */ /* 0x000fe200078e00ff */
[----:B------:R-:W-:Y:S01]  /*04a0*/  BSSY.RECONVERGENT B0, `(.L_x_10) ;  /* 0x000001a000007945 */ /* 0x000fe20003800200 */
[----:B------:R-:W-:-:S05]  /*04b0*/  IMAD.MOV.U32 R9, RZ, RZ, 0x3fd80000 ;  /* 0x3fd80000ff097424 */ /* 0x000fca00078e00ff */
[----:B------:R-:W-:-:S08]  /*04c0*/  DFMA R4, R44, R44, R4 ;  /* 0x0000002c2c04722b */ /* 0x000fd00000000004 */
[----:B------:R-:W-:-:S06]  /*04d0*/  DFMA R12, R40, R40, R4 ;  /* 0x00000028280c722b */ /* 0x000fcc0000000004 */
[----:B------:R-:W0:Y:S04]  /*04e0*/  MUFU.RSQ64H R5, R13 ;  /* 0x0000000d00057308 */ /* 0x000e280000001c00 */
[----:B------:R-:W-:-:S04]  /*04f0*/  IADD3 R4, PT, PT, R13, -0x3500000, RZ ;  /* 0xfcb000000d047810 */ /* 0x000fc80007ffe0ff */
[----:B------:R-:W-:Y:S02]  /*0500*/  ISETP.GE.U32.AND P0, PT, R4, 0x7ca00000, PT ;  /* 0x7ca000000400780c */ /* 0x000fe40003f06070 */
[----:B0-----:R-:W-:-:S08]  /*0510*/  DMUL R6, R4, R4 ;  /* 0x0000000404067228 */ /* 0x001fd00000000000 */
[----:B------:R-:W-:-:S08]  /*0520*/  DFMA R6, R12, -R6, 1 ;  /* 0x3ff000000c06742b */ /* 0x000fd00000000806 */
[----:B------:R-:W-:Y:S02]  /*0530*/  DFMA R8, R6, R8, 0.5 ;  /* 0x3fe000000608742b */ /* 0x000fe40000000008 */
[----:B------:R-:W-:-:S08]  /*0540*/  DMUL R6, R4, R6 ;  /* 0x0000000604067228 */ /* 0x000fd00000000000 */
[----:B------:R-:W-:-:S08]  /*0550*/  DFMA R8, R8, R6, R4 ;  /* 0x000000060808722b */ /* 0x000fd00000000004 */
[----:B------:R-:W-:Y:S02]  /*0560*/  DMUL R6, R12, R8 ;  /* 0x000000080c067228 */ /* 0x000fe40000000000 */
[----:B------:R-:W-:Y:S01]  /*0570*/  IADD3 R15, PT, PT, R9, -0x100000, RZ ;  /* 0xfff00000090f7810 */ /* 0x000fe20007ffe0ff */
[----:B------:R-:W-:-:S05]  /*0580*/  IMAD.MOV.U32 R14, RZ, RZ, R8 ;  /* 0x000000ffff0e7224 */ /* 0x000fca00078e0008 */
[----:B------:R-:W-:-:S08]  /*0590*/  DFMA R10, R6, -R6, R12 ;  /* 0x80000006060a722b */ /* 0x000fd0000000000c */
[----:B------:R-:W-:Y:S01]  /*05a0*/  DFMA R46, R10, R14, R6 ;  /* 0x0000000e0a2e722b */ /* 0x000fe20000000006 */
[----:B------:R-:W-:Y:S10]  /*05b0*/  @!P0 BRA `(.L_x_11) ;  /* 0x0000000000208947 */ /* 0x000ff40003800000 */
[----:B------:R-:W-:Y:S01]  /*05c0*/  IMAD.MOV.U32 R78, RZ, RZ, R12 ;  /* 0x000000ffff4e7224 */ /* 0x000fe200078e000c */
[----:B------:R-:W-:Y:S01]  /*05d0*/  MOV R5, R7 ;  /* 0x0000000700057202 */ /* 0x000fe20000000f00 */
[----:B------:R-:W-:Y:S01]  /*05e0*/  IMAD.MOV.U32 R12, RZ, RZ, R4 ;  /* 0x000000ffff0c7224 */ /* 0x000fe200078e0004 */
[----:B------:R-:W-:Y:S01]  /*05f0*/  MOV R4, 0x620 ;  /* 0x0000062000047802 */ /* 0x000fe20000000f00 */
[----:B------:R-:W-:-:S07]  /*0600*/  IMAD.MOV.U32 R7, RZ, RZ, R15 ;  /* 0x000000ffff077224 */ /* 0x000fce00078e000f */
[----:B------:R-:W-:Y:S05]  /*0610*/  CALL.REL.NOINC `($__internal_1_$__cuda_sm20_dsqrt_rn_f64_mediumpath_v1) ;  /* 0x0000003800cc7944 */ /* 0x000fea0003c00000 */
[----:B------:R-:W-:Y:S01]  /*0620*/  MOV R46, R6 ;  /* 0x00000006002e7202 */ /* 0x000fe20000000f00 */
[----:B------:R-:W-:-:S07]  /*0630*/  IMAD.MOV.U32 R47, RZ, RZ, R5 ;  /* 0x000000ffff2f7224 */ /* 0x000fce00078e0005 */
.L_x_11:
[----:B------:R-:W-:Y:S05]  /*0640*/  BSYNC.RECONVERGENT B0 ;  /* 0x0000000000007941 */ /* 0x000fea0003800200 */
.L_x_10:
[----:B------:R-:W0:Y:S01]  /*0650*/  MUFU.RCP64H R5, R47 ;  /* 0x0000002f00057308 */ /* 0x000e220000001800 */
[----:B------:R-:W-:Y:S01]  /*0660*/  VIADD R4, R47, 0x300402 ;  /* 0x003004022f047836 */ /* 0x000fe20000000000 */
[----:B------:R-:W-:Y:S01]  /*0670*/  UMOV UR4, 0x86a12b9b ;  /* 0x86a12b9b00047882 */ /* 0x000fe20000000000 */
[----:B------:R-:W-:Y:S01]  /*0680*/  UMOV UR5, 0x3d06849b ;  /* 0x3d06849b00057882 */ /* 0x000fe20000000000 */
[----:B------:R-:W-:Y:S01]  /*0690*/  BSSY.RECONVERGENT B1, `(.L_x_12) ;  /* 0x000000f000017945 */ /* 0x000fe20003800200 */
[----:B------:R-:W-:Y:S01]  /*06a0*/  DSETP.GT.AND P1, PT, R46, UR4, PT ;  /* 0x000000042e007e2a */ /* 0x000fe2000bf24000 */
[----:B------:R-:W-:Y:S01]  /*06b0*/  FSETP.GEU.AND P0, PT, |R4|, 5.8789094863358348022e-39, PT ;  /* 0x004004020400780b */ /* 0x000fe20003f0e200 */
[----:B0-----:R-:W-:-:S08]  /*06c0*/  DFMA R6, R4, -R46, 1 ;  /* 0x3ff000000406742b */ /* 0x001fd0000000082e */
[----:B------:R-:W-:-:S08]  /*06d0*/  DFMA R6, R6, R6, R6 ;  /* 0x000000060606722b */ /* 0x000fd00000000006 */
[----:B------:R-:W-:-:S08]  /*06e0*/  DFMA R6, R4, R6, R4 ;  /* 0x000000060406722b */ /* 0x000fd00000000004 */
[----:B------:R-:W-:-:S08]  /*06f0*/  DFMA R8, R6, -R46, 1 ;  /* 0x3ff000000608742b */ /* 0x000fd0000000082e */
[----:B------:R-:W-:Y:S01]  /*0700*/  DFMA R4, R6, R8, R6 ;  /* 0x000000080604722b */ /* 0x000fe20000000006 */
[----:B------:R-:W-:Y:S10]  /*0710*/  @P0 BRA `(.L_x_13) ;  /* 0x0000000000180947 */ /* 0x000ff40003800000 */
[----:B------:R-:W-:Y:S01]  /*0720*/  LOP3.LUT R4, R47, 0x7fffffff, RZ, 0xc0, !PT ;  /* 0x7fffffff2f047812 */ /* 0x000fe200078ec0ff */
[----:B------:R-:W-:Y:S01]  /*0730*/  IMAD.MOV.U32 R5, RZ, RZ, R47 ;  /* 0x000000ffff057224 */ /* 0x000fe200078e002f */
[----:B------:R-:W-:Y:S02]  /*0740*/  MOV R8, R46 ;  /* 0x0000002e00087202 */ /* 0x000fe40000000f00 */
[----:B------:R-:W-:Y:S01]  /*0750*/  MOV R6, 0x780 ;  /* 0x0000078000067802 */ /* 0x000fe20000000f00 */
[----:B------:R-:W-:-:S07]  /*0760*/  VIADD R4, R4, 0xfff00000 ;  /* 0xfff0000004047836 */ /* 0x000fce0000000000 */
[----:B------:R-:W-:Y:S05]  /*0770*/  CALL.REL.NOINC `($__internal_0_$__cuda_sm20_dblrcp_rn_slowpath_v3) ;  /* 0x0000003400d07944 */ /* 0x000fea0003c00000 */
.L_x_13:
[----:B------:R-:W-:Y:S05]  /*0780*/  BSYNC.RECONVERGENT B1 ;  /* 0x0000000000017941 */ /* 0x000fea0003800200 */
.L_x_12:
[----:B------:R-:W-:Y:S01]  /*0790*/  FSEL R4, R4, RZ, P1 ;  /* 0x000000ff04047208 */ /* 0x000fe20000800000 */
[----:B------:R-:W-:Y:S01]  /*07a0*/  HFMA2 R35, -RZ, RZ, 1.984375, 0 ;  /* 0x3ff00000ff237431 */ /* 0x000fe200000001ff */
[----:B------:R-:W-:Y:S02]  /*07b0*/  FSEL R5, R5, RZ, P1 ;  /* 0x000000ff05057208 */ /* 0x000fe40000800000 */
[----:B------:R-:W-:Y:S02]  /*07c0*/  CS2R R38, SRZ ;  /* 0x0000000000267805 */ /* 0x000fe4000001ff00 */
[----:B------:R-:W-:Y:S01]  /*07d0*/  MOV R36, 0x0 ;  /* 0x0000000000247802 */ /* 0x000fe20000000f00 */
[----:B------:R-:W-:Y:S01]  /*07e0*/  IMAD.MOV.U32 R37, RZ, RZ, 0x3ff00000 ;  /* 0x3ff00000ff257424 */ /* 0x000fe200078e00ff */
[----:B------:R-:W-:Y:S01]  /*07f0*/  CS2R R32, SRZ ;  /* 0x0000000000207805 */ /* 0x000fe2000001ff00 */
[----:B------:R-:W-:Y:S01]  /*0800*/  IMAD.MOV.U32 R34, RZ, RZ, 0x0 ;  /* 0x00000000ff227424 */ /* 0x000fe200078e00ff */
[-C--:B------:R-:W-:Y:S01]  /*0810*/  DMUL R44, R44, R4.reuse ;  /* 0x000000042c2c7228 */ /* 0x080fe20000000000 */
[----:B------:R-:W-:Y:S01]  /*0820*/  CS2R R30, SRZ ;  /* 0x00000000001e7805 */ /* 0x000fe2000001ff00 */
[-C--:B------:R-:W-:Y:S01]  /*0830*/  DMUL R42, R42, R4.reuse ;  /* 0x000000042a2a7228 */ /* 0x080fe20000000000 */
[----:B------:R-:W-:Y:S01]  /*0840*/  CS2R R28, SRZ ;  /* 0x00000000001c7805 */ /* 0x000fe2000001ff00 */
[----:B------:R-:W-:Y:S01]  /*0850*/  DMUL R40, R40, R4 ;  /* 0x0000000428287228 */ /* 0x000fe20000000000 */
[----:B------:R-:W-:-:S02]  /*0860*/  CS2R R26, SRZ ;  /* 0x00000000001a7805 */ /* 0x000fc4000001ff00 */
[----:B------:R-:W-:Y:S02]  /*0870*/  CS2R R24, SRZ ;  /* 0x0000000000187805 */ /* 0x000fe4000001ff00 */
[----:B------:R-:W-:Y:S01]  /*0880*/  CS2R R22, SRZ ;  /* 0x0000000000167805 */ /* 0x000fe2000001ff00 */
[----:B------:R-:W-:-:S06]  /*0890*/  UMOV UR4, URZ ;  /* 0x000000ff00047c82 */ /* 0x000fcc0008000000 */
.L_x_46:
[----:B------:R-:W0:Y:S01]  /*08a0*/  LDCU.64 UR6, c[0x0][0x398] ;  /* 0x00007300ff0677ac */ /* 0x000e220008000a00 */
[----:B------:R-:W-:-:S04]  /*08b0*/  UIMAD UR5, UR4, 0x3, URZ ;  /* 0x00000003040578a4 */ /* 0x000fc8000f8e02ff */
[----:B0-----:R-:W-:-:S07]  /*08c0*/  UIMAD.WIDE.U32 UR6, UR5, 0x8, UR6 ;  /* 0x00000008050678a5 */ /* 0x001fce000f8e0006 */
[----:B------:R-:W0:Y:S01]  /*08d0*/  LDCU UR5, c[0x0][0x3b4] ;  /* 0x00007680ff0577ac */ /* 0x000e220008000800 */
[----:B------:R-:W-:Y:S02]  /*08e0*/  IMAD.U32 R20, RZ, RZ, UR6 ;  /* 0x00000006ff147e24 */ /* 0x000fe4000f8e00ff */
[----:B------:R-:W-:Y:S01]  /*08f0*/  IMAD.U32 R21, RZ, RZ, UR7 ;  /* 0x00000007ff157e24 */ /* 0x000fe2000f8e00ff */
[----:B------:R-:W-:Y:S01]  /*0900*/  MOV R18, UR6 ;  /* 0x0000000600127c02 */ /* 0x000fe20008000f00 */
[----:B------:R-:W-:-:S04]  /*0910*/  IMAD.U32 R19, RZ, RZ, UR7 ;  /* 0x00000007ff137e24 */ /* 0x000fc8000f8e00ff */
[----:B------:R-:W2:Y:S01]  /*0920*/  LDG.E.64.CONSTANT R20, desc[UR12][R20.64+0x8] ;  /* 0x0000080c14147981 */ /* 0x000ea2000c1e9b00 */
[----:B------:R-:W-:Y:S01]  /*0930*/  IMAD.U32 R16, RZ, RZ, UR6 ;  /* 0x00000006ff107e24 */ /* 0x000fe2000f8e00ff */
[----:B------:R-:W-:Y:S02]  /*0940*/  MOV R17, UR7 ;  /* 0x0000000700117c02 */ /* 0x000fe40008000f00 */
[----:B------:R-:W3:Y:S04]  /*0950*/  LDG.E.64.CONSTANT R18, desc[UR12][R18.64] ;  /* 0x0000000c12127981 */ /* 0x000ee8000c1e9b00 */
[----:B------:R-:W4:Y:S01]  /*0960*/  LDG.E.64.CONSTANT R16, desc[UR12][R16.64+0x10] ;  /* 0x0000100c10107981 */ /* 0x000f22000c1e9b00 */
[----:B0-----:R-:W-:Y:S01]  /*0970*/  UISETP.NE.AND UP0, UPT, UR5, 0x1, UPT ;  /* 0x000000010500788c */ /* 0x001fe2000bf05270 */
[----:B------:R-:W-:Y:S01]  /*0980*/  BSSY.RECONVERGENT B0, `(.L_x_14) ;  /* 0x000001d000007945 */ /* 0x000fe20003800200 */
[----:B--2---:R-:W-:-:S02]  /*0990*/  DADD R6, -R66, R20 ;  /* 0x0000000042067229 */ /* 0x004fc40000000114 */
[----:B---3--:R-:W-:-:S06]  /*09a0*/  DADD R4, -R62, R18 ;  /* 0x000000003e047229 */ /* 0x008fcc0000000112 */
[----:B------:R-:W-:Y:S02]  /*09b0*/  DMUL R8, R6, R6 ;  /* 0x0000000606087228 */ /* 0x000fe40000000000 */
[----:B----4-:R-:W-:-:S06]  /*09c0*/  DADD R6, -R58, R16 ;  /* 0x000000003a067229 */ /* 0x010fcc0000000110 */
[----:B------:R-:W-:-:S08]  /*09d0*/  DFMA R8, R4, R4, R8 ;  /* 0x000000040408722b */ /* 0x000fd00000000008 */
[----:B------:R-:W-:Y:S01]  /*09e0*/  DFMA R78, R6, R6, R8 ;  /* 0x00000006064e722b */ /* 0x000fe20000000008 */
[----:B------:R-:W-:Y:S01]  /*09f0*/  IMAD.MOV.U32 R6, RZ, RZ, 0x0 ;  /* 0x00000000ff067424 */ /* 0x000fe200078e00ff */
[----:B------:R-:W-:-:S04]  /*0a00*/  MOV R7, 0x3fd80000 ;  /* 0x3fd8000000077802 */ /* 0x000fc80000000f00 */
[----:B------:R-:W0:Y:S04]  /*0a10*/  MUFU.RSQ64H R13, R79 ;  /* 0x0000004f000d7308 */ /* 0x000e280000001c00 */
[----:B------:R-:W-:-:S05]  /*0a20*/  VIADD R12, R79, 0xfcb00000 ;  /* 0xfcb000004f0c7836 */ /* 0x000fca0000000000 */
[----:B------:R-:W-:Y:S01]  /*0a30*/  ISETP.GE.U32.AND P0, PT, R12, 0x7ca00000, PT ;  /* 0x7ca000000c00780c */ /* 0x000fe20003f06070 */
[----:B0-----:R-:W-:-:S08]  /*0a40*/  DMUL R4, R12, R12 ;  /* 0x0000000c0c047228 */ /* 0x001fd00000000000 */
[----:B------:R-:W-:-:S08]  /*0a50*/  DFMA R4, R78, -R4, 1 ;  /* 0x3ff000004e04742b */ /* 0x000fd00000000804 */
[----:B------:R-:W-:Y:S02]  /*0a60*/  DFMA R6, R4, R6, 0.5 ;  /* 0x3fe000000406742b */ /* 0x000fe40000000006 */
[----:B------:R-:W-:-:S08]  /*0a70*/  DMUL R4, R12, R4 ;  /* 0x000000040c047228 */ /* 0x000fd00000000000 */
[----:B------:R-:W-:-:S08]  /*0a80*/  DFMA R8, R6, R4, R12 ;  /* 0x000000040608722b */ /* 0x000fd0000000000c */
[----:B------:R-:W-:Y:S02]  /*0a90*/  DMUL R4, R78, R8 ;  /* 0x000000084e047228 */ /* 0x000fe40000000000 */
[----:B------:R-:W-:Y:S02]  /*0aa0*/  VIADD R7, R9, 0xfff00000 ;  /* 0xfff0000009077836 */ /* 0x000fe40000000000 */
[----:B------:R-:W-:-:S04]  /*0ab0*/  IMAD.MOV.U32 R6, RZ, RZ, R8 ;  /* 0x000000ffff067224 */ /* 0x000fc800078e0008 */
[----:B------:R-:W-:-:S08]  /*0ac0*/  DFMA R10, R4, -R4, R78 ;  /* 0x80000004040a722b */ /* 0x000fd0000000004e */
[----:B------:R-:W-:Y:S01]  /*0ad0*/  DFMA R14, R10, R6, R4 ;  /* 0x000000060a0e722b */ /* 0x000fe20000000004 */
[----:B------:R-:W-:Y:S10]  /*0ae0*/  @!P0 BRA `(.L_x_15) ;  /* 0x0000000000188947 */ /* 0x000ff40003800000 */
[----:B------:R-:W-:Y:S01]  /*0af0*/  IMAD.MOV.U32 R6, RZ, RZ, R4 ;  /* 0x000000ffff067224 */ /* 0x000fe200078e0004 */
[----:B------:R-:W-:Y:S02]  /*0b00*/  MOV R13, R79 ;  /* 0x0000004f000d7202 */ /* 0x000fe40000000f00 */
[----:B------:R-:W-:-:S07]  /*0b10*/  MOV R4, 0xb30 ;  /* 0x00000b3000047802 */ /* 0x000fce0000000f00 */
[----:B------:R-:W-:Y:S05]  /*0b20*/  CALL.REL.NOINC `($__internal_1_$__cuda_sm20_dsqrt_rn_f64_mediumpath_v1) ;  /* 0x0000003400887944 */ /* 0x000fea0003c00000 */
[----:B------:R-:W-:Y:S01]  /*0b30*/  IMAD.MOV.U32 R14, RZ, RZ, R6 ;  /* 0x000000ffff0e7224 */ /* 0x000fe200078e0006 */
[----:B------:R-:W-:-:S07]  /*0b40*/  MOV R15, R5 ;  /* 0x00000005000f7202 */ /* 0x000fce0000000f00 */
.L_x_15:
[----:B------:R-:W-:Y:S05]  /*0b50*/  BSYNC.RECONVERGENT B0 ;  /* 0x0000000000007941 */ /* 0x000fea0003800200 */
.L_x_14:
[----:B------:R-:W-:Y:S01]  /*0b60*/  DADD R6, R64, -R20 ;  /* 0x0000000040067229 */ /* 0x000fe20000000814 */
[----:B------:R-:W-:Y:S01]  /*0b70*/  BSSY.RECONVERGENT B0, `(.L_x_16) ;  /* 0x000001c000007945 */ /* 0x000fe20003800200 */
[----:B------:R-:W-:-:S06]  /*0b80*/  DADD R4, R60, -R18 ;  /* 0x000000003c047229 */ /* 0x000fcc0000000812 */
[----:B------:R-:W-:Y:S02]  /*0b90*/  DMUL R8, R6, R6 ;  /* 0x0000000606087228 */ /* 0x000fe40000000000 */
[----:B------:R-:W-:-:S06]  /*0ba0*/  DADD R6, R56, -R16 ;  /* 0x0000000038067229 */ /* 0x000fcc0000000810 */
        /* <DEDUP_REMOVED lines=18> */
[----:B------:R-:W-:Y:S01]  /*0cd0*/  MOV R13, R79 ;  /* 0x0000004f000d7202 */ /* 0x000fe20000000f00 */
[----:B------:R-:W-:Y:S01]  /*0ce0*/  IMAD.MOV.U32 R6, RZ, RZ, R68 ;  /* 0x000000ffff067224 */ /* 0x000fe200078e0044 */
[----:B------:R-:W-:Y:S01]  /*0cf0*/  MOV R4, 0xd20 ;  /* 0x00000d2000047802 */ /* 0x000fe20000000f00 */
[----:B------:R-:W-:-:S07]  /*0d00*/  IMAD.MOV.U32 R5, RZ, RZ, R69 ;  /* 0x000000ffff057224 */ /* 0x000fce00078e0045 */
[----:B------:R-:W-:Y:S05]  /*0d10*/  CALL.REL.NOINC `($__internal_1_$__cuda_sm20_dsqrt_rn_f64_mediumpath_v1) ;  /* 0x00000034000c7944 */ /* 0x000fea0003c00000 */
[----:B------:R-:W-:-:S07]  /*0d20*/  MOV R4, R6 ;  /* 0x0000000600047202 */ /* 0x000fce0000000f00 */
.L_x_17:
[----:B------:R-:W-:Y:S05]  /*0d30*/  BSYNC.RECONVERGENT B0 ;  /* 0x0000000000007941 */ /* 0x000fea0003800200 */
.L_x_16:
        /* <DEDUP_REMOVED lines=14> */
[----:B------:R-:W-:-:S03]  /*0e20*/  IMAD.MOV.U32 R8, RZ, RZ, R4 ;  /* 0x000000ffff087224 */ /* 0x000fc600078e0004 */
[----:B------:R-:W-:Y:S02]  /*0e30*/  IADD3 R4, PT, PT, R6, -0x100000, RZ ;  /* 0xfff0000006047810 */ /* 0x000fe40007ffe0ff */
[----:B------:R-:W-:-:S07]  /*0e40*/  MOV R6, 0xe60 ;  /* 0x00000e6000067802 */ /* 0x000fce0000000f00 */
[----:B------:R-:W-:Y:S05]  /*0e50*/  CALL.REL.NOINC `($__internal_0_$__cuda_sm20_dblrcp_rn_slowpath_v3) ;  /* 0x0000003000187944 */ /* 0x000fea0003c00000 */
[----:B------:R-:W-:Y:S02]  /*0e60*/  IMAD.MOV.U32 R8, RZ, RZ, R4 ;  /* 0x000000ffff087224 */ /* 0x000fe400078e0004 */
[----:B------:R-:W-:-:S07]  /*0e70*/  IMAD.MOV.U32 R9, RZ, RZ, R5 ;  /* 0x000000ffff097224 */ /* 0x000fce00078e0005 */
.L_x_19:
[----:B------:R-:W-:Y:S05]  /*0e80*/  BSYNC.RECONVERGENT B1 ;  /* 0x0000000000017941 */ /* 0x000fea0003800200 */
.L_x_18:
[----:B------:R-:W0:Y:S01]  /*0e90*/  LDCU UR8, c[0x0][0x3b4] ;  /* 0x00007680ff0877ac */ /* 0x000e220008000800 */
[----:B------:R-:W-:Y:S01]  /*0ea0*/  IMAD.MOV.U32 R7, RZ, RZ, 0x8 ;  /* 0x00000008ff077424 */ /* 0x000fe200078e00ff */
[----:B------:R-:W1:Y:S01]  /*0eb0*/  LDCU.64 UR6, c[0x0][0x3a0] ;  /* 0x00007400ff0677ac */ /* 0x000e620008000a00 */
[----:B0-----:R-:W-:-:S05]  /*0ec0*/  MOV R5, UR8 ;  /* 0x0000000800057c02 */ /* 0x001fca0008000f00 */
[----:B------:R-:W-:-:S04]  /*0ed0*/  IMAD R6, R0, R5, UR4 ;  /* 0x0000000400067e24 */ /* 0x000fc8000f8e0205 */
[----:B-1----:R-:W-:-:S06]  /*0ee0*/  IMAD.WIDE.U32 R6, R6, R7, UR6 ;  /* 0x0000000606067e25 */ /* 0x002fcc000f8e0007 */
[----:B------:R-:W2:Y:S01]  /*0ef0*/  LDG.E.64.CONSTANT R6, desc[UR12][R6.64] ;  /* 0x0000000c06067981 */ /* 0x000ea2000c1e9b00 */
[----:B------:R-:W-:Y:S01]  /*0f00*/  DADD R4, -R14, R48 ;  /* 0x000000000e047229 */ /* 0x000fe20000000130 */
[----:B------:R-:W-:Y:S01]  /*0f10*/  FSEL R8, R8, RZ, P1 ;  /* 0x000000ff08087208 */ /* 0x000fe20000800000 */
[----:B------:R-:W-:Y:S01]  /*0f20*/  IMAD.MOV.U32 R76, RZ, RZ, 0x0 ;  /* 0x00000000ff4c7424 */ /* 0x000fe200078e00ff */
[----:B------:R-:W-:Y:S01]  /*0f30*/  FSEL R9, R9, RZ, P1 ;  /* 0x000000ff09097208 */ /* 0x000fe20000800000 */
[----:B------:R-:W-:Y:S01]  /*0f40*/  IMAD.MOV.U32 R77, RZ, RZ, 0x3ff00000 ;  /* 0x3ff00000ff4d7424 */ /* 0x000fe200078e00ff */
[----:B------:R-:W-:-:S04]  /*0f50*/  UMOV UR5, URZ ;  /* 0x000000ff00057c82 */ /* 0x000fc80008000000 */
[----:B------:R-:W-:-:S08]  /*0f60*/  DMUL R4, R4, R8 ;  /* 0x0000000804047228 */ /* 0x000fd00000000000 */
[----:B------:R-:W-:-:S08]  /*0f70*/  DFMA R8, -R4, R4, 1 ;  /* 0x3ff000000408742b */ /* 0x000fd00000000104 */
[----:B--2---:R-:W-:Y:S01]  /*0f80*/  DFMA R8, R6, R8, R4 ;  /* 0x000000080608722b */ /* 0x004fe20000000004 */
[----:B------:R-:W-:Y:S01]  /*0f90*/  IMAD.MOV.U32 R6, RZ, RZ, 0x0 ;  /* 0x00000000ff067424 */ /* 0x000fe200078e00ff */
[----:B------:R-:W-:-:S06]  /*0fa0*/  MOV R7, 0x3ff00000 ;  /* 0x3ff0000000077802 */ /* 0x000fcc0000000f00 */
[----:B------:R-:W-:-:S08]  /*0fb0*/  DFMA R4, -R8, R8, 3 ;  /* 0x400800000804742b */ /* 0x000fd00000000108 */
[----:B------:R-:W-:-:S08]  /*0fc0*/  DMUL R4, R8, R4 ;  /* 0x0000000408047228 */ /* 0x000fd00000000000 */
[----:B------:R-:W-:-:S08]  /*0fd0*/  DMUL R4, R4, 0.5 ;  /* 0x3fe0000004047828 */ /* 0x000fd00000000000 */
[----:B------:R-:W-:-:S08]  /*0fe0*/  DFMA R8, -R4, R4, 3 ;  /* 0x400800000408742b */ /* 0x000fd00000000104 */
[----:B------:R-:W-:-:S08]  /*0ff0*/  DMUL R8, R4, R8 ;  /* 0x0000000804087228 */ /* 0x000fd00000000000 */
[----:B------:R-:W-:-:S08]  /*1000*/  DMUL R8, R8, 0.5 ;  /* 0x3fe0000008087828 */ /* 0x000fd00000000000 */
[----:B------:R-:W-:-:S08]  /*1010*/  DFMA R4, -R8, R8, 3 ;  /* 0x400800000804742b */ /* 0x000fd00000000108 */
[----:B------:R-:W-:-:S08]  /*1020*/  DMUL R4, R8, R4 ;  /* 0x0000000408047228 */ /* 0x000fd00000000000 */
[----:B------:R-:W-:-:S08]  /*1030*/  DFMA R4, R4, -0.5, R6 ;  /* 0xbfe000000404782b */ /* 0x000fd00000000006 */
[----:B------:R-:W-:-:S08]  /*1040*/  DMUL R4, R4, 0.5 ;  /* 0x3fe0000004047828 */ /* 0x000fd00000000000 */
[----:B------:R-:W-:Y:S01]  /*1050*/  DMUL R34, R4, R34 ;  /* 0x0000002204227228 */ /* 0x000fe20000000000 */
[----:B------:R-:W-:Y:S10]  /*1060*/  BRA.U !UP0, `(.L_x_20) ;  /* 0x0000000d08d47547 */ /* 0x000ff4000b800000 */
[----:B------:R-:W0:Y:S01]  /*1070*/  LDCU.64 UR10, c[0x0][0x398] ;  /* 0x00007300ff0a77ac */ /* 0x000e220008000a00 */
[----:B------:R-:W-:Y:S01]  /*1080*/  MOV R76, 0x0 ;  /* 0x00000000004c7802 */ /* 0x000fe20000000f00 */
[----:B------:R-:W-:Y:S01]  /*1090*/  IMAD.MOV.U32 R77, RZ, RZ, 0x3ff00000 ;  /* 0x3ff00000ff4d7424 */ /* 0x000fe200078e00ff */
[----:B------:R-:W-:Y:S02]  /*10a0*/  UIMAD UR14, UR4, UR8, URZ ;  /* 0x00000008040e72a4 */ /* 0x000fe4000f8e02ff */
[----:B------:R-:W-:Y:S02]  /*10b0*/  ULOP3.LUT UR5, UR8, 0x7ffffffe, URZ, 0xc0, !UPT ;  /* 0x7ffffffe08057892 */ /* 0x000fe4000f8ec0ff */
[----:B------:R-:W-:Y:S01]  /*10c0*/  UIMAD.WIDE.U32 UR6, UR14, 0x8, UR6 ;  /* 0x000000080e0678a5 */ /* 0x000fe2000f8e0006 */
[----:B------:R-:W1:Y:S03]  /*10d0*/  LDCU UR16, c[0x0][0x3b4] ;  /* 0x00007680ff1077ac */ /* 0x000e660008000800 */
[----:B------:R-:W-:Y:S01]  /*10e0*/  UIADD3 UR15, UP1, UPT, UR6, 0x8, URZ ;  /* 0x00000008060f7890 */ /* 0x000fe2000ff3e0ff */
[----:B------:R-:W2:Y:S01]  /*10f0*/  LDCU.64 UR18, c[0x0][0x3a0] ;  /* 0x00007400ff1277ac */ /* 0x000ea20008000a00 */
[----:B0-----:R-:W-:-:S02]  /*1100*/  UIADD3 UR10, UP0, UPT, UR10, 0x18, URZ ;  /* 0x000000180a0a7890 */ /* 0x001fc4000ff1e0ff */
[----:B------:R-:W-:Y:S02]  /*1110*/  UIADD3 UR8, UPT, UPT, -UR5, URZ, URZ ;  /* 0x000000ff05087290 */ /* 0x000fe4000fffe1ff */
[----:B------:R-:W-:Y:S02]  /*1120*/  UIADD3.X UR11, UPT, UPT, URZ, UR11, URZ, UP0, !UPT ;  /* 0x0000000bff0b7290 */ /* 0x000fe400087fe4ff */
[----:B------:R-:W-:-:S12]  /*1130*/  UIADD3.X UR9, UPT, UPT, URZ, UR7, URZ, UP1, !UPT ;  /* 0x00000007ff097290 */ /* 0x000fd80008ffe4ff */
.L_x_31:
[----:B------:R-:W-:Y:S01]  /*1140*/  UMOV UR6, UR10 ;  /* 0x0000000a00067c82 */ /* 0x000fe20008000000 */
[----:B------:R-:W-:Y:S01]  /*1150*/  UMOV UR7, UR11 ;  /* 0x0000000b00077c82 */ /* 0x000fe20008000000 */
[----:B------:R-:W-:Y:S01]  /*1160*/  IMAD.U32 R70, RZ, RZ, UR6 ;  /* 0x00000006ff467e24 */ /* 0x000fe2000f8e00ff */
[----:B------:R-:W-:Y:S01]  /*1170*/  MOV R71, UR7 ;  /* 0x0000000700477c02 */ /* 0x000fe20008000f00 */
[----:B------:R-:W-:Y:S02]  /*1180*/  IMAD.U32 R68, RZ, RZ, UR6 ;  /* 0x00000006ff447e24 */ /* 0x000fe4000f8e00ff */
[----:B------:R-:W-:-:S03]  /*1190*/  IMAD.U32 R69, RZ, RZ, UR7 ;  /* 0x00000007ff457e24 */ /* 0x000fc6000f8e00ff */
[----:B------:R-:W3:Y:S01]  /*11a0*/  LDG.E.64.CONSTANT R70, desc[UR12][R70.64+-0x10] ;  /* 0xfffff00c46467981 */ /* 0x000ee2000c1e9b00 */
[----:B------:R-:W-:Y:S01]  /*11b0*/  MOV R72, UR6 ;  /* 0x0000000600487c02 */ /* 0x000fe20008000f00 */
[----:B------:R-:W-:Y:S02]  /*11c0*/  IMAD.U32 R73, RZ, RZ, UR7 ;  /* 0x00000007ff497e24 */ /* 0x000fe4000f8e00ff */
[----:B------:R-:W4:Y:S04]  /*11d0*/  LDG.E.64.CONSTANT R68, desc[UR12][R68.64+-0x18] ;  /* 0xffffe80c44447981 */ /* 0x000f28000c1e9b00 */
[----:B------:R-:W5:Y:S01]  /*11e0*/  LDG.E.64.CONSTANT R72, desc[UR12][R72.64+-0x8] ;  /* 0xfffff80c48487981 */ /* 0x000f62000c1e9b00 */
[----:B-1----:R-:W-:Y:S01]  /*11f0*/  ULOP3.LUT UR5, UR16, 0x7ffffffe, URZ, 0xc0, !UPT ;  /* 0x7ffffffe10057892 */ /* 0x002fe2000f8ec0ff */
[----:B------:R-:W-:Y:S01]  /*1200*/  BSSY.RECONVERGENT B0, `(.L_x_21) ;  /* 0x0000020000007945 */ /* 0x000fe20003800200 */
[----:B---3--:R-:W-:-:S02]  /*1210*/  DADD R4, -R66, R70 ;  /* 0x0000000042047229 */ /* 0x008fc40000000146 */
[----:B------:R-:W-:-:S06]  /*1220*/  DADD R70, R20, -R70 ;  /* 0x0000000014467229 */ /* 0x000fcc0000000846 */
[----:B------:R-:W-:Y:S02]  /*1230*/  DMUL R6, R4, R4 ;  /* 0x0000000404067228 */ /* 0x000fe40000000000 */
[----:B----4-:R-:W-:Y:S02]  /*1240*/  DADD R4, -R62, R68 ;  /* 0x000000003e047229 */ /* 0x010fe40000000144 */
[----:B-----5:R-:W-:Y:S02]  /*1250*/  DADD R78, -R58, R72 ;  /* 0x000000003a4e7229 */ /* 0x020fe40000000148 */
[----:B------:R-:W-:Y:S02]  /*1260*/  DADD R68, R18, -R68 ;  /* 0x0000000012447229 */ /* 0x000fe40000000844 */
[----:B------:R-:W-:Y:S02]  /*1270*/  DADD R72, R16, -R72 ;  /* 0x0000000010487229 */ /* 0x000fe40000000848 */
[----:B------:R-:W-:-:S08]  /*1280*/  DFMA R6, R4, R4, R6 ;  /* 0x000000040406722b */ /* 0x000fd00000000006 */
[----:B------:R-:W-:Y:S01]  /*1290*/  DFMA R78, R78, R78, R6 ;  /* 0x0000004e4e4e722b */ /* 0x000fe20000000006 */
[----:B------:R-:W-:Y:S01]  /*12a0*/  MOV R6, 0x0 ;  /* 0x0000000000067802 */ /* 0x000fe20000000f00 */
[----:B------:R-:W-:-:S04]  /*12b0*/  IMAD.MOV.U32 R7, RZ, RZ, 0x3fd80000 ;  /* 0x3fd80000ff077424 */ /* 0x000fc800078e00ff */
        /* <DEDUP_REMOVED lines=9> */
[----:B------:R-:W-:Y:S01]  /*1350*/  VIADD R7, R9, 0xfff00000 ;  /* 0xfff0000009077836 */ /* 0x000fe20000000000 */
[----:B------:R-:W-:-:S05]  /*1360*/  MOV R6, R8 ;  /* 0x0000000800067202 */ /* 0x000fca0000000f00 */
[----:B------:R-:W-:-:S08]  /*1370*/  DFMA R10, R4, -R4, R78 ;  /* 0x80000004040a722b */ /* 0x000fd0000000004e */
[----:B------:R-:W-:Y:S01]  /*1380*/  DFMA R74, R10, R6, R4 ;  /* 0x000000060a4a722b */ /* 0x000fe20000000004 */
[----:B------:R-:W-:Y:S10]  /*1390*/  @!P0 BRA `(.L_x_22) ;  /* 0x0000000000188947 */ /* 0x000ff40003800000 */
[----:B------:R-:W-:Y:S01]  /*13a0*/  IMAD.MOV.U32 R6, RZ, RZ, R4 ;  /* 0x000000ffff067224 */ /* 0x000fe200078e0004 */
[----:B------:R-:W-:Y:S01]  /*13b0*/  MOV R4, 0x13e0 ;  /* 0x000013e000047802 */ /* 0x000fe20000000f00 */
[----:B------:R-:W-:-:S07]  /*13c0*/  IMAD.MOV.U32 R13, RZ, RZ, R79 ;  /* 0x000000ffff0d7224 */ /* 0x000fce00078e004f */
[----:B--2---:R-:W-:Y:S05]  /*13d0*/  CALL.REL.NOINC `($__internal_1_$__cuda_sm20_dsqrt_rn_f64_mediumpath_v1) ;  /* 0x0000002c005c7944 */ /* 0x004fea0003c00000 */
[----:B------:R-:W-:Y:S01]  /*13e0*/  MOV R74, R6 ;  /* 0x00000006004a7202 */ /* 0x000fe20000000f00 */
[----:B------:R-:W-:-:S07]  /*13f0*/  IMAD.MOV.U32 R75, RZ, RZ, R5 ;  /* 0x000000ffff4b7224 */ /* 0x000fce00078e0005 */
.L_x_22:
[----:B--2---:R-:W-:Y:S05]  /*1400*/  BSYNC.RECONVERGENT B0 ;  /* 0x0000000000007941 */ /* 0x004fea0003800200 */
.L_x_21:
[----:B------:R-:W-:Y:S01]  /*1410*/  DMUL R70, R70, R70 ;  /* 0x0000004646467228 */ /* 0x000fe20000000000 */
[----:B------:R-:W-:Y:S01]  /*1420*/  MOV R6, 0x0 ;  /* 0x0000000000067802 */ /* 0x000fe20000000f00 */
[----:B------:R-:W-:-:S06]  /*1430*/  IMAD.MOV.U32 R7, RZ, RZ, 0x3fd80000 ;  /* 0x3fd80000ff077424 */ /* 0x000fcc00078e00ff */
[----:B------:R-:W-:-:S08]  /*1440*/  DFMA R70, R68, R68, R70 ;  /* 0x000000444446722b */ /* 0x000fd00000000046 */
[----:B------:R-:W-:-:S06]  /*1450*/  DFMA R78, R72, R72, R70 ;  /* 0x00000048484e722b */ /* 0x000fcc0000000046 */
        /* <DEDUP_REMOVED lines=15> */
[----:B------:R-:W-:Y:S01]  /*1550*/  MOV R5, R69 ;  /* 0x0000004500057202 */ /* 0x000fe20000000f00 */
[----:B------:R-:W-:Y:S01]  /*1560*/  IMAD.MOV.U32 R6, RZ, RZ, R68 ;  /* 0x000000ffff067224 */ /* 0x000fe200078e0044 */
[----:B------:R-:W-:-:S07]  /*1570*/  MOV R4, 0x1590 ;  /* 0x0000159000047802 */ /* 0x000fce0000000f00 */
[----:B------:R-:W-:Y:S05]  /*1580*/  CALL.REL.NOINC `($__internal_1_$__cuda_sm20_dsqrt_rn_f64_mediumpath_v1) ;  /* 0x0000002800f07944 */ /* 0x000fea0003c00000 */
[----:B------:R-:W-:-:S07]  /*1590*/  IMAD.MOV.U32 R4, RZ, RZ, R6 ;  /* 0x000000ffff047224 */ /* 0x000fce00078e0006 */
.L_x_23:
        /* <DEDUP_REMOVED lines=13> */
[----:B------:R-:W-:Y:S02]  /*1670*/  LOP3.LUT R6, R5, 0x7fffffff, RZ, 0xc0, !PT ;  /* 0x7fffffff05067812 */ /* 0x000fe400078ec0ff */
[----:B------:R-:W-:-:S03]  /*1680*/  MOV R8, R4 ;  /* 0x0000000400087202 */ /* 0x000fc60000000f00 */
[----:B------:R-:W-:Y:S01]  /*1690*/  VIADD R4, R6, 0xfff00000 ;  /* 0xfff0000006047836 */ /* 0x000fe20000000000 */
[----:B------:R-:W-:-:S07]  /*16a0*/  MOV R6, 0x16c0 ;  /* 0x000016c000067802 */ /* 0x000fce0000000f00 */
[----:B------:R-:W-:Y:S05]  /*16b0*/  CALL.REL.NOINC `($__internal_0_$__cuda_sm20_dblrcp_rn_slowpath_v3) ;  /* 0x0000002800007944 */ /* 0x000fea0003c00000 */
[----:B------:R-:W-:Y:S01]  /*16c0*/  IMAD.MOV.U32 R8, RZ, RZ, R4 ;  /* 0x000000ffff087224 */ /* 0x000fe200078e0004 */
[----:B------:R-:W-:-:S07]  /*16d0*/  MOV R9, R5 ;  /* 0x0000000500097202 */ /* 0x000fce0000000f00 */
.L_x_25:
[----:B------:R-:W-:Y:S05]  /*16e0*/  BSYNC.RECONVERGENT B1 ;  /* 0x0000000000017941 */ /* 0x000fea0003800200 */
.L_x_24:
[----:B------:R-:W-:-:S06]  /*16f0*/  UIMAD.WIDE.U32 UR10, UR14, 0x8, UR18 ;  /* 0x000000080e0a78a5 */ /* 0x000fcc000f8e0012 */
[----:B------:R-:W-:Y:S02]  /*1700*/  IMAD.U32 R4, RZ, RZ, UR10 ;  /* 0x0000000aff047e24 */ /* 0x000fe4000f8e00ff */
[----:B------:R-:W-:-:S06]  /*1710*/  IMAD.U32 R5, RZ, RZ, UR11 ;  /* 0x0000000bff057e24 */ /* 0x000fcc000f8e00ff */
[----:B------:R-:W2:Y:S01]  /*1720*/  LDG.E.64.CONSTANT R4, desc[UR12][R4.64] ;  /* 0x0000000c04047981 */ /* 0x000ea2000c1e9b00 */
[----:B------:R-:W-:Y:S01]  /*1730*/  MOV R72, UR6 ;  /* 0x0000000600487c02 */ /* 0x000fe20008000f00 */
[----:B------:R-:W-:Y:S01]  /*1740*/  IMAD.U32 R73, RZ, RZ, UR7 ;  /* 0x00000007ff497e24 */ /* 0x000fe2000f8e00ff */
[----:B------:R-:W-:Y:S01]  /*1750*/  MOV R7, UR7 ;  /* 0x0000000700077c02 */ /* 0x000fe20008000f00 */
[----:B------:R-:W-:-:S04]  /*1760*/  IMAD.U32 R6, RZ, RZ, UR6 ;  /* 0x00000006ff067e24 */ /* 0x000fc8000f8e00ff */
[----:B------:R-:W3:Y:S01]  /*1770*/  LDG.E.64.CONSTANT R72, desc[UR12][R72.64+0x8] ;  /* 0x0000080c48487981 */ /* 0x000ee2000c1e9b00 */
[----:B------:R-:W-:-:S03]  /*1780*/  IMAD.U32 R70, RZ, RZ, UR6 ;  /* 0x00000006ff467e24 */ /* 0x000fc6000f8e00ff */
[----:B------:R-:W4:Y:S01]  /*1790*/  LDG.E.64.CONSTANT R6, desc[UR12][R6.64] ;  /* 0x0000000c06067981 */ /* 0x000f22000c1e9b00 */
[----:B------:R-:W-:-:S06]  /*17a0*/  IMAD.U32 R71, RZ, RZ, UR7 ;  /* 0x00000007ff477e24 */ /* 0x000fcc000f8e00ff */
[----:B------:R-:W5:Y:S01]  /*17b0*/  LDG.E.64.CONSTANT R70, desc[UR12][R70.64+0x10] ;  /* 0x0000100c46467981 */ /* 0x000f62000c1e9b00 */
[----:B------:R-:W-:Y:S01]  /*17c0*/  DADD R74, -R74, R14 ;  /* 0x000000004a4a7229 */ /* 0x000fe2000000010e */
[----:B------:R-:W-:Y:S01]  /*17d0*/  FSEL R8, R8, RZ, P1 ;  /* 0x000000ff08087208 */ /* 0x000fe20000800000 */
[----:B------:R-:W-:Y:S01]  /*17e0*/  BSSY.RECONVERGENT B0, `(.L_x_26) ;  /* 0x0000031000007945 */ /* 0x000fe20003800200 */
[----:B------:R-:W-:-:S06]  /*17f0*/  FSEL R9, R9, RZ, P1 ;  /* 0x000000ff09097208 */ /* 0x000fcc0000800000 */
[----:B------:R-:W-:-:S08]  /*1800*/  DMUL R74, R74, R8 ;  /* 0x000000084a4a7228 */ /* 0x000fd00000000000 */
[----:B------:R-:W-:-:S08]  /*1810*/  DFMA R8, -R74, R74, 1 ;  /* 0x3ff000004a08742b */ /* 0x000fd0000000014a */
[----:B--2---:R-:W-:-:S08]  /*1820*/  DFMA R4, R4, R8, R74 ;  /* 0x000000080404722b */ /* 0x004fd0000000004a */
[----:B------:R-:W-:Y:S02]  /*1830*/  DFMA R8, -R4, R4, 3 ;  /* 0x400800000408742b */ /* 0x000fe40000000104 */
[----:B----4-:R-:W-:-:S06]  /*1840*/  DADD R74, R18, -R6 ;  /* 0x00000000124a7229 */ /* 0x010fcc0000000806 */
[----:B------:R-:W-:Y:S02]  /*1850*/  DMUL R8, R4, R8 ;  /* 0x0000000804087228 */ /* 0x000fe40000000000 */
[--C-:B-----5:R-:W-:Y:S02]  /*1860*/  DADD R78, -R58, R70.reuse ;  /* 0x000000003a4e7229 */ /* 0x120fe40000000146 */
[----:B------:R-:W-:-:S04]  /*1870*/  DADD R70, R16, -R70 ;  /* 0x0000000010467229 */ /* 0x000fc80000000846 */
[----:B------:R-:W-:-:S08]  /*1880*/  DMUL R8, R8, 0.5 ;  /* 0x3fe0000008087828 */ /* 0x000fd00000000000 */
[----:B------:R-:W-:-:S08]  /*1890*/  DFMA R4, -R8, R8, 3 ;  /* 0x400800000804742b */ /* 0x000fd00000000108 */
[----:B------:R-:W-:Y:S02]  /*18a0*/  DMUL R4, R8, R4 ;  /* 0x0000000408047228 */ /* 0x000fe40000000000 */
[--C-:B---3--:R-:W-:Y:S02]  /*18b0*/  DADD R8, -R66, R72.reuse ;  /* 0x0000000042087229 */ /* 0x108fe40000000148 */
[----:B------:R-:W-:-:S04]  /*18c0*/  DADD R72, R20, -R72 ;  /* 0x0000000014487229 */ /* 0x000fc80000000848 */
[----:B------:R-:W-:Y:S02]  /*18d0*/  DMUL R4, R4, 0.5 ;  /* 0x3fe0000004047828 */ /* 0x000fe40000000000 */
[----:B------:R-:W-:Y:S02]  /*18e0*/  DMUL R10, R8, R8 ;  /* 0x00000008080a7228 */ /* 0x000fe40000000000 */
[----:B------:R-:W-:-:S08]  /*18f0*/  DADD R8, -R62, R6 ;  /* 0x000000003e087229 */ /* 0x000fd00000000106 */
[----:B------:R-:W-:Y:S02]  /*1900*/  DFMA R10, R8, R8, R10 ;  /* 0x00000008080a722b */ /* 0x000fe4000000000a */
[----:B------:R-:W-:-:S06]  /*1910*/  DFMA R8, -R4, R4, 3 ;  /* 0x400800000408742b */ /* 0x000fcc0000000104 */
[----:B------:R-:W-:Y:S02]  /*1920*/  DFMA R78, R78, R78, R10 ;  /* 0x0000004e4e4e722b */ /* 0x000fe4000000000a */
[----:B------:R-:W-:Y:S01]  /*1930*/  DMUL R8, R4, R8 ;  /* 0x0000000804087228 */ /* 0x000fe20000000000 */
[----:B------:R-:W-:Y:S01]  /*1940*/  MOV R4, 0x0 ;  /* 0x0000000000047802 */ /* 0x000fe20000000f00 */
[----:B------:R-:W-:Y:S02]  /*1950*/  IMAD.MOV.U32 R5, RZ, RZ, 0x3ff00000 ;  /* 0x3ff00000ff057424 */ /* 0x000fe400078e00ff */
[----:B------:R-:W0:Y:S04]  /*1960*/  MUFU.RSQ64H R13, R79 ;  /* 0x0000004f000d7308 */ /* 0x000e280000001c00 */
[----:B------:R-:W-:Y:S01]  /*1970*/  VIADD R12, R79, 0xfcb00000 ;  /* 0xfcb000004f0c7836 */ /* 0x000fe20000000000 */
[----:B------:R-:W-:-:S04]  /*1980*/  DFMA R8, R8, -0.5, R4 ;  /* 0xbfe000000808782b */ /* 0x000fc80000000004 */
[----:B------:R-:W-:-:S04]  /*1990*/  ISETP.GE.U32.AND P0, PT, R12, 0x7ca00000, PT ;  /* 0x7ca000000c00780c */ /* 0x000fc80003f06070 */
[----:B------:R-:W-:Y:S02]  /*19a0*/  DMUL R8, R8, 0.5 ;  /* 0x3fe0000008087828 */ /* 0x000fe40000000000 */
[----:B0-----:R-:W-:-:S06]  /*19b0*/  DMUL R4, R12, R12 ;  /* 0x0000000c0c047228 */ /* 0x001fcc0000000000 */
[----:B------:R-:W-:Y:S01]  /*19c0*/  DMUL R76, R8, R76 ;  /* 0x0000004c084c7228 */ /* 0x000fe20000000000 */
[----:B------:R-:W-:Y:S01]  /*19d0*/  MOV R8, 0x0 ;  /* 0x0000000000087802 */ /* 0x000fe20000000f00 */
[----:B------:R-:W-:Y:S01]  /*19e0*/  IMAD.MOV.U32 R9, RZ, RZ, 0x3fd80000 ;  /* 0x3fd80000ff097424 */ /* 0x000fe200078e00ff */
        /* <DEDUP_REMOVED lines=13> */
[----:B------:R-:W-:Y:S05]  /*1ac0*/  CALL.REL.NOINC `($__internal_1_$__cuda_sm20_dsqrt_rn_f64_mediumpath_v1) ;  /* 0x0000002400a07944 */ /* 0x000fea0003c00000 */
[----:B------:R-:W-:Y:S01]  /*1ad0*/  MOV R68, R6 ;  /* 0x0000000600447202 */ /* 0x000fe20000000f00 */
[----:B------:R-:W-:-:S07]  /*1ae0*/  IMAD.MOV.U32 R69, RZ, RZ, R5 ;  /* 0x000000ffff457224 */ /* 0x000fce00078e0005 */
.L_x_27:
[----:B------:R-:W-:Y:S05]  /*1af0*/  BSYNC.RECONVERGENT B0 ;  /* 0x0000000000007941 */ /* 0x000fea0003800200 */
.L_x_26:
        /* <DEDUP_REMOVED lines=25> */
.L_x_28:
        /* <DEDUP_REMOVED lines=20> */
.L_x_30:
[----:B------:R-:W-:Y:S05]  /*1dd0*/  BSYNC.RECONVERGENT B1 ;  /* 0x0000000000017941 */ /* 0x000fea0003800200 */
.L_x_29:
[----:B------:R-:W-:Y:S02]  /*1de0*/  IMAD.U32 R10, RZ, RZ, UR15 ;  /* 0x0000000fff0a7e24 */ /* 0x000fe4000f8e00ff */
[----:B------:R-:W-:-:S05]  /*1df0*/  IMAD.U32 R11, RZ, RZ, UR9 ;  /* 0x00000009ff0b7e24 */ /* 0x000fca000f8e00ff */
[----:B------:R-:W2:Y:S01]  /*1e00*/  LDG.E.64.CONSTANT R4, desc[UR12][R10.64] ;  /* 0x0000000c0a047981 */ /* 0x000ea2000c1e9b00 */
[----:B------:R-:W-:Y:S01]  /*1e10*/  DADD R68, -R68, R14 ;  /* 0x0000000044447229 */ /* 0x000fe2000000010e */
[----:B------:R-:W-:Y:S01]  /*1e20*/  FSEL R6, R8, RZ, P1 ;  /* 0x000000ff08067208 */ /* 0x000fe20000800000 */
[----:B------:R-:W-:Y:S01]  /*1e30*/  UIADD3 UR15, UP0, UPT, UR15, 0x10, URZ ;  /* 0x000000100f0f7890 */ /* 0x000fe2000ff1e0ff */
[----:B------:R-:W-:Y:S01]  /*1e40*/  FSEL R7, R9, RZ, P1 ;  /* 0x000000ff09077208 */ /* 0x000fe20000800000 */
[----:B------:R-:W-:Y:S02]  /*1e50*/  UIADD3 UR8, UPT, UPT, UR8, 0x2, URZ ;  /* 0x0000000208087890 */ /* 0x000fe4000fffe0ff */
[----:B------:R-:W-:Y:S02]  /*1e60*/  UIADD3.X UR9, UPT, UPT, URZ, UR9, URZ, UP0, !UPT ;  /* 0x00000009ff097290 */ /* 0x000fe400087fe4ff */
[----:B------:R-:W-:Y:S01]  /*1e70*/  UISETP.NE.AND UP0, UPT, UR8, URZ, UPT ;  /* 0x000000ff0800728c */ /* 0x000fe2000bf05270 */
[----:B------:R-:W-:Y:S01]  /*1e80*/  DMUL R68, R68, R6 ;  /* 0x0000000644447228 */ /* 0x000fe20000000000 */
[----:B------:R-:W-:-:S02]  /*1e90*/  UIADD3 UR10, UP1, UPT, UR6, 0x30, URZ ;  /* 0x00000030060a7890 */ /* 0x000fc4000ff3e0ff */
[----:B------:R-:W-:Y:S02]  /*1ea0*/  UIADD3 UR14, UPT, UPT, UR14, 0x2, URZ ;  /* 0x000000020e0e7890 */ /* 0x000fe4000fffe0ff */
[----:B------:R-:W-:-:S03]  /*1eb0*/  UIADD3.X UR11, UPT, UPT, URZ, UR7, URZ, UP1, !UPT ;  /* 0x00000007ff0b7290 */ /* 0x000fc60008ffe4ff */
[----:B------:R-:W-:-:S08]  /*1ec0*/  DFMA R6, -R68, R68, 1 ;  /* 0x3ff000004406742b */ /* 0x000fd00000000144 */
[----:B--2---:R-:W-:-:S08]  /*1ed0*/  DFMA R4, R4, R6, R68 ;  /* 0x000000060404722b */ /* 0x004fd00000000044 */
[----:B------:R-:W-:-:S08]  /*1ee0*/  DFMA R6, -R4, R4, 3 ;  /* 0x400800000406742b */ /* 0x000fd00000000104 */
[----:B------:R-:W-:-:S08]  /*1ef0*/  DMUL R6, R4, R6 ;  /* 0x0000000604067228 */ /* 0x000fd00000000000 */
[----:B------:R-:W-:-:S08]  /*1f00*/  DMUL R6, R6, 0.5 ;  /* 0x3fe0000006067828 */ /* 0x000fd00000000000 */
[----:B------:R-:W-:-:S08]  /*1f10*/  DFMA R4, -R6, R6, 3 ;  /* 0x400800000604742b */ /* 0x000fd00000000106 */
[----:B------:R-:W-:-:S08]  /*1f20*/  DMUL R4, R6, R4 ;  /* 0x0000000406047228 */ /* 0x000fd00000000000 */
[----:B------:R-:W-:-:S08]  /*1f30*/  DMUL R4, R4, 0.5 ;  /* 0x3fe0000004047828 */ /* 0x000fd00000000000 */
[----:B------:R-:W-:-:S08]  /*1f40*/  DFMA R6, -R4, R4, 3 ;  /* 0x400800000406742b */ /* 0x000fd00000000104 */
[----:B------:R-:W-:Y:S01]  /*1f50*/  DMUL R6, R4, R6 ;  /* 0x0000000604067228 */ /* 0x000fe20000000000 */
[----:B------:R-:W-:Y:S01]  /*1f60*/  MOV R4, 0x0 ;  /* 0x0000000000047802 */ /* 0x000fe20000000f00 */
[----:B------:R-:W-:-:S06]  /*1f70*/  IMAD.MOV.U32 R5, RZ, RZ, 0x3ff00000 ;  /* 0x3ff00000ff057424 */ /* 0x000fcc00078e00ff */
[----:B------:R-:W-:-:S08]  /*1f80*/  DFMA R6, R6, -0.5, R4 ;  /* 0xbfe000000606782b */ /* 0x000fd00000000004 */
[----:B------:R-:W-:-:S08]  /*1f90*/  DMUL R6, R6, 0.5 ;  /* 0x3fe0000006067828 */ /* 0x000fd00000000000 */
[----:B------:R-:W-:Y:S01]  /*1fa0*/  DMUL R76, R76, R6 ;  /* 0x000000064c4c7228 */ /* 0x000fe20000000000 */
[----:B------:R-:W-:Y:S10]  /*1fb0*/  BRA.U UP0, `(.L_x_31) ;  /* 0xfffffff100607547 */ /* 0x000ff4000b83ffff */
.L_x_20:
[----:B------:R-:W0:Y:S02]  /*1fc0*/  LDCU UR6, c[0x0][0x3b4] ;  /* 0x00007680ff0677ac */ /* 0x000e240008000800 */
[----:B0-----:R-:W-:-:S04]  /*1fd0*/  ULOP3.LUT UR6, UR6, 0x1, URZ, 0xc0, !UPT ;  /* 0x0000000106067892 */ /* 0x001fc8000f8ec0ff */
[----:B------:R-:W-:-:S09]  /*1fe0*/  UISETP.NE.U32.AND UP0, UPT, UR6, 0x1, UPT ;  /* 0x000000010600788c */ /* 0x000fd2000bf05070 */
[----:B------:R-:W-:Y:S05]  /*1ff0*/  BRA.U UP0, `(.L_x_32) ;  /* 0x0000000500d47547 */ /* 0x000fea000b800000 */
[----:B------:R-:W0:Y:S01]  /*2000*/  LDCU.64 UR6, c[0x0][0x398] ;  /* 0x00007300ff0677ac */ /* 0x000e220008000a00 */
[----:B------:R-:W-:-:S04]  /*2010*/  UIMAD UR8, UR5, 0x3, URZ ;  /* 0x00000003050878a4 */ /* 0x000fc8000f8e02ff */
[----:B0-----:R-:W-:-:S06]  /*2020*/  UIMAD.WIDE.U32 UR6, UR8, 0x8, UR6 ;  /* 0x00000008080678a5 */ /* 0x001fcc000f8e0006 */
[----:B------:R-:W-:Y:S01]  /*2030*/  IMAD.U32 R72, RZ, RZ, UR6 ;  /* 0x00000006ff487e24 */ /* 0x000fe2000f8e00ff */
[----:B------:R-:W-:Y:S01]  /*2040*/  MOV R73, UR7 ;  /* 0x0000000700497c02 */ /* 0x000fe20008000f00 */
[----:B------:R-:W-:Y:S02]  /*2050*/  IMAD.U32 R74, RZ, RZ, UR6 ;  /* 0x00000006ff4a7e24 */ /* 0x000fe4000f8e00ff */
[----:B------:R-:W-:-:S03]  /*2060*/  IMAD.U32 R75, RZ, RZ, UR7 ;  /* 0x00000007ff4b7e24 */ /* 0x000fc6000f8e00ff */
[----:B------:R-:W2:Y:S01]  /*2070*/  LDG.E.64.CONSTANT R72, desc[UR12][R72.64+0x8] ;  /* 0x0000080c48487981 */ /* 0x000ea2000c1e9b00 */
[----:B------:R-:W-:Y:S01]  /*2080*/  MOV R70, UR6 ;  /* 0x0000000600467c02 */ /* 0x000fe20008000f00 */
[----:B------:R-:W-:Y:S02]  /*2090*/  IMAD.U32 R71, RZ, RZ, UR7 ;  /* 0x00000007ff477e24 */ /* 0x000fe4000f8e00ff */
[----:B------:R-:W3:Y:S04]  /*20a0*/  LDG.E.64.CONSTANT R74, desc[UR12][R74.64] ;  /* 0x0000000c4a4a7981 */ /* 0x000ee8000c1e9b00 */
[----:B------:R-:W4:Y:S01]  /*20b0*/  LDG.E.64.CONSTANT R70, desc[UR12][R70.64+0x10] ;  /* 0x0000100c46467981 */ /* 0x000f22000c1e9b00 */
[----:B------:R-:W-:Y:S01]  /*20c0*/  BSSY.RECONVERGENT B0, `(.L_x_33) ;  /* 0x0000020000007945 */ /* 0x000fe20003800200 */
[----:B--2---:R-:W-:-:S02]  /*20d0*/  DADD R4, -R66, R72 ;  /* 0x0000000042047229 */ /* 0x004fc40000000148 */
[----:B------:R-:W-:-:S06]  /*20e0*/  DADD R72, R20, -R72 ;  /* 0x0000000014487229 */ /* 0x000fcc0000000848 */
[----:B------:R-:W-:Y:S02]  /*20f0*/  DMUL R6, R4, R4 ;  /* 0x0000000404067228 */ /* 0x000fe40000000000 */
[----:B---3--:R-:W-:Y:S02]  /*2100*/  DADD R4, -R62, R74 ;  /* 0x000000003e047229 */ /* 0x008fe4000000014a */
[----:B----4-:R-:W-:Y:S02]  /*2110*/  DADD R78, -R58, R70 ;  /* 0x000000003a4e7229 */ /* 0x010fe40000000146 */
        /* <DEDUP_REMOVED lines=26> */
.L_x_34:
[----:B------:R-:W-:Y:S05]  /*22c0*/  BSYNC.RECONVERGENT B0 ;  /* 0x0000000000007941 */ /* 0x000fea0003800200 */
.L_x_33:
        /* <DEDUP_REMOVED lines=25> */
.L_x_35:
        /* <DEDUP_REMOVED lines=20> */
.L_x_37:
[----:B------:R-:W-:Y:S05]  /*25a0*/  BSYNC.RECONVERGENT B1 ;  /* 0x0000000000017941 */ /* 0x000fea0003800200 */
.L_x_36:
[----:B------:R-:W0:Y:S01]  /*25b0*/  LDCU UR8, c[0x0][0x3b4] ;  /* 0x00007680ff0877ac */ /* 0x000e220008000800 */
[----:B------:R-:W1:Y:S01]  /*25c0*/  LDCU.64 UR6, c[0x0][0x3a0] ;  /* 0x00007400ff0677ac */ /* 0x000e620008000a00 */
[----:B0-----:R-:W-:-:S04]  /*25d0*/  UIMAD UR5, UR4, UR8, UR5 ;  /* 0x00000008040572a4 */ /* 0x001fc8000f8e0205 */
[----:B-1----:R-:W-:-:S06]  /*25e0*/  UIMAD.WIDE.U32 UR6, UR5, 0x8, UR6 ;  /* 0x00000008050678a5 */ /* 0x002fcc000f8e0006 */
[----:B------:R-:W-:Y:S02]  /*25f0*/  IMAD.U32 R10, RZ, RZ, UR6 ;  /* 0x00000006ff0a7e24 */ /* 0x000fe4000f8e00ff */
[----:B------:R-:W-:-:S05]  /*2600*/  IMAD.U32 R11, RZ, RZ, UR7 ;  /* 0x00000007ff0b7e24 */ /* 0x000fca000f8e00ff */
[----:B------:R-:W2:Y:S01]  /*2610*/  LDG.E.64.CONSTANT R4, desc[UR12][R10.64] ;  /* 0x0000000c0a047981 */ /* 0x000ea2000c1e9b00 */
[----:B------:R-:W-:Y:S01]  /*2620*/  DADD R68, -R68, R14 ;  /* 0x0000000044447229 */ /* 0x000fe2000000010e */
[----:B------:R-:W-:Y:S02]  /*2630*/  FSEL R6, R8, RZ, P1 ;  /* 0x000000ff08067208 */ /* 0x000fe40000800000 */
[----:B------:R-:W-:-:S06]  /*2640*/  FSEL R7, R9, RZ, P1 ;  /* 0x000000ff09077208 */ /* 0x000fcc0000800000 */
[----:B------:R-:W-:-:S08]  /*2650*/  DMUL R68, R68, R6 ;  /* 0x0000000644447228 */ /* 0x000fd00000000000 */
        /* <DEDUP_REMOVED lines=14> */
[----:B------:R-:W-:-:S11]  /*2740*/  DMUL R76, R76, R6 ;  /* 0x000000064c4c7228 */ /* 0x000fd60000000000 */
.L_x_32:
[----:B------:R-:W-:Y:S01]  /*2750*/  DADD R20, -R52, R20 ;  /* 0x0000000034147229 */ /* 0x000fe20000000114 */
[----:B------:R-:W-:Y:S01]  /*2760*/  MOV R6, 0x0 ;  /* 0x0000000000067802 */ /* 0x000fe20000000f00 */
[----:B------:R-:W-:Y:S01]  /*2770*/  DADD R18, -R54, R18 ;  /* 0x0000000036127229 */ /* 0x000fe20000000112 */
[----:B------:R-:W-:Y:S01]  /*2780*/  IMAD.MOV.U32 R7, RZ, RZ, 0x3fd80000 ;  /* 0x3fd80000ff077424 */ /* 0x000fe200078e00ff */
[----:B------:R-:W-:Y:S01]  /*2790*/  DADD R16, -R50, R16 ;  /* 0x0000000032107229 */ /* 0x000fe20000000110 */
[----:B------:R-:W-:Y:S01]  /*27a0*/  BSSY.RECONVERGENT B0, `(.L_x_38) ;  /* 0x0000019000007945 */ /* 0x000fe20003800200 */
[----:B------:R-:W-:Y:S02]  /*27b0*/  DADD R38, R76, R38 ;  /* 0x000000004c267229 */ /* 0x000fe40000000026 */
[----:B------:R-:W-:-:S08]  /*27c0*/  DMUL R4, R20, R20 ;  /* 0x0000001414047228 */ /* 0x000fd00000000000 */
        /* <DEDUP_REMOVED lines=22> */
.L_x_39:
[----:B------:R-:W-:Y:S05]  /*2930*/  BSYNC.RECONVERGENT B0 ;  /* 0x0000000000007941 */ /* 0x000fea0003800200 */
.L_x_38:
        /* <DEDUP_REMOVED lines=20> */
.L_x_41:
[----:B------:R-:W-:Y:S05]  /*2a80*/  BSYNC.RECONVERGENT B1 ;  /* 0x0000000000017941 */ /* 0x000fea0003800200 */
.L_x_40:
[----:B------:R-:W0:Y:S01]  /*2a90*/  LDCU UR5, c[0x0][0x3b4] ;  /* 0x00007680ff0577ac */ /* 0x000e220008000800 */
[----:B------:R-:W1:Y:S01]  /*2aa0*/  LDC.64 R4, c[0x0][0x3a0] ;  /* 0x0000e800ff047b82 */ /* 0x000e620000000a00 */
[----:B0-----:R-:W-:-:S04]  /*2ab0*/  IMAD.U32 R6, RZ, RZ, UR5 ;  /* 0x00000005ff067e24 */ /* 0x001fc8000f8e00ff */
[----:B------:R-:W-:-:S04]  /*2ac0*/  IMAD R7, R6, UR4, R3 ;  /* 0x0000000406077c24 */ /* 0x000fc8000f8e0203 */
[----:B-1----:R-:W-:-:S06]  /*2ad0*/  IMAD.WIDE.U32 R4, R7, 0x8, R4 ;  /* 0x0000000807047825 */ /* 0x002fcc00078e0004 */
[----:B------:R-:W2:Y:S01]  /*2ae0*/  LDG.E.64.CONSTANT R4, desc[UR12][R4.64] ;  /* 0x0000000c04047981 */ /* 0x000ea2000c1e9b00 */
[----:B------:R-:W-:Y:S01]  /*2af0*/  DADD R68, R14, -R46 ;  /* 0x000000000e447229 */ /* 0x000fe2000000082e */
[----:B------:R-:W-:Y:S01]  /*2b00*/  FSEL R6, R8, RZ, P1 ;  /* 0x000000ff08067208 */ /* 0x000fe20000800000 */
[----:B------:R-:W-:Y:S01]  /*2b10*/  UMOV UR6, 0x86a12b9b ;  /* 0x86a12b9b00067882 */ /* 0x000fe20000000000 */
[----:B------:R-:W-:Y:S01]  /*2b20*/  FSEL R7, R9, RZ, P1 ;  /* 0x000000ff09077208 */ /* 0x000fe20000800000 */
[----:B------:R-:W-:Y:S01]  /*2b30*/  UMOV UR7, 0x3d06849b ;  /* 0x3d06849b00077882 */ /* 0x000fe20000000000 */
[----:B------:R-:W-:Y:S04]  /*2b40*/  BSSY.RECONVERGENT B1, `(.L_x_42) ;  /* 0x0000034000017945 */ /* 0x000fe80003800200 */
[----:B------:R-:W-:-:S08]  /*2b50*/  DMUL R68, R6, R68 ;  /* 0x0000004406447228 */ /* 0x000fd00000000000 */
[----:B------:R-:W-:-:S08]  /*2b60*/  DFMA R14, -R68, R68, 1 ;  /* 0x3ff00000440e742b */ /* 0x000fd00000000144 */
[C---:B--2---:R-:W-:Y:S02]  /*2b70*/  DFMA R8, R4.reuse, R14, R68 ;  /* 0x0000000e0408722b */ /* 0x044fe40000000044 */
[----:B------:R-:W-:-:S06]  /*2b80*/  DADD R4, R4, R4 ;  /* 0x0000000004047229 */ /* 0x000fcc0000000004 */
[----:B------:R-:W-:Y:S02]  /*2b90*/  DFMA R10, -R8, R8, 3 ;  /* 0x40080000080a742b */ /* 0x000fe40000000108 */
[----:B------:R-:W-:-:S06]  /*2ba0*/  DFMA R4, -R68, R4, 1 ;  /* 0x3ff000004404742b */ /* 0x000fcc0000000104 */
[----:B------:R-:W-:-:S08]  /*2bb0*/  DMUL R10, R8, R10 ;  /* 0x0000000a080a7228 */ /* 0x000fd00000000000 */
[----:B------:R-:W-:-:S08]  /*2bc0*/  DMUL R10, R10, 0.5 ;  /* 0x3fe000000a0a7828 */ /* 0x000fd00000000000 */
[----:B------:R-:W-:-:S08]  /*2bd0*/  DFMA R12, -R10, R10, 3 ;  /* 0x400800000a0c742b */ /* 0x000fd0000000010a */
[C---:B------:R-:W-:Y:S02]  /*2be0*/  DMUL R12, R10.reuse, R12 ;  /* 0x0000000c0a0c7228 */ /* 0x040fe40000000000 */
[----:B------:R-:W-:-:S06]  /*2bf0*/  DFMA R10, -R10, R10, 1 ;  /* 0x3ff000000a0a742b */ /* 0x000fcc000000010a */
[----:B------:R-:W-:Y:S02]  /*2c00*/  DMUL R72, R12, 0.5 ;  /* 0x3fe000000c487828 */ /* 0x000fe40000000000 */
[----:B------:R-:W-:-:S08]  /*2c10*/  DMUL R12, R6, R68 ;  /* 0x00000044060c7228 */ /* 0x000fd00000000000 */
[-C--:B------:R-:W-:Y:S02]  /*2c20*/  DFMA R70, R18, R12.reuse, -R44 ;  /* 0x0000000c1246722b */ /* 0x080fe4000000082c */
[-C--:B------:R-:W-:Y:S02]  /*2c30*/  DFMA R20, R20, R12.reuse, -R42 ;  /* 0x0000000c1414722b */ /* 0x080fe4000000082a */
[----:B------:R-:W-:Y:S02]  /*2c40*/  DFMA R18, R16, R12, -R40 ;  /* 0x0000000c1012722b */ /* 0x000fe40000000828 */
[----:B------:R-:W-:Y:S02]  /*2c50*/  DFMA R12, -R72, R72, 3 ;  /* 0x40080000480c742b */ /* 0x000fe40000000148 */
[C---:B------:R-:W-:Y:S02]  /*2c60*/  DMUL R70, R6.reuse, R70 ;  /* 0x0000004606467228 */ /* 0x040fe40000000000 */
[----:B------:R-:W-:-:S02]  /*2c70*/  DMUL R20, R6, R20 ;  /* 0x0000001406147228 */ /* 0x000fc40000000000 */
[----:B------:R-:W-:Y:S02]  /*2c80*/  DMUL R18, R6, R18 ;  /* 0x0000001206127228 */ /* 0x000fe40000000000 */
[C---:B------:R-:W-:Y:S02]  /*2c90*/  DMUL R12, R72.reuse, R12 ;  /* 0x0000000c480c7228 */ /* 0x040fe40000000000 */
[----:B------:R-:W-:-:S08]  /*2ca0*/  DFMA R72, -R72, R72, 1 ;  /* 0x3ff000004848742b */ /* 0x000fd00000000148 */
[----:B------:R-:W-:-:S08]  /*2cb0*/  DMUL R72, R72, -0.75 ;  /* 0xbfe8000048487828 */ /* 0x000fd00000000000 */
[----:B------:R-:W-:-:S08]  /*2cc0*/  DMUL R72, R72, 1.5 ;  /* 0x3ff8000048487828 */ /* 0x000fd00000000000 */
[----:B------:R-:W-:Y:S01]  /*2cd0*/  DMUL R72, R72, R10 ;  /* 0x0000000a48487228 */ /* 0x000fe20000000000 */
[----:B------:R-:W-:Y:S01]  /*2ce0*/  IMAD.MOV.U32 R10, RZ, RZ, 0x0 ;  /* 0x00000000ff0a7424 */ /* 0x000fe200078e00ff */
[----:B------:R-:W-:-:S06]  /*2cf0*/  MOV R11, 0x3ff00000 ;  /* 0x3ff00000000b7802 */ /* 0x000fcc0000000f00 */
[----:B------:R-:W-:Y:S02]  /*2d00*/  DMUL R72, R72, 1.5 ;  /* 0x3ff8000048487828 */ /* 0x000fe40000000000 */
[----:B------:R-:W-:Y:S02]  /*2d10*/  DFMA R10, R12, -0.5, R10 ;  /* 0xbfe000000c0a782b */ /* 0x000fe4000000000a */
[----:B------:R-:W-:-:S06]  /*2d20*/  DFMA R12, -R8, R8, 1 ;  /* 0x3ff00000080c742b */ /* 0x000fcc0000000108 */
[----:B------:R-:W-:Y:S02]  /*2d30*/  DMUL R10, R10, 0.5 ;  /* 0x3fe000000a0a7828 */ /* 0x000fe40000000000 */
[----:B------:R-:W-:-:S04]  /*2d40*/  DMUL R12, R72, R12 ;  /* 0x0000000c480c7228 */ /* 0x000fc80000000000 */
[----:B------:R-:W0:Y:S02]  /*2d50*/  MUFU.RCP64H R9, R11 ;  /* 0x0000000b00097308 */ /* 0x000e240000001800 */
[----:B------:R-:W-:Y:S02]  /*2d60*/  DSETP.GT.AND P1, PT, R10, UR6, PT ;  /* 0x000000060a007e2a */ /* 0x000fe4000bf24000 */
[----:B------:R-:W-:Y:S01]  /*2d70*/  VIADD R8, R11, 0x300402 ;  /* 0x003004020b087836 */ /* 0x000fe20000000000 */
[----:B------:R-:W-:-:S04]  /*2d80*/  DMUL R16, R4, R12 ;  /* 0x0000000c04107228 */ /* 0x000fc80000000000 */
[----:B------:R-:W-:Y:S01]  /*2d90*/  FSETP.GEU.AND P0, PT, |R8|, 5.8789094863358348022e-39, PT ;  /* 0x004004020800780b */ /* 0x000fe20003f0e200 */
[----:B0-----:R-:W-:-:S08]  /*2da0*/  DFMA R6, -R10, R8, 1 ;  /* 0x3ff000000a06742b */ /* 0x001fd00000000108 */
[----:B------:R-:W-:-:S08]  /*2db0*/  DFMA R6, R6, R6, R6 ;  /* 0x000000060606722b */ /* 0x000fd00000000006 */
[----:B------:R-:W-:-:S08]  /*2dc0*/  DFMA R6, R8, R6, R8 ;  /* 0x000000060806722b */ /* 0x000fd00000000008 */
[----:B------:R-:W-:-:S08]  /*2dd0*/  DFMA R4, -R10, R6, 1 ;  /* 0x3ff000000a04742b */ /* 0x000fd00000000106 */
        /* <DEDUP_REMOVED lines=8> */
[----:B------:R-:W-:Y:S01]  /*2e60*/  IMAD.MOV.U32 R8, RZ, RZ, R4 ;  /* 0x000000ffff087224 */ /* 0x000fe200078e0004 */
[----:B------:R-:W-:-:S07]  /*2e70*/  MOV R9, R5 ;  /* 0x0000000500097202 */ /* 0x000fce0000000f00 */
.L_x_43:
[----:B------:R-:W-:Y:S05]  /*2e80*/  BSYNC.RECONVERGENT B1 ;  /* 0x0000000000017941 */ /* 0x000fea0003800200 */
.L_x_42:
[----:B------:R-:W0:Y:S01]  /*2e90*/  LDCU UR5, c[0x0][0x3b4] ;  /* 0x00007680ff0577ac */ /* 0x000e220008000800 */
[----:B------:R-:W1:Y:S01]  /*2ea0*/  LDC.64 R4, c[0x0][0x3a0] ;  /* 0x0000e800ff047b82 */ /* 0x000e620000000a00 */
[----:B0-----:R-:W-:-:S04]  /*2eb0*/  IMAD.U32 R6, RZ, RZ, UR5 ;  /* 0x00000005ff067e24 */ /* 0x001fc8000f8e00ff */
[----:B------:R-:W-:-:S04]  /*2ec0*/  IMAD R7, R3, R6, UR4 ;  /* 0x0000000403077e24 */ /* 0x000fc8000f8e0206 */
[----:B-1----:R-:W-:-:S06]  /*2ed0*/  IMAD.WIDE.U32 R4, R7, 0x8, R4 ;  /* 0x0000000807047825 */ /* 0x002fcc00078e0004 */
[----:B------:R-:W2:Y:S01]  /*2ee0*/  LDG.E.64.CONSTANT R4, desc[UR12][R4.64] ;  /* 0x0000000c04047981 */ /* 0x000ea2000c1e9b00 */
[----:B------:R-:W-:Y:S01]  /*2ef0*/  FSEL R8, R8, RZ, P1 ;  /* 0x000000ff08087208 */ /* 0x000fe20000800000 */
[----:B------:R-:W-:Y:S01]  /*2f00*/  IMAD.MOV.U32 R12, RZ, RZ, 0x0 ;  /* 0x00000000ff0c7424 */ /* 0x000fe200078e00ff */
[----:B------:R-:W-:Y:S01]  /*2f10*/  FSEL R9, R9, RZ, P1 ;  /* 0x000000ff09097208 */ /* 0x000fe20000800000 */
[----:B------:R-:W-:Y:S01]  /*2f20*/  UMOV UR6, 0x86a12b9b ;  /* 0x86a12b9b00067882 */ /* 0x000fe20000000000 */
[----:B------:R-:W-:Y:S01]  /*2f30*/  MOV R13, 0x3ff00000 ;  /* 0x3ff00000000d7802 */ /* 0x000fe20000000f00 */
[----:B------:R-:W-:Y:S01]  /*2f40*/  UMOV UR7, 0x3d06849b ;  /* 0x3d06849b00077882 */ /* 0x000fe20000000000 */
[----:B------:R-:W-:Y:S02]  /*2f50*/  BSSY.RECONVERGENT B1, `(.L_x_44) ;  /* 0x000002c000017945 */ /* 0x000fe40003800200 */
[----:B------:R-:W-:-:S08]  /*2f60*/  DMUL R16, R16, R8 ;  /* 0x0000000810107228 */ /* 0x000fd00000000000 */
[----:B------:R-:W-:-:S08]  /*2f70*/  DMUL R76, R16, R76 ;  /* 0x0000004c104c7228 */ /* 0x000fd00000000000 */
[-C--:B------:R-:W-:Y:S02]  /*2f80*/  DFMA R28, R70, R76.reuse, R28 ;  /* 0x0000004c461c722b */ /* 0x080fe4000000001c */
[-C--:B------:R-:W-:Y:S02]  /*2f90*/  DFMA R30, R20, R76.reuse, R30 ;  /* 0x0000004c141e722b */ /* 0x080fe4000000001e */
[----:B------:R-:W-:Y:S02]  /*2fa0*/  DFMA R32, R18, R76, R32 ;  /* 0x0000004c1220722b */ /* 0x000fe40000000020 */
[----:B--2---:R-:W-:Y:S02]  /*2fb0*/  DFMA R14, R14, R4, -R68 ;  /* 0x000000040e0e722b */ /* 0x004fe40000000844 */
[----:B------:R-:W-:-:S06]  /*2fc0*/  DADD R4, R4, R4 ;  /* 0x0000000004047229 */ /* 0x000fcc0000000004 */
[----:B------:R-:W-:Y:S02]  /*2fd0*/  DFMA R6, -R14, R14, 3 ;  /* 0x400800000e06742b */ /* 0x000fe4000000010e */
[----:B------:R-:W-:-:S06]  /*2fe0*/  DFMA R4, R68, R4, 1 ;  /* 0x3ff000004404742b */ /* 0x000fcc0000000004 */
[C---:B------:R-:W-:Y:S02]  /*2ff0*/  DMUL R6, R14.reuse, R6 ;  /* 0x000000060e067228 */ /* 0x040fe40000000000 */
[----:B------:R-:W-:-:S06]  /*3000*/  DFMA R14, -R14, R14, 1 ;  /* 0x3ff000000e0e742b */ /* 0x000fcc000000010e */
[----:B------:R-:W-:-:S08]  /*3010*/  DMUL R6, R6, 0.5 ;  /* 0x3fe0000006067828 */ /* 0x000fd00000000000 */
[----:B------:R-:W-:-:S08]  /*3020*/  DFMA R10, -R6, R6, 3 ;  /* 0x40080000060a742b */ /* 0x000fd00000000106 */
[----:B------:R-:W-:-:S08]  /*3030*/  DMUL R10, R6, R10 ;  /* 0x0000000a060a7228 */ /* 0x000fd00000000000 */
[----:B------:R-:W-:-:S08]  /*3040*/  DMUL R10, R10, 0.5 ;  /* 0x3fe000000a0a7828 */ /* 0x000fd00000000000 */
[----:B------:R-:W-:-:S08]  /*3050*/  DFMA R8, -R10, R10, 3 ;  /* 0x400800000a08742b */ /* 0x000fd0000000010a */
[C---:B------:R-:W-:Y:S02]  /*3060*/  DMUL R8, R10.reuse, R8 ;  /* 0x000000080a087228 */ /* 0x040fe40000000000 */
[----:B------:R-:W-:-:S06]  /*3070*/  DFMA R10, -R10, R10, 1 ;  /* 0x3ff000000a0a742b */ /* 0x000fcc000000010a */
[----:B------:R-:W-:Y:S02]  /*3080*/  DFMA R8, R8, -0.5, R12 ;  /* 0xbfe000000808782b */ /* 0x000fe4000000000c */
[----:B------:R-:W-:Y:S02]  /*3090*/  DFMA R12, -R6, R6, 1 ;  /* 0x3ff00000060c742b */ /* 0x000fe40000000106 */
[----:B------:R-:W-:-:S04]  /*30a0*/  DMUL R10, R10, -0.75 ;  /* 0xbfe800000a0a7828 */ /* 0x000fc80000000000 */
[----:B------:R-:W-:-:S04]  /*30b0*/  DMUL R8, R8, 0.5 ;  /* 0x3fe0000008087828 */ /* 0x000fc80000000000 */
[----:B------:R-:W-:Y:S02]  /*30c0*/  DMUL R10, R10, 1.5 ;  /* 0x3ff800000a0a7828 */ /* 0x000fe40000000000 */
[----:B------:R-:W0:Y:S02]  /*30d0*/  MUFU.RCP64H R7, R9 ;  /* 0x0000000900077308 */ /* 0x000e240000001800 */
[C---:B------:R-:W-:Y:S02]  /*30e0*/  DSETP.GT.AND P1, PT, R8.reuse, UR6, PT ;  /* 0x0000000608007e2a */ /* 0x040fe4000bf24000 */
[----:B------:R-:W-:Y:S01]  /*30f0*/  VIADD R6, R9, 0x300402 ;  /* 0x0030040209067836 */ /* 0x000fe20000000000 */
[----:B------:R-:W-:Y:S02]  /*3100*/  DMUL R36, R8, R36 ;  /* 0x0000002408247228 */ /* 0x000fe40000000000 */
[----:B------:R-:W-:Y:S02]  /*3110*/  DMUL R10, R10, R12 ;  /* 0x0000000c0a0a7228 */ /* 0x000fe40000000000 */
[----:B------:R-:W-:-:S06]  /*3120*/  FSETP.GEU.AND P0, PT, |R6|, 5.8789094863358348022e-39, PT ;  /* 0x004004020600780b */ /* 0x000fcc0003f0e200 */
[----:B------:R-:W-:Y:S02]  /*3130*/  DMUL R10, R10, 1.5 ;  /* 0x3ff800000a0a7828 */ /* 0x000fe40000000000 */
[----:B0-----:R-:W-:-:S06]  /*3140*/  DFMA R12, -R8, R6, 1 ;  /* 0x3ff00000080c742b */ /* 0x001fcc0000000106 */
[----:B------:R-:W-:Y:S02]  /*3150*/  DMUL R14, R10, R14 ;  /* 0x0000000e0a0e7228 */ /* 0x000fe40000000000 */
[----:B------:R-:W-:-:S06]  /*3160*/  DFMA R12, R12, R12, R12 ;  /* 0x0000000c0c0c722b */ /* 0x000fcc000000000c */
[----:B------:R-:W-:Y:S02]  /*3170*/  DMUL R14, R4, R14 ;  /* 0x0000000e040e7228 */ /* 0x000fe40000000000 */
[----:B------:R-:W-:-:S08]  /*3180*/  DFMA R12, R6, R12, R6 ;  /* 0x0000000c060c722b */ /* 0x000fd00000000006 */
[----:B------:R-:W-:-:S08]  /*3190*/  DFMA R10, -R8, R12, 1 ;  /* 0x3ff00000080a742b */ /* 0x000fd0000000010c */
[----:B------:R-:W-:Y:S01]  /*31a0*/  DFMA R4, R12, R10, R12 ;  /* 0x0000000a0c04722b */ /* 0x000fe2000000000c */
[----:B------:R-:W-:Y:S10]  /*31b0*/  @P0 BRA `(.L_x_45) ;  /* 0x0000000000140947 */ /* 0x000ff40003800000 */
[----:B------:R-:W-:Y:S01]  /*31c0*/  LOP3.LUT R4, R9, 0x7fffffff, RZ, 0xc0, !PT ;  /* 0x7fffffff09047812 */ /* 0x000fe200078ec0ff */
[----:B------:R-:W-:Y:S01]  /*31d0*/  IMAD.MOV.U32 R5, RZ, RZ, R9 ;  /* 0x000000ffff057224 */ /* 0x000fe200078e0009 */
[----:B------:R-:W-:Y:S02]  /*31e0*/  MOV R6, 0x3210 ;  /* 0x0000321000067802 */ /* 0x000fe40000000f00 */
[----:B------:R-:W-:-:S07]  /*31f0*/  IADD3 R4, PT, PT, R4, -0x100000, RZ ;  /* 0xfff0000004047810 */ /* 0x000fce0007ffe0ff */
[----:B------:R-:W-:Y:S05]  /*3200*/  CALL.REL.NOINC `($__internal_0_$__cuda_sm20_dblrcp_rn_slowpath_v3) ;  /* 0x0000000c002c7944 */ /* 0x000fea0003c00000 */
.L_x_45:
[----:B------:R-:W-:Y:S05]  /*3210*/  BSYNC.RECONVERGENT B1 ;  /* 0x0000000000017941 */ /* 0x000fea0003800200 */
.L_x_44:
[----:B------:R-:W0:Y:S01]  /*3220*/  LDCU UR5, c[0x0][0x3b4] ;  /* 0x00007680ff0577ac */ /* 0x000e220008000800 */
[----:B------:R-:W-:Y:S02]  /*3230*/  FSEL R4, R4, RZ, P1 ;  /* 0x000000ff04047208 */ /* 0x000fe40000800000 */
[----:B------:R-:W-:Y:S01]  /*3240*/  FSEL R5, R5, RZ, P1 ;  /* 0x000000ff05057208 */ /* 0x000fe20000800000 */
[----:B------:R-:W-:-:S05]  /*3250*/  UIADD3 UR4, UPT, UPT, UR4, 0x1, URZ ;  /* 0x0000000104047890 */ /* 0x000fca000fffe0ff */
[----:B------:R-:W-:-:S08]  /*3260*/  DMUL R14, R14, R4 ;  /* 0x000000040e0e7228 */ /* 0x000fd00000000000 */
[-C--:B------:R-:W-:Y:S01]  /*3270*/  DFMA R22, -R70, R14.reuse, R22 ;  /* 0x0000000e4616722b */ /* 0x080fe20000000116 */
[----:B0-----:R-:W-:Y:S01]  /*3280*/  UISETP.NE.AND UP0, UPT, UR4, UR5, UPT ;  /* 0x000000050400728c */ /* 0x001fe2000bf05270 */
[-C--:B------:R-:W-:Y:S02]  /*3290*/  DFMA R24, -R20, R14.reuse, R24 ;  /* 0x0000000e1418722b */ /* 0x080fe40000000118 */
[----:B------:R-:W-:-:S06]  /*32a0*/  DFMA R26, -R18, R14, R26 ;  /* 0x0000000e121a722b */ /* 0x000fcc000000011a */
[----:B------:R-:W-:Y:S05]  /*32b0*/  BRA.U UP0, `(.L_x_46) ;  /* 0xffffffd500787547 */ /* 0x000fea000b83ffff */
[----:B------:R-:W-:Y:S01]  /*32c0*/  DADD R52, R64, -R52 ;  /* 0x0000000040347229 */ /* 0x000fe20000000834 */
[----:B------:R-:W-:Y:S01]  /*32d0*/  IMAD.MOV.U32 R8, RZ, RZ, 0x0 ;  /* 0x00000000ff087424 */ /* 0x000fe200078e00ff */
[----:B------:R-:W-:Y:S01]  /*32e0*/  DADD R54, R60, -R54 ;  /* 0x000000003c367229 */ /* 0x000fe20000000836 */
[----:B------:R-:W-:Y:S01]  /*32f0*/  MOV R9, 0x3fd80000 ;  /* 0x3fd8000000097802 */ /* 0x000fe20000000f00 */
[----:B------:R-:W-:Y:S01]  /*3300*/  DADD R50, R56, -R50 ;  /* 0x0000000038327229 */ /* 0x000fe20000000832 */
[----:B------:R-:W-:Y:S01]  /*3310*/  BSSY.RECONVERGENT B0, `(.L_x_47) ;  /* 0x000001d000007945 */ /* 0x000fe20003800200 */
[----:B------:R-:W-:Y:S02]  /*3320*/  DFMA R22, R36, R22, R28 ;  /* 0x000000162416722b */ /* 0x000fe4000000001c */
[----:B------:R-:W-:Y:S02]  /*3330*/  DMUL R4, R52, R52 ;  /* 0x0000003434047228 */ /* 0x000fe40000000000 */
[----:B------:R-:W-:-:S02]  /*3340*/  DFMA R24, R36, R24, R30 ;  /* 0x000000182418722b */ /* 0x000fc4000000001e */
[----:B------:R-:W-:-:S04]  /*3350*/  DFMA R26, R36, R26, R32 ;  /* 0x0000001a241a722b */ /* 0x000fc80000000020 */
        /* <DEDUP_REMOVED lines=24> */
.L_x_48:
[----:B------:R-:W-:Y:S05]  /*34e0*/  BSYNC.RECONVERGENT B0 ;  /* 0x0000000000007941 */ /* 0x000fea0003800200 */
.L_x_47:
[----:B------:R-:W0:Y:S01]  /*34f0*/  MUFU.RCP64H R5, R15 ;  /* 0x0000000f00057308 */ /* 0x000e220000001800 */
[----:B------:R-:W-:Y:S01]  /*3500*/  IADD3 R4, PT, PT, R15, 0x300402, RZ ;  /* 0x003004020f047810 */ /* 0x000fe20007ffe0ff */
[----:B------:R-:W-:Y:S01]  /*3510*/  UMOV UR4, 0x86a12b9b ;  /* 0x86a12b9b00047882 */ /* 0x000fe20000000000 */
[----:B------:R-:W-:Y:S01]  /*3520*/  UMOV UR5, 0x3d06849b ;  /* 0x3d06849b00057882 */ /* 0x000fe20000000000 */
[----:B------:R-:W-:Y:S01]  /*3530*/  BSSY.RECONVERGENT B1, `(.L_x_49) ;  /* 0x000000f000017945 */ /* 0x000fe20003800200 */
[----:B------:R-:W-:Y:S01]  /*3540*/  FSETP.GEU.AND P0, PT, |R4|, 5.8789094863358348022e-39, PT ;  /* 0x004004020400780b */ /* 0x000fe20003f0e200 */
[----:B------:R-:W-:Y:S02]  /*3550*/  DSETP.GT.AND P1, PT, R14, UR4, PT ;  /* 0x000000040e007e2a */ /* 0x000fe4000bf24000 */
        /* <DEDUP_REMOVED lines=8> */
[----:B------:R-:W-:Y:S01]  /*35e0*/  MOV R6, 0x3620 ;  /* 0x0000362000067802 */ /* 0x000fe20000000f00 */
[----:B------:R-:W-:Y:S01]  /*35f0*/  IMAD.MOV.U32 R5, RZ, RZ, R15 ;  /* 0x000000ffff057224 */ /* 0x000fe200078e000f */
[----:B------:R-:W-:-:S07]  /*3600*/  IADD3 R4, PT, PT, R4, -0x100000, RZ ;  /* 0xfff0000004047810 */ /* 0x000fce0007ffe0ff */
[----:B------:R-:W-:Y:S05]  /*3610*/  CALL.REL.NOINC `($__internal_0_$__cuda_sm20_dblrcp_rn_slowpath_v3) ;  /* 0x0000000800287944 */ /* 0x000fea0003c00000 */
.L_x_50:
[----:B------:R-:W-:Y:S05]  /*3620*/  BSYNC.RECONVERGENT B1 ;  /* 0x0000000000017941 */ /* 0x000fea0003800200 */
.L_x_49:
[----:B------:R-:W0:Y:S01]  /*3630*/  LDC.64 R6, c[0x0][0x3a0] ;  /* 0x0000e800ff067b82 */ /* 0x000e220000000a00 */
[----:B------:R-:W1:Y:S02]  /*3640*/  LDCU UR4, c[0x0][0x3b4] ;  /* 0x00007680ff0477ac */ /* 0x000e640008000800 */
[----:B-1----:R-:W-:-:S04]  /*3650*/  IMAD R9, R0, UR4, R3 ;  /* 0x0000000400097c24 */ /* 0x002fc8000f8e0203 */
[----:B0-----:R-:W-:-:S05]  /*3660*/  IMAD.WIDE.U32 R6, R9, 0x8, R6 ;  /* 0x0000000809067825 */ /* 0x001fca00078e0006 */
[----:B------:R-:W2:Y:S01]  /*3670*/  LDG.E.64.CONSTANT R8, desc[UR12][R6.64] ;  /* 0x0000000c06087981 */ /* 0x000ea2000c1e9b00 */
[----:B------:R-:W-:Y:S01]  /*3680*/  DADD R46, -R46, R48 ;  /* 0x000000002e2e7229 */ /* 0x000fe20000000130 */
[----:B------:R-:W-:Y:S01]  /*3690*/  FSEL R4, R4, RZ, P1 ;  /* 0x000000ff04047208 */ /* 0x000fe20000800000 */
[----:B------:R-:W-:Y:S01]  /*36a0*/  IMAD.MOV.U32 R16, RZ, RZ, 0x0 ;  /* 0x00000000ff107424 */ /* 0x000fe200078e00ff */
[----:B------:R-:W-:Y:S01]  /*36b0*/  FSEL R5, R5, RZ, P1 ;  /* 0x000000ff05057208 */ /* 0x000fe20000800000 */
[----:B------:R-:W-:Y:S01]  /*36c0*/  IMAD.MOV.U32 R17, RZ, RZ, 0x3ff00000 ;  /* 0x3ff00000ff117424 */ /* 0x000fe200078e00ff */
[----:B------:R-:W-:Y:S01]  /*36d0*/  UMOV UR4, 0x86a12b9b ;  /* 0x86a12b9b00047882 */ /* 0x000fe20000000000 */
[----:B------:R-:W-:Y:S01]  /*36e0*/  UMOV UR5, 0x3d06849b ;  /* 0x3d06849b00057882 */ /* 0x000fe20000000000 */
[----:B------:R-:W-:Y:S02]  /*36f0*/  BSSY.RECONVERGENT B1, `(.L_x_51) ;  /* 0x0000030000017945 */ /* 0x000fe40003800200 */
[----:B------:R-:W-:-:S08]  /*3700*/  DMUL R46, R4, R46 ;  /* 0x0000002e042e7228 */ /* 0x000fd00000000000 */
[----:B------:R-:W-:-:S08]  /*3710*/  DFMA R10, -R46, R46, 1 ;  /* 0x3ff000002e0a742b */ /* 0x000fd0000000012e */
[C---:B--2---:R-:W-:Y:S02]  /*3720*/  DFMA R10, R8.reuse, R10, R46 ;  /* 0x0000000a080a722b */ /* 0x044fe4000000002e */
[----:B------:R-:W-:-:S06]  /*3730*/  DADD R8, R8, R8 ;  /* 0x0000000008087229 */ /* 0x000fcc0000000008 */
[----:B------:R-:W-:Y:S02]  /*3740*/  DFMA R12, -R10, R10, 3 ;  /* 0x400800000a0c742b */ /* 0x000fe4000000010a */
[----:B------:R-:W-:-:S06]  /*3750*/  DFMA R8, -R46, R8, 1 ;  /* 0x3ff000002e08742b */ /* 0x000fcc0000000108 */
[C---:B------:R-:W-:Y:S02]  /*3760*/  DMUL R12, R10.reuse, R12 ;  /* 0x0000000c0a0c7228 */ /* 0x040fe40000000000 */
[----:B------:R-:W-:-:S06]  /*3770*/  DFMA R10, -R10, R10, 1 ;  /* 0x3ff000000a0a742b */ /* 0x000fcc000000010a */
[----:B------:R-:W-:-:S08]  /*3780*/  DMUL R12, R12, 0.5 ;  /* 0x3fe000000c0c7828 */ /* 0x000fd00000000000 */
[----:B------:R-:W-:-:S08]  /*3790*/  DFMA R14, -R12, R12, 3 ;  /* 0x400800000c0e742b */ /* 0x000fd0000000010c */
[C---:B------:R-:W-:Y:S02]  /*37a0*/  DMUL R14, R12.reuse, R14 ;  /* 0x0000000e0c0e7228 */ /* 0x040fe40000000000 */
[----:B------:R-:W-:-:S06]  /*37b0*/  DFMA R12, -R12, R12, 1 ;  /* 0x3ff000000c0c742b */ /* 0x000fcc000000010c */
[----:B------:R-:W-:-:S08]  /*37c0*/  DMUL R14, R14, 0.5 ;  /* 0x3fe000000e0e7828 */ /* 0x000fd00000000000 */
[----:B------:R-:W-:-:S08]  /*37d0*/  DFMA R6, -R14, R14, 3 ;  /* 0x400800000e06742b */ /* 0x000fd0000000010e */
[C---:B------:R-:W-:Y:S02]  /*37e0*/  DMUL R6, R14.reuse, R6 ;  /* 0x000000060e067228 */ /* 0x040fe40000000000 */
[----:B------:R-:W-:-:S06]  /*37f0*/  DFMA R14, -R14, R14, 1 ;  /* 0x3ff000000e0e742b */ /* 0x000fcc000000010e */
[----:B------:R-:W-:Y:S02]  /*3800*/  DFMA R6, R6, -0.5, R16 ;  /* 0xbfe000000606782b */ /* 0x000fe40000000010 */
[----:B------:R-:W-:-:S06]  /*3810*/  DMUL R14, R14, -0.75 ;  /* 0xbfe800000e0e7828 */ /* 0x000fcc0000000000 */
[----:B------:R-:W-:Y:S02]  /*3820*/  DMUL R32, R6, 0.5 ;  /* 0x3fe0000006207828 */ /* 0x000fe40000000000 */
[----:B------:R-:W-:Y:S02]  /*3830*/  DMUL R14, R14, 1.5 ;  /* 0x3ff800000e0e7828 */ /* 0x000fe40000000000 */
[----:B------:R-:W-:Y:S02]  /*3840*/  DMUL R6, R4, R46 ;  /* 0x0000002e04067228 */ /* 0x000fe40000000000 */
[----:B------:R-:W0:Y:S02]  /*3850*/  MUFU.RCP64H R21, R33 ;  /* 0x0000002100157308 */ /* 0x000e240000001800 */
[----:B------:R-:W-:Y:S02]  /*3860*/  DSETP.GT.AND P1, PT, R32, UR4, PT ;  /* 0x0000000420007e2a */ /* 0x000fe4000bf24000 */
[----:B------:R-:W-:Y:S01]  /*3870*/  IADD3 R20, PT, PT, R33, 0x300402, RZ ;  /* 0x0030040221147810 */ /* 0x000fe20007ffe0ff */
[----:B------:R-:W-:-:S02]  /*3880*/  DMUL R12, R14, R12 ;  /* 0x0000000c0e0c7228 */ /* 0x000fc40000000000 */
[----:B------:R-:W-:Y:S01]  /*3890*/  DFMA R14, R52, R6, -R42 ;  /* 0x00000006340e722b */ /* 0x000fe2000000082a */
[----:B------:R-:W-:-:S05]  /*38a0*/  FSETP.GEU.AND P0, PT, |R20|, 5.8789094863358348022e-39, PT ;  /* 0x004004021400780b */ /* 0x000fca0003f0e200 */
[----:B------:R-:W-:Y:S02]  /*38b0*/  DMUL R12, R12, 1.5 ;  /* 0x3ff800000c0c7828 */ /* 0x000fe40000000000 */
[----:B------:R-:W-:Y:S02]  /*38c0*/  DMUL R14, R4, R14 ;  /* 0x0000000e040e7228 */ /* 0x000fe40000000000 */
[----:B0-----:R-:W-:-:S04]  /*38d0*/  DFMA R16, -R32, R20, 1 ;  /* 0x3ff000002010742b */ /* 0x001fc80000000114 */
[----:B------:R-:W-:-:S04]  /*38e0*/  DMUL R10, R12, R10 ;  /* 0x0000000a0c0a7228 */ /* 0x000fc80000000000 */
[----:B------:R-:W-:Y:S02]  /*38f0*/  DFMA R18, R16, R16, R16 ;  /* 0x000000101012722b */ /* 0x000fe40000000010 */
[----:B------:R-:W-:Y:S02]  /*3900*/  DFMA R16, R54, R6, -R44 ;  /* 0x000000063610722b */ /* 0x000fe4000000082c */
[----:B------:R-:W-:-:S04]  /*3910*/  DMUL R28, R8, R10 ;  /* 0x0000000a081c7228 */ /* 0x000fc80000000000 */
[----:B------:R-:W-:Y:S02]  /*3920*/  DFMA R30, R20, R18, R20 ;  /* 0x00000012141e722b */ /* 0x000fe40000000014 */
[----:B------:R-:W-:Y:S02]  /*3930*/  DFMA R18, R50, R6, -R40 ;  /* 0x000000063212722b */ /* 0x000fe40000000828 */
[----:B------:R-:W-:-:S04]  /*3940*/  DMUL R16, R4, R16 ;  /* 0x0000001004107228 */ /* 0x000fc80000000000 */
[----:B------:R-:W-:Y:S02]  /*3950*/  DFMA R6, -R32, R30, 1 ;  /* 0x3ff000002006742b */ /* 0x000fe4000000011e */
[----:B------:R-:W-:-:S06]  /*3960*/  DMUL R18, R4, R18 ;  /* 0x0000001204127228 */ /* 0x000fcc0000000000 */
        /* <DEDUP_REMOVED lines=8> */
.L_x_52:
[----:B------:R-:W-:Y:S05]  /*39f0*/  BSYNC.RECONVERGENT B1 ;  /* 0x0000000000017941 */ /* 0x000fea0003800200 */
.L_x_51:
[----:B------:R-:W0:Y:S02]  /*3a00*/  LDC.64 R20, c[0x0][0x390] ;  /* 0x0000e400ff147b82 */ /* 0x000e240000000a00 */
[----:B0-----:R-:W-:-:S06]  /*3a10*/  IMAD.WIDE R20, R2, 0x8, R20 ;  /* 0x0000000802147825 */ /* 0x001fcc00078e0214 */
[----:B------:R-:W5:Y:S01]  /*3a20*/  LDG.E.64.CONSTANT R20, desc[UR12][R20.64] ;  /* 0x0000000c14147981 */ /* 0x000f62000c1e9b00 */
[----:B------:R-:W0:Y:S01]  /*3a30*/  MUFU.RCP64H R7, R39 ;  /* 0x0000002700077308 */ /* 0x000e220000001800 */
[----:B------:R-:W-:Y:S01]  /*3a40*/  VIADD R6, R39, 0x300402 ;  /* 0x0030040227067836 */ /* 0x000fe20000000000 */
[----:B------:R-:W-:Y:S01]  /*3a50*/  FSEL R4, R4, RZ, P1 ;  /* 0x000000ff04047208 */ /* 0x000fe20000800000 */
[----:B------:R-:W-:Y:S01]  /*3a60*/  UMOV UR4, 0x86a12b9b ;  /* 0x86a12b9b00047882 */ /* 0x000fe20000000000 */
[----:B------:R-:W-:Y:S01]  /*3a70*/  FSEL R5, R5, RZ, P1 ;  /* 0x000000ff05057208 */ /* 0x000fe20000800000 */
[----:B------:R-:W-:Y:S01]  /*3a80*/  UMOV UR5, 0x3d06849b ;  /* 0x3d06849b00057882 */ /* 0x000fe20000000000 */
[----:B------:R-:W-:Y:S01]  /*3a90*/  FSETP.GEU.AND P0, PT, |R6|, 5.8789094863358348022e-39, PT ;  /* 0x004004020600780b */ /* 0x000fe20003f0e200 */
[----:B------:R-:W-:Y:S01]  /*3aa0*/  DSETP.GT.AND P1, PT, R38, UR4, PT ;  /* 0x0000000426007e2a */ /* 0x000fe2000bf24000 */
[----:B------:R-:W-:Y:S02]  /*3ab0*/  BSSY.RECONVERGENT B1, `(.L_x_53) ;  /* 0x0000012000017945 */ /* 0x000fe40003800200 */
[----:B------:R-:W-:-:S02]  /*3ac0*/  DMUL R28, R28, R4 ;  /* 0x000000041c1c7228 */ /* 0x000fc40000000000 */
[----:B0-----:R-:W-:-:S06]  /*3ad0*/  DFMA R8, -R38, R6, 1 ;  /* 0x3ff000002608742b */ /* 0x001fcc0000000106 */
[----:B------:R-:W-:Y:S02]  /*3ae0*/  DMUL R28, R34, R28 ;  /* 0x0000001c221c7228 */ /* 0x000fe40000000000 */
[----:B------:R-:W-:-:S06]  /*3af0*/  DFMA R8, R8, R8, R8 ;  /* 0x000000080808722b */ /* 0x000fcc0000000008 */
[-C--:B------:R-:W-:Y:S02]  /*3b00*/  DMUL R16, R16, R28.reuse ;  /* 0x0000001c10107228 */ /* 0x080fe40000000000 */
[-C--:B------:R-:W-:Y:S02]  /*3b10*/  DMUL R14, R14, R28.reuse ;  /* 0x0000001c0e0e7228 */ /* 0x080fe40000000000 */
[----:B------:R-:W-:Y:S02]  /*3b20*/  DMUL R18, R18, R28 ;  /* 0x0000001c12127228 */ /* 0x000fe40000000000 */
        /* <DEDUP_REMOVED lines=9> */
[----:B-----5:R-:W-:Y:S05]  /*3bc0*/  CALL.REL.NOINC `($__internal_0_$__cuda_sm20_dblrcp_rn_slowpath_v3) ;  /* 0x0000000000bc7944 */ /* 0x020fea0003c00000 */
.L_x_54:
[----:B------:R-:W-:Y:S05]  /*3bd0*/  BSYNC.RECONVERGENT B1 ;  /* 0x0000000000017941 */ /* 0x000fea0003800200 */
.L_x_53:
[----:B------:R-:W-:Y:S01]  /*3be0*/  DMUL R38, R38, R38 ;  /* 0x0000002626267228 */ /* 0x000fe20000000000 */
[----:B------:R-:W-:Y:S01]  /*3bf0*/  FSEL R4, R4, RZ, P1 ;  /* 0x000000ff04047208 */ /* 0x000fe20000800000 */
[----:B------:R-:W-:Y:S01]  /*3c00*/  UMOV UR4, 0x86a12b9b ;  /* 0x86a12b9b00047882 */ /* 0x000fe20000000000 */
[----:B------:R-:W-:Y:S01]  /*3c10*/  FSEL R5, R5, RZ, P1 ;  /* 0x000000ff05057208 */ /* 0x000fe20000800000 */
[----:B------:R-:W-:Y:S01]  /*3c20*/  UMOV UR5, 0x3d06849b ;  /* 0x3d06849b00057882 */ /* 0x000fe20000000000 */
[----:B------:R-:W-:Y:S01]  /*3c30*/  BSSY.RECONVERGENT B1, `(.L_x_55) ;  /* 0x0000014000017945 */ /* 0x000fe20003800200 */
[----:B------:R-:W0:Y:S02]  /*3c40*/  MUFU.RCP64H R7, R39 ;  /* 0x0000002700077308 */ /* 0x000e240000001800 */
[----:B------:R-:W-:Y:S02]  /*3c50*/  DSETP.GT.AND P1, PT, R38, UR4, PT ;  /* 0x0000000426007e2a */ /* 0x000fe4000bf24000 */
[----:B------:R-:W-:Y:S01]  /*3c60*/  VIADD R6, R39, 0x300402 ;  /* 0x0030040227067836 */ /* 0x000fe20000000000 */
[----:B------:R-:W-:-:S02]  /*3c70*/  DMUL R16, R16, R4 ;  /* 0x0000000410107228 */ /* 0x000fc40000000000 */
[-C--:B------:R-:W-:Y:S02]  /*3c80*/  DMUL R14, R14, R4.reuse ;  /* 0x000000040e0e7228 */ /* 0x080fe40000000000 */
[----:B------:R-:W-:Y:S01]  /*3c90*/  FSETP.GEU.AND P0, PT, |R6|, 5.8789094863358348022e-39, PT ;  /* 0x004004020600780b */ /* 0x000fe20003f0e200 */
[----:B------:R-:W-:Y:S02]  /*3ca0*/  DMUL R18, R18, R4 ;  /* 0x0000000412127228 */ /* 0x000fe40000000000 */
        /* <DEDUP_REMOVED lines=12> */
.L_x_56:
[----:B------:R-:W-:Y:S05]  /*3d70*/  BSYNC.RECONVERGENT B1 ;  /* 0x0000000000017941 */ /* 0x000fea0003800200 */
.L_x_55:
[----:B------:R-:W0:Y:S01]  /*3d80*/  LDC R9, c[0x0][0x3b0] ;  /* 0x0000ec00ff097b82 */ /* 0x000e220000000800 */
[----:B------:R-:W-:Y:S02]  /*3d90*/  FSEL R4, R4, RZ, P1 ;  /* 0x000000ff04047208 */ /* 0x000fe40000800000 */
[----:B------:R-:W-:-:S05]  /*3da0*/  FSEL R5, R5, RZ, P1 ;  /* 0x000000ff05057208 */ /* 0x000fca0000800000 */
[----:B------:R-:W1:Y:S01]  /*3db0*/  LDC.64 R6, c[0x0][0x380] ;  /* 0x0000e000ff067b82 */ /* 0x000e620000000a00 */
[----:B------:R-:W-:-:S08]  /*3dc0*/  DMUL R34, R34, R4 ;  /* 0x0000000422227228 */ /* 0x000fd00000000000 */
[-C--:B------:R-:W-:Y:S02]  /*3dd0*/  DFMA R16, -R22, R34.reuse, R16 ;  /* 0x000000221610722b */ /* 0x080fe40000000110 */
[-C--:B------:R-:W-:Y:S02]  /*3de0*/  DFMA R14, -R24, R34.reuse, R14 ;  /* 0x00000022180e722b */ /* 0x080fe4000000010e */
[----:B------:R-:W-:Y:S01]  /*3df0*/  DFMA R18, -R26, R34, R18 ;  /* 0x000000221a12722b */ /* 0x000fe20000000112 */
[----:B0-----:R-:W-:-:S03]  /*3e00*/  IMAD R3, R3, R9, RZ ;  /* 0x0000000903037224 */ /* 0x001fc600078e02ff */
[C---:B-----5:R-:W-:Y:S02]  /*3e10*/  DMUL R16, R20.reuse, R16 ;  /* 0x0000001014107228 */ /* 0x060fe40000000000 */
[C---:B------:R-:W-:Y:S01]  /*3e20*/  DMUL R14, R20.reuse, R14 ;  /* 0x0000000e140e7228 */ /* 0x040fe20000000000 */
[----:B------:R-:W-:Y:S01]  /*3e30*/  IMAD R3, R3, 0x3, R2 ;  /* 0x0000000303037824 */ /* 0x000fe200078e0202 */
[----:B------:R-:W-:-:S03]  /*3e40*/  DMUL R18, R20, R18 ;  /* 0x0000001214127228 */ /* 0x000fc60000000000 */
[----:B-1----:R-:W-:-:S05]  /*3e50*/  IMAD.WIDE R2, R3, 0x8, R6 ;  /* 0x0000000803027825 */ /* 0x002fca00078e0206 */
[----:B------:R-:W-:Y:S01]  /*3e60*/  STG.E.64 desc[UR12][R2.64], R16 ;  /* 0x0000001002007986 */ /* 0x000fe2000c101b0c */
[----:B------:R-:W-:-:S05]  /*3e70*/  IMAD.WIDE R4, R9, 0x8, R2 ;  /* 0x0000000809047825 */ /* 0x000fca00078e0202 */
[----:B------:R-:W-:Y:S01]  /*3e80*/  STG.E.64 desc[UR12][R4.64], R14 ;  /* 0x0000000e04007986 */ /* 0x000fe2000c101b0c */
[----:B------:R-:W-:-:S05]  /*3e90*/  IMAD.WIDE R6, R9, 0x8, R4 ;  /* 0x0000000809067825 */ /* 0x000fca00078e0204 */
[----:B------:R-:W-:Y:S01]  /*3ea0*/  STG.E.64 desc[UR12][R6.64], R18 ;  /* 0x0000001206007986 */ /* 0x000fe2000c101b0c */
[----:B------:R-:W-:Y:S05]  /*3eb0*/  EXIT ;  /* 0x000000000000794d */ /* 0x000fea0003800000 */
        .weak           $__internal_0_$__cuda_sm20_dblrcp_rn_slowpath_v3
        .type           $__internal_0_$__cuda_sm20_dblrcp_rn_slowpath_v3,@function
        .size           $__internal_0_$__cuda_sm20_dblrcp_rn_slowpath_v3,($__internal_1_$__cuda_sm20_dsqrt_rn_f64_mediumpath_v1 - $__internal_0_$__cuda_sm20_dblrcp_rn_slowpath_v3)
$__internal_0_$__cuda_sm20_dblrcp_rn_slowpath_v3:
[----:B------:R-:W-:Y:S01]  /*3ec0*/  MOV R9, R5 ;  /* 0x0000000500097202 */ /* 0x000fe20000000f00 */
[----:B------:R-:W-:Y:S05]  /*3ed0*/  BSSY.RECONVERGENT B0, `(.L_x_57) ;  /* 0x0000023000007945 */ /* 0x000fea0003800200 */
[----:B------:R-:W-:-:S14]  /*3ee0*/  DSETP.GTU.AND P0, PT, |R8|, +INF , PT ;  /* 0x7ff000000800742a */ /* 0x000fdc0003f0c200 */
[----:B------:R-:W-:Y:S05]  /*3ef0*/  @P0 BRA `(.L_x_58) ;  /* 0x0000000000780947 */ /* 0x000fea0003800000 */
[----:B------:R-:W-:-:S05]  /*3f00*/  LOP3.LUT R5, R5, 0x7fffffff, RZ, 0xc0, !PT ;  /* 0x7fffffff05057812 */ /* 0x000fca00078ec0ff */
[----:B------:R-:W-:-:S05]  /*3f10*/  VIADD R7, R5, 0xffffffff ;  /* 0xffffffff05077836 */ /* 0x000fca0000000000 */
[----:B------:R-:W-:-:S13]  /*3f20*/  ISETP.GE.U32.AND P0, PT, R7, 0x7fefffff, PT ;  /* 0x7fefffff0700780c */ /* 0x000fda0003f06070 */
[----:B------:R-:W-:Y:S01]  /*3f30*/  @P0 LOP3.LUT R11, R9, 0x7ff00000, RZ, 0x3c, !PT ;  /* 0x7ff00000090b0812 */ /* 0x000fe200078e3cff */
[----:B------:R-:W-:Y:S01]  /*3f40*/  @P0 IMAD.MOV.U32 R10, RZ, RZ, RZ ;  /* 0x000000ffff0a0224 */ /* 0x000fe200078e00ff */
[----:B------:R-:W-:Y:S06]  /*3f50*/  @P0 BRA `(.L_x_59) ;  /* 0x0000000000680947 */ /* 0x000fec0003800000 */
[----:B------:R-:W-:-:S13]  /*3f60*/  ISETP.GE.U32.AND P0, PT, R5, 0x1000001, PT ;  /* 0x010000010500780c */ /* 0x000fda0003f06070 */
[----:B------:R-:W-:Y:S05]  /*3f70*/  @!P0 BRA `(.L_x_60) ;  /* 0x0000000000348947 */ /* 0x000fea0003800000 */
[----:B------:R-:W-:Y:S01]  /*3f80*/  IADD3 R11, PT, PT, R9, -0x3fe00000, RZ ;  /* 0xc0200000090b7810 */ /* 0x000fe20007ffe0ff */
[----:B------:R-:W-:-:S03]  /*3f90*/  IMAD.MOV.U32 R10, RZ, RZ, R8 ;  /* 0x000000ffff0a7224 */ /* 0x000fc600078e0008 */
[----:B------:R-:W0:Y:S03]  /*3fa0*/  MUFU.RCP64H R5, R11 ;  /* 0x0000000b00057308 */ /* 0x000e260000001800 */
[----:B0-----:R-:W-:-:S08]  /*3fb0*/  DFMA R12, -R10, R4, 1 ;  /* 0x3ff000000a0c742b */ /* 0x001fd00000000104 */
[----:B------:R-:W-:-:S08]  /*3fc0*/  DFMA R12, R12, R12, R12 ;  /* 0x0000000c0c0c722b */ /* 0x000fd0000000000c */
[----:B------:R-:W-:-:S08]  /*3fd0*/  DFMA R12, R4, R12, R4 ;  /* 0x0000000c040c722b */ /* 0x000fd00000000004 */
[----:B------:R-:W-:-:S08]  /*3fe0*/  DFMA R4, -R10, R12, 1 ;  /* 0x3ff000000a04742b */ /* 0x000fd0000000010c */
[----:B------:R-:W-:-:S08]  /*3ff0*/  DFMA R4, R12, R4, R12 ;  /* 0x000000040c04722b */ /* 0x000fd0000000000c */
[----:B------:R-:W-:-:S08]  /*4000*/  DMUL R4, R4, 2.2250738585072013831e-308 ;  /* 0x0010000004047828 */ /* 0x000fd00000000000 */
[----:B------:R-:W-:-:S08]  /*4010*/  DFMA R8, -R8, R4, 1 ;  /* 0x3ff000000808742b */ /* 0x000fd00000000104 */
[----:B------:R-:W-:-:S08]  /*4020*/  DFMA R8, R8, R8, R8 ;  /* 0x000000080808722b */ /* 0x000fd00000000008 */
[----:B------:R-:W-:Y:S01]  /*4030*/  DFMA R10, R4, R8, R4 ;  /* 0x00000008040a722b */ /* 0x000fe20000000004 */
[----:B------:R-:W-:Y:S10]  /*4040*/  BRA `(.L_x_59) ;  /* 0x00000000002c7947 */ /* 0x000ff40003800000 */
.L_x_60:
[----:B------:R-:W-:-:S06]  /*4050*/  DMUL R8, R8, 8.11296384146066816958e+31 ;  /* 0x4690000008087828 */ /* 0x000fcc0000000000 */
[----:B------:R-:W0:Y:S02]  /*4060*/  MUFU.RCP64H R5, R9 ;  /* 0x0000000900057308 */ /* 0x000e240000001800 */
[----:B0-----:R-:W-:-:S08]  /*4070*/  DFMA R10, -R8, R4, 1 ;  /* 0x3ff00000080a742b */ /* 0x001fd00000000104 */
[----:B------:R-:W-:-:S08]  /*4080*/  DFMA R10, R10, R10, R10 ;  /* 0x0000000a0a0a722b */ /* 0x000fd0000000000a */
[----:B------:R-:W-:-:S08]  /*4090*/  DFMA R10, R4, R10, R4 ;  /* 0x0000000a040a722b */ /* 0x000fd00000000004 */
[----:B------:R-:W-:-:S08]  /*40a0*/  DFMA R4, -R8, R10, 1 ;  /* 0x3ff000000804742b */ /* 0x000fd0000000010a */
[----:B------:R-:W-:-:S08]  /*40b0*/  DFMA R4, R10, R4, R10 ;  /* 0x000000040a04722b */ /* 0x000fd0000000000a */
[----:B------:R-:W-:Y:S01]  /*40c0*/  DMUL R10, R4, 8.11296384146066816958e+31 ;  /* 0x46900000040a7828 */ /* 0x000fe20000000000 */
[----:B------:R-:W-:Y:S10]  /*40d0*/  BRA `(.L_x_59) ;  /* 0x0000000000087947 */ /* 0x000ff40003800000 */
.L_x_58:
[----:B------:R-:W-:Y:S01]  /*40e0*/  LOP3.LUT R11, R9, 0x80000, RZ, 0xfc, !PT ;  /* 0x00080000090b7812 */ /* 0x000fe200078efcff */
[----:B------:R-:W-:-:S07]  /*40f0*/  IMAD.MOV.U32 R10, RZ, RZ, R8 ;  /* 0x000000ffff0a7224 */ /* 0x000fce00078e0008 */
.L_x_59:
[----:B------:R-:W-:Y:S05]  /*4100*/  BSYNC.RECONVERGENT B0 ;  /* 0x0000000000007941 */ /* 0x000fea0003800200 */
.L_x_57:
[----:B------:R-:W-:Y:S01]  /*4110*/  IMAD.MOV.U32 R7, RZ, RZ, 0x0 ;  /* 0x00000000ff077424 */ /* 0x000fe200078e00ff */
[----:B------:R-:W-:Y:S01]  /*4120*/  MOV R4, R10 ;  /* 0x0000000a00047202 */ /* 0x000fe20000000f00 */
[----:B------:R-:W-:Y:S02]  /*4130*/  IMAD.MOV.U32 R5, RZ, RZ, R11 ;  /* 0x000000ffff057224 */ /* 0x000fe400078e000b */
[----:B------:R-:W-:Y:S05]  /*4140*/  RET.REL.NODEC R6 `(_Z33GDFTgrid_weight_derivative_kernelPdPKdS1_S1_S1_PKiii) ;  /* 0xffffffbc06ac7950 */ /* 0x000fea0003c3ffff */
        .weak           $__internal_1_$__cuda_sm20_dsqrt_rn_f64_mediumpath_v1
        .type           $__internal_1_$__cuda_sm20_dsqrt_rn_f64_mediumpath_v1,@function
        .size           $__internal_1_$__cuda_sm20_dsqrt_rn_f64_mediumpath_v1,(.L_x_99 - $__internal_1_$__cuda_sm20_dsqrt_rn_f64_mediumpath_v1)
$__internal_1_$__cuda_sm20_dsqrt_rn_f64_mediumpath_v1:
[----:B------:R-:W-:Y:S01]  /*4150*/  ISETP.GE.U32.AND P0, PT, R12, -0x3400000, PT ;  /* 0xfcc000000c00780c */ /* 0x000fe20003f06070 */
[----:B------:R-:W-:Y:S01]  /*4160*/  BSSY.RECONVERGENT B1, `(.L_x_61) ;  /* 0x0000026000017945 */ /* 0x000fe20003800200 */
[----:B------:R-:W-:Y:S01]  /*4170*/  IMAD.MOV.U32 R9, RZ, RZ, R7 ;  /* 0x000000ffff097224 */ /* 0x000fe200078e0007 */
[----:B------:R-:W-:Y:S01]  /*4180*/  MOV R12, R78 ;  /* 0x0000004e000c7202 */ /* 0x000fe20000000f00 */
[----:B------:R-:W-:-:S09]  /*4190*/  IMAD.MOV.U32 R7, RZ, RZ, R5 ;  /* 0x000000ffff077224 */ /* 0x000fd200078e0005 */
[----:B------:R-:W-:Y:S05]  /*41a0*/  @!P0 BRA `(.L_x_62) ;  /* 0x0000000000208947 */ /* 0x000fea0003800000 */
[----:B------:R-:W-:-:S10]  /*41b0*/  DFMA.RM R8, R10, R8, R6 ;  /* 0x000000080a08722b */ /* 0x000fd40000004006 */
[----:B------:R-:W-:-:S04]  /*41c0*/  IADD3 R6, P0, PT, R8, 0x1, RZ ;  /* 0x0000000108067810 */ /* 0x000fc80007f1e0ff */
[----:B------:R-:W-:-:S06]  /*41d0*/  IADD3.X R7, PT, PT, RZ, R9, RZ, P0, !PT ;  /* 0x00000009ff077210 */ /* 0x000fcc00007fe4ff */
[----:B------:R-:W-:-:S08]  /*41e0*/  DFMA.RP R12, -R8, R6, R12 ;  /* 0x00000006080c722b */ /* 0x000fd0000000810c */
[----:B------:R-:W-:-:S06]  /*41f0*/  DSETP.GT.AND P0, PT, R12, RZ, PT ;  /* 0x000000ff0c00722a */ /* 0x000fcc0003f04000 */
[----:B------:R-:W-:Y:S02]  /*4200*/  FSEL R6, R6, R8, P0 ;  /* 0x0000000806067208 */ /* 0x000fe40000000000 */
[----:B------:R-:W-:Y:S01]  /*4210*/  FSEL R7, R7, R9, P0 ;  /* 0x0000000907077208 */ /* 0x000fe20000000000 */
[----:B------:R-:W-:Y:S06]  /*4220*/  BRA `(.L_x_63) ;  /* 0x0000000000647947 */ /* 0x000fec0003800000 */
.L_x_62:
[----:B------:R-:W-:-:S14]  /*4230*/  DSETP.NE.AND P0, PT, R12, RZ, PT ;  /* 0x000000ff0c00722a */ /* 0x000fdc0003f05000 */
[----:B------:R-:W-:Y:S05]  /*4240*/  @!P0 BRA `(.L_x_64) ;  /* 0x0000000000588947 */ /* 0x000fea0003800000 */
[----:B------:R-:W-:-:S13]  /*4250*/  ISETP.GE.AND P0, PT, R13, RZ, PT ;  /* 0x000000ff0d00720c */ /* 0x000fda0003f06270 */
[----:B------:R-:W-:Y:S02]  /*4260*/  @!P0 IMAD.MOV.U32 R6, RZ, RZ, 0x0 ;  /* 0x00000000ff068424 */ /* 0x000fe400078e00ff */
[----:B------:R-:W-:Y:S01]  /*4270*/  @!P0 IMAD.MOV.U32 R7, RZ, RZ, -0x80000 ;  /* 0xfff80000ff078424 */ /* 0x000fe200078e00ff */
[----:B------:R-:W-:Y:S06]  /*4280*/  @!P0 BRA `(.L_x_63) ;  /* 0x00000000004c8947 */ /* 0x000fec0003800000 */
[----:B------:R-:W-:-:S13]  /*4290*/  ISETP.GT.AND P0, PT, R13, 0x7fefffff, PT ;  /* 0x7fefffff0d00780c */ /* 0x000fda0003f04270 */
[----:B------:R-:W-:Y:S05]  /*42a0*/  @P0 BRA `(.L_x_64) ;  /* 0x0000000000400947 */ /* 0x000fea0003800000 */
[----:B------:R-:W-:Y:S01]  /*42b0*/  DMUL R12, R12, 8.11296384146066816958e+31 ;  /* 0x469000000c0c7828 */ /* 0x000fe20000000000 */
[----:B------:R-:W-:Y:S01]  /*42c0*/  MOV R10, RZ ;  /* 0x000000ff000a7202 */ /* 0x000fe20000000f00 */
[----:B------:R-:W-:Y:S02]  /*42d0*/  IMAD.MOV.U32 R6, RZ, RZ, 0x0 ;  /* 0x00000000ff067424 */ /* 0x000fe400078e00ff */
[----:B------:R-:W-:Y:S02]  /*42e0*/  IMAD.MOV.U32 R7, RZ, RZ, 0x3fd80000 ;  /* 0x3fd80000ff077424 */ /* 0x000fe400078e00ff */
[----:B------:R-:W0:Y:S02]  /*42f0*/  MUFU.RSQ64H R11, R13 ;  /* 0x0000000d000b7308 */ /* 0x000e240000001c00 */
[----:B0-----:R-:W-:-:S08]  /*4300*/  DMUL R8, R10, R10 ;  /* 0x0000000a0a087228 */ /* 0x001fd00000000000 */
[----:B------:R-:W-:-:S08]  /*4310*/  DFMA R8, R12, -R8, 1 ;  /* 0x3ff000000c08742b */ /* 0x000fd00000000808 */
[----:B------:R-:W-:Y:S02]  /*4320*/  DFMA R6, R8, R6, 0.5 ;  /* 0x3fe000000806742b */ /* 0x000fe40000000006 */
[----:B------:R-:W-:-:S08]  /*4330*/  DMUL R8, R10, R8 ;  /* 0x000000080a087228 */ /* 0x000fd00000000000 */
[----:B------:R-:W-:-:S08]  /*4340*/  DFMA R8, R6, R8, R10 ;  /* 0x000000080608722b */ /* 0x000fd0000000000a */
[----:B------:R-:W-:Y:S02]  /*4350*/  DMUL R6, R12, R8 ;  /* 0x000000080c067228 */ /* 0x000fe40000000000 */
[----:B------:R-:W-:-:S06]  /*4360*/  IADD3 R9, PT, PT, R9, -0x100000, RZ ;  /* 0xfff0000009097810 */ /* 0x000fcc0007ffe0ff */
[----:B------:R-:W-:-:S08]  /*4370*/  DFMA R10, R6, -R6, R12 ;  /* 0x80000006060a722b */ /* 0x000fd0000000000c */
[----:B------:R-:W-:-:S10]  /*4380*/  DFMA R6, R8, R10, R6 ;  /* 0x0000000a0806722b */ /* 0x000fd40000000006 */
[----:B------:R-:W-:Y:S01]  /*4390*/  VIADD R7, R7, 0xfcb00000 ;  /* 0xfcb0000007077836 */ /* 0x000fe20000000000 */
[----:B------:R-:W-:Y:S06]  /*43a0*/  BRA `(.L_x_63) ;  /* 0x0000000000047947 */ /* 0x000fec0003800000 */
.L_x_64:
[----:B------:R-:W-:-:S11]  /*43b0*/  DADD R6, R12, R12 ;  /* 0x000000000c067229 */ /* 0x000fd6000000000c */
.L_x_63:
[----:B------:R-:W-:Y:S05]  /*43c0*/  BSYNC.RECONVERGENT B1 ;  /* 0x0000000000017941 */ /* 0x000fea0003800200 */
.L_x_61:
[----:B------:R-:W-:Y:S02]  /*43d0*/  HFMA2 R9, -RZ, RZ, 0, 0 ;  /* 0x00000000ff097431 */ /* 0x000fe400000001ff */
[----:B------:R-:W-:Y:S01]  /*43e0*/  IMAD.MOV.U32 R8, RZ, RZ, R4 ;  /* 0x000000ffff087224 */ /* 0x000fe200078e0004 */
[----:B------:R-:W-:-:S03]  /*43f0*/  MOV R5, R7 ;  /* 0x0000000700057202 */ /* 0x000fc60000000f00 */
[----:B------:R-:W-:Y:S05]  /*4400*/  RET.REL.NODEC R8 `(_Z33GDFTgrid_weight_derivative_kernelPdPKdS1_S1_S1_PKiii) ;  /* 0xffffffb808fc7950 */ /* 0x000fea0003c3ffff */
.L_x_65:
        /* <DEDUP_REMOVED lines=15> */
.L_x_99:


//--------------------- .text._Z22GDFTgrid_weight_kernelPdS_S_S_Piii --------------------------
	.section	.text._Z22GDFTgrid_weight_kernelPdS_S_S_Piii,"ax",@progbits
	.align	128
        .global         _Z22GDFTgrid_weight_kernelPdS_S_S_Piii
        .type           _Z22GDFTgrid_weight_kernelPdS_S_S_Piii,@function
        .size           _Z22GDFTgrid_weight_kernelPdS_S_S_Piii,(.L_x_100 - _Z22GDFTgrid_weight_kernelPdS_S_S_Piii)
        .other          _Z22GDFTgrid_weight_kernelPdS_S_S_Piii,@"STO_CUDA_ENTRY STV_DEFAULT"
_Z22GDFTgrid_weight_kernelPdS_S_S_Piii:
.text._Z22GDFTgrid_weight_kernelPdS_S_S_Piii:
[----:B------:R-:W-:Y:S01]  /*0000*/  LDC R1, c[0x0][0x37c] ;  /* 0x0000df00ff017b82 */ /* 0x000fe20000000800 */
[----:B------:R-:W0:Y:S01]  /*0010*/  S2R R6, SR_TID.X ;  /* 0x0000000000067919 */ /* 0x000e220000002100 */
[----:B------:R-:W1:Y:S01]  /*0020*/  LDCU UR4, c[0x0][0x3a8] ;  /* 0x00007500ff0477ac */ /* 0x000e620008000800 */
[----:B------:R-:W-:Y:S02]  /*0030*/  CS2R R86, SRZ ;  /* 0x0000000000567805 */ /* 0x000fe4000001ff00 */
[----:B------:R-:W-:Y:S01]  /*0040*/  CS2R R88, SRZ ;  /* 0x0000000000587805 */ /* 0x000fe2000001ff00 */
[----:B------:R-:W0:Y:S01]  /*0050*/  S2R R5, SR_TID.Y ;  /* 0x0000000000057919 */ /* 0x000e220000002200 */
[----:B------:R-:W2:Y:S01]  /*0060*/  LDCU.64 UR10, c[0x0][0x358] ;  /* 0x00006b00ff0a77ac */ /* 0x000ea20008000a00 */
[----:B------:R-:W-:Y:S01]  /*0070*/  CS2R R90, SRZ ;  /* 0x00000000005a7805 */ /* 0x000fe2000001ff00 */
[----:B------:R-:W3:Y:S01]  /*0080*/  S2R R3, SR_CTAID.X ;  /* 0x0000000000037919 */ /* 0x000ee20000002500 */
[----:B-1----:R-:W-:Y:S01]  /*0090*/  IMAD.U32 R7, RZ, RZ, UR4 ;  /* 0x00000004ff077e24 */ /* 0x002fe2000f8e00ff */
[----:B------:R-:W1:Y:S01]  /*00a0*/  LDCU UR4, c[0x0][0x3ac] ;  /* 0x00007580ff0477ac */ /* 0x000e620008000800 */
[----:B0-----:R-:W-:-:S02]  /*00b0*/  IMAD R4, R5, 0x10, R6 ;  /* 0x0000001005047824 */ /* 0x001fc400078e0206 */
[----:B-1----:R-:W-:Y:S01]  /*00c0*/  IMAD.U32 R0, RZ, RZ, UR4 ;  /* 0x00000004ff007e24 */ /* 0x002fe2000f8e00ff */
[----:B------:R-:W0:Y:S01]  /*00d0*/  LDCU UR4, c[0x0][0x3ac] ;  /* 0x00007580ff0477ac */ /* 0x000e220008000800 */
[----:B---3--:R-:W-:-:S05]  /*00e0*/  IMAD R4, R3, 0x100, R4 ;  /* 0x0000010003047824 */ /* 0x008fca00078e0204 */
[----:B------:R-:W-:-:S13]  /*00f0*/  ISETP.GE.AND P0, PT, R4, R7, PT ;  /* 0x000000070400720c */ /* 0x000fda0003f06270 */
[----:B------:R-:W1:Y:S08]  /*0100*/  @!P0 LDC.64 R2, c[0x0][0x388] ;  /* 0x0000e200ff028b82 */ /* 0x000e700000000a00 */
[----:B------:R-:W3:Y:S01]  /*0110*/  @!P0 LDC.64 R12, c[0x0][0x3a0] ;  /* 0x0000e800ff0c8b82 */ /* 0x000ee20000000a00 */
[----:B-1----:R-:W-:-:S05]  /*0120*/  @!P0 IMAD.WIDE R2, R4, 0x8, R2 ;  /* 0x0000000804028825 */ /* 0x002fca00078e0202 */
[----:B--2---:R1:W5:Y:S01]  /*0130*/  @!P0 LDG.E.64 R86, desc[UR10][R2.64] ;  /* 0x0000000a02568981 */ /* 0x004362000c1e1b00 */
[----:B------:R-:W-:-:S04]  /*0140*/  @!P0 IMAD.WIDE R8, R7, 0x8, R2 ;  /* 0x0000000807088825 */ /* 0x000fc800078e0202 */
[----:B---3--:R-:W-:Y:S01]  /*0150*/  @!P0 IMAD.WIDE R12, R4, 0x4, R12 ;  /* 0x00000004040c8825 */ /* 0x008fe200078e020c */
[----:B------:R1:W5:Y:S03]  /*0160*/  @!P0 LDG.E.64 R88, desc[UR10][R8.64] ;  /* 0x0000000a08588981 */ /* 0x000366000c1e1b00 */
[----:B------:R-:W-:Y:S01]  /*0170*/  @!P0 IMAD.WIDE R10, R7, 0x8, R8 ;  /* 0x00000008070a8825 */ /* 0x000fe200078e0208 */
[----:B------:R1:W5:Y:S04]  /*0180*/  @!P0 LDG.E R0, desc[UR10][R12.64] ;  /* 0x0000000a0c008981 */ /* 0x000368000c1e1900 */
[----:B------:R1:W5:Y:S01]  /*0190*/  @!P0 LDG.E.64 R90, desc[UR10][R10.64] ;  /* 0x0000000a0a5a8981 */ /* 0x000362000c1e1b00 */
[----:B0-----:R-:W-:Y:S01]  /*01a0*/  UISETP.GE.AND UP0, UPT, UR4, 0x1, UPT ;  /* 0x000000010400788c */ /* 0x001fe2000bf06270 */
[----:B------:R-:W-:-:S02]  /*01b0*/  CS2R R84, SRZ ;  /* 0x0000000000547805 */ /* 0x000fc4000001ff00 */
[----:B------:R-:W-:-:S06]  /*01c0*/  CS2R R82, SRZ ;  /* 0x0000000000527805 */ /* 0x000fcc000001ff00 */
[----:B-1----:R-:W-:Y:S05]  /*01d0*/  BRA.U !UP0, `(.L_x_66) ;  /* 0x000001c908dc7547 */ /* 0x002fea000b800000 */
[----:B------:R-:W-:Y:S01]  /*01e0*/  IMAD.MOV.U32 R3, RZ, RZ, RZ ;  /* 0x000000ffff037224 */ /* 0x000fe200078e00ff */
[----:B------:R-:W-:Y:S02]  /*01f0*/  CS2R R82, SRZ ;  /* 0x0000000000527805 */ /* 0x000fe4000001ff00 */
[----:B------:R-:W-:-:S07]  /*0200*/  CS2R R84, SRZ ;  /* 0x0000000000547805 */ /* 0x000fce000001ff00 */
.L_x_89:
[----:B------:R-:W0:Y:S01]  /*0210*/  LDC R17, c[0x0][0x3ac] ;  /* 0x0000eb00ff117b82 */ /* 0x000e220000000800 */
[----:B------:R-:W-:-:S05]  /*0220*/  IMAD.IADD R7, R6, 0x1, R3 ;  /* 0x0000000106077824 */ /* 0x000fca00078e0203 */
[----:B0-----:R-:W-:-:S04]  /*0230*/  ISETP.GE.AND P0, PT, R7, R17, PT ;  /* 0x000000110700720c */ /* 0x001fc80003f06270 */
[----:B------:R-:W-:-:S13]  /*0240*/  ISETP.NE.OR P0, PT, R5, RZ, P0 ;  /* 0x000000ff0500720c */ /* 0x000fda0000705670 */
[----:B------:R-:W0:Y:S02]  /*0250*/  @!P0 LDC.64 R4, c[0x0][0x390] ;  /* 0x0000e400ff048b82 */ /* 0x000e240000000a00 */
[----:B0-----:R-:W-:-:S04]  /*0260*/  @!P0 IMAD.WIDE.U32 R4, R7, 0x8, R4 ;  /* 0x0000000807048825 */ /* 0x001fc800078e0004 */
[C---:B------:R-:W-:Y:S02]  /*0270*/  @!P0 IMAD.WIDE R8, R17.reuse, 0x8, R4 ;  /* 0x0000000811088825 */ /* 0x040fe400078e0204 */
[----:B------:R-:W-:Y:S02]  /*0280*/  BAR.SYNC.DEFER_BLOCKING 0x0 ;  /* 0x0000000000007b1d */ /* 0x000fe40000010000 */
[----:B------:R-:W-:-:S04]  /*0290*/  @!P0 IMAD.WIDE R10, R17, 0x8, R8 ;  /* 0x00000008110a8825 */ /* 0x000fc800078e0208 */
[----:B------:R-:W2:Y:S04]  /*02a0*/  @!P0 LDG.E.64 R4, desc[UR10][R4.64] ;  /* 0x0000000a04048981 */ /* 0x000ea8000c1e1b00 */
[----:B------:R-:W3:Y:S04]  /*02b0*/  @!P0 LDG.E.64 R8, desc[UR10][R8.64] ;  /* 0x0000000a08088981 */ /* 0x000ee8000c1e1b00 */
[----:B------:R-:W4:Y:S01]  /*02c0*/  @!P0 LDG.E.64 R10, desc[UR10][R10.64] ;  /* 0x0000000a0a0a8981 */ /* 0x000f22000c1e1b00 */
[----:B------:R-:W0:Y:S01]  /*02d0*/  S2UR UR6, SR_CgaCtaId ;  /* 0x00000000000679c3 */ /* 0x000e220000008800 */
[----:B------:R-:W-:Y:S01]  /*02e0*/  VOTEU.ALL UP0, P0 ;  /* 0x0000000000ff7886 */ /* 0x000fe20000000000 */
[----:B------:R-:W-:Y:S01]  /*02f0*/  UMOV UR9, 0x400 ;  /* 0x0000040000097882 */ /* 0x000fe20000000000 */
[----:B------:R-:W1:Y:S01]  /*0300*/  S2R R40, SR_TID.Y ;  /* 0x0000000000287919 */ /* 0x000e620000002200 */
[----:B------:R-:W-:Y:S01]  /*0310*/  UIADD3 UR8, UPT, UPT, UR9, 0x100, URZ ;  /* 0x0000010009087890 */ /* 0x000fe2000fffe0ff */
[----:B------:R-:W-:Y:S01]  /*0320*/  IMAD.MOV.U32 R80, RZ, RZ, 0x0 ;  /* 0x00000000ff507424 */ /* 0x000fe200078e00ff */
[----:B------:R-:W-:Y:S01]  /*0330*/  @!UP0 UIADD3 UR4, UPT, UPT, UR9, 0x80, URZ ;  /* 0x0000008009048890 */ /* 0x000fe2000fffe0ff */
[----:B------:R-:W4:Y:S01]  /*0340*/  S2R R2, SR_TID.X ;  /* 0x0000000000027919 */ /* 0x000f220000002100 */
[----:B------:R-:W-:Y:S01]  /*0350*/  @!UP0 UIADD3 UR5, UPT, UPT, UR9, 0x100, URZ ;  /* 0x0000010009058890 */ /* 0x000fe2000fffe0ff */
[----:B------:R-:W-:-:S02]  /*0360*/  IMAD.MOV.U32 R81, RZ, RZ, 0x40000000 ;  /* 0x40000000ff517424 */ /* 0x000fc400078e00ff */
[----:B------:R-:W-:Y:S02]  /*0370*/  IMAD.MOV.U32 R78, RZ, RZ, 0x0 ;  /* 0x00000000ff4e7424 */ /* 0x000fe400078e00ff */
[----:B------:R-:W-:Y:S02]  /*0380*/  IMAD.MOV.U32 R79, RZ, RZ, 0x40000000 ;  /* 0x40000000ff4f7424 */ /* 0x000fe400078e00ff */
[----:B------:R-:W-:Y:S02]  /*0390*/  IMAD.MOV.U32 R76, RZ, RZ, 0x0 ;  /* 0x00000000ff4c7424 */ /* 0x000fe400078e00ff */
[----:B------:R-:W-:Y:S02]  /*03a0*/  IMAD.MOV.U32 R77, RZ, RZ, 0x40000000 ;  /* 0x40000000ff4d7424 */ /* 0x000fe400078e00ff */
[----:B------:R-:W-:Y:S02]  /*03b0*/  IMAD.MOV.U32 R74, RZ, RZ, 0x0 ;  /* 0x00000000ff4a7424 */ /* 0x000fe400078e00ff */
[----:B------:R-:W-:-:S02]  /*03c0*/  IMAD.MOV.U32 R75, RZ, RZ, 0x40000000 ;  /* 0x40000000ff4b7424 */ /* 0x000fc400078e00ff */
[----:B------:R-:W-:Y:S01]  /*03d0*/  IMAD.MOV.U32 R72, RZ, RZ, 0x0 ;  /* 0x00000000ff487424 */ /* 0x000fe200078e00ff */
[----:B0-----:R-:W-:Y:S01]  /*03e0*/  @!UP0 ULEA UR7, UR6, UR9, 0x18 ;  /* 0x0000000906078291 */ /* 0x001fe2000f8ec0ff */
[----:B------:R-:W-:Y:S01]  /*03f0*/  IMAD.MOV.U32 R73, RZ, RZ, 0x40000000 ;  /* 0x40000000ff497424 */ /* 0x000fe200078e00ff */
[----:B------:R-:W-:Y:S01]  /*0400*/  @!UP0 ULEA UR4, UR6, UR4, 0x18 ;  /* 0x0000000406048291 */ /* 0x000fe2000f8ec0ff */
[----:B------:R-:W-:Y:S01]  /*0410*/  IMAD.MOV.U32 R70, RZ, RZ, 0x0 ;  /* 0x00000000ff467424 */ /* 0x000fe200078e00ff */
[----:B------:R-:W-:Y:S01]  /*0420*/  @!UP0 ULEA UR5, UR6, UR5, 0x18 ;  /* 0x0000000506058291 */ /* 0x000fe2000f8ec0ff */
[----:B------:R-:W-:Y:S01]  /*0430*/  IMAD.MOV.U32 R71, RZ, RZ, 0x40000000 ;  /* 0x40000000ff477424 */ /* 0x000fe200078e00ff */
[C---:B------:R-:W-:Y:S01]  /*0440*/  @!P0 LEA R7, R6.reuse, UR7, 0x3 ;  /* 0x0000000706078c11 */ /* 0x040fe2000f8e18ff */
[----:B------:R-:W-:Y:S01]  /*0450*/  UIADD3 UR7, UPT, UPT, UR9, 0x80, URZ ;  /* 0x0000008009077890 */ /* 0x000fe2000fffe0ff */
[C---:B------:R-:W-:Y:S01]  /*0460*/  @!P0 LEA R13, R6.reuse, UR4, 0x3 ;  /* 0x00000004060d8c11 */ /* 0x040fe2000f8e18ff */
[----:B------:R-:W-:Y:S01]  /*0470*/  UIADD3 UR4, UPT, UPT, UR9, 0x300, URZ ;  /* 0x0000030009047890 */ /* 0x000fe2000fffe0ff */
[----:B------:R-:W-:Y:S01]  /*0480*/  @!P0 LEA R15, R6, UR5, 0x3 ;  /* 0x00000005060f8c11 */ /* 0x000fe2000f8e18ff */
[----:B------:R-:W-:Y:S01]  /*0490*/  UIADD3 UR5, UPT, UPT, UR9, 0xb00, URZ ;  /* 0x00000b0009057890 */ /* 0x000fe2000fffe0ff */
[----:B-1----:R-:W-:Y:S01]  /*04a0*/  IMAD.IADD R12, R40, 0x1, R3 ;  /* 0x00000001280c7824 */ /* 0x002fe200078e0203 */
[----:B------:R-:W-:Y:S01]  /*04b0*/  ULEA UR4, UR6, UR4, 0x18 ;  /* 0x0000000406047291 */ /* 0x000fe2000f8ec0ff */
[----:B------:R-:W-:Y:S01]  /*04c0*/  IMAD.MOV.U32 R68, RZ, RZ, 0x0 ;  /* 0x00000000ff447424 */ /* 0x000fe200078e00ff */
[----:B------:R-:W-:Y:S01]  /*04d0*/  ULEA UR12, UR6, UR9, 0x18 ;  /* 0x00000009060c7291 */ /* 0x000fe2000f8ec0ff */
[----:B------:R-:W-:Y:S01]  /*04e0*/  IMAD.MOV.U32 R69, RZ, RZ, 0x40000000 ;  /* 0x40000000ff457424 */ /* 0x000fe200078e00ff */
[----:B------:R-:W-:Y:S01]  /*04f0*/  ULEA UR7, UR6, UR7, 0x18 ;  /* 0x0000000706077291 */ /* 0x000fe2000f8ec0ff */
[----:B------:R-:W-:Y:S01]  /*0500*/  ISETP.GE.AND P1, PT, R12, R17, PT ;  /* 0x000000110c00720c */ /* 0x000fe20003f26270 */
[----:B------:R-:W-:Y:S01]  /*0510*/  ULEA UR8, UR6, UR8, 0x18 ;  /* 0x0000000806087291 */ /* 0x000fe2000f8ec0ff */
[----:B------:R-:W-:Y:S01]  /*0520*/  IMAD.MOV.U32 R66, RZ, RZ, 0x0 ;  /* 0x00000000ff427424 */ /* 0x000fe200078e00ff */
[----:B------:R-:W-:Y:S01]  /*0530*/  ULEA UR5, UR6, UR5, 0x18 ;  /* 0x0000000506057291 */ /* 0x000fe2000f8ec0ff */
[----:B------:R-:W-:-:S02]  /*0540*/  IMAD.MOV.U32 R67, RZ, RZ, 0x40000000 ;  /* 0x40000000ff437424 */ /* 0x000fc400078e00ff */
[----:B------:R-:W-:Y:S01]  /*0550*/  IMAD.MOV.U32 R64, RZ, RZ, 0x0 ;  /* 0x00000000ff407424 */ /* 0x000fe200078e00ff */
[----:B------:R-:W-:Y:S01]  /*0560*/  LEA R6, R40, UR8, 0x3 ;  /* 0x0000000828067c11 */ /* 0x000fe2000f8e18ff */
[----:B------:R-:W-:Y:S02]  /*0570*/  IMAD.MOV.U32 R65, RZ, RZ, 0x40000000 ;  /* 0x40000000ff417424 */ /* 0x000fe400078e00ff */
[----:B------:R-:W-:Y:S02]  /*0580*/  IMAD.MOV.U32 R62, RZ, RZ, 0x0 ;  /* 0x00000000ff3e7424 */ /* 0x000fe400078e00ff */
[----:B------:R-:W-:Y:S02]  /*0590*/  IMAD.MOV.U32 R63, RZ, RZ, 0x40000000 ;  /* 0x40000000ff3f7424 */ /* 0x000fe400078e00ff */
[----:B------:R-:W-:Y:S02]  /*05a0*/  IMAD.MOV.U32 R60, RZ, RZ, 0x0 ;  /* 0x00000000ff3c7424 */ /* 0x000fe400078e00ff */
[----:B------:R-:W-:-:S02]  /*05b0*/  IMAD.MOV.U32 R61, RZ, RZ, 0x40000000 ;  /* 0x40000000ff3d7424 */ /* 0x000fc400078e00ff */
[----:B------:R-:W-:Y:S02]  /*05c0*/  IMAD.MOV.U32 R14, RZ, RZ, 0x0 ;  /* 0x00000000ff0e7424 */ /* 0x000fe400078e00ff */
[----:B------:R-:W-:Y:S02]  /*05d0*/  IMAD.MOV.U32 R16, RZ, RZ, 0x0 ;  /* 0x00000000ff107424 */ /* 0x000fe400078e00ff */
[----:B------:R-:W-:Y:S02]  /*05e0*/  IMAD.MOV.U32 R17, RZ, RZ, 0x40000000 ;  /* 0x40000000ff117424 */ /* 0x000fe400078e00ff */
[----:B------:R-:W-:Y:S02]  /*05f0*/  IMAD.MOV.U32 R38, RZ, RZ, 0x0 ;  /* 0x00000000ff267424 */ /* 0x000fe400078e00ff */
[----:B------:R-:W-:Y:S02]  /*0600*/  IMAD.MOV.U32 R39, RZ, RZ, 0x40000000 ;  /* 0x40000000ff277424 */ /* 0x000fe400078e00ff */
[----:B------:R-:W-:-:S02]  /*0610*/  IMAD.MOV.U32 R18, RZ, RZ, 0x0 ;  /* 0x00000000ff127424 */ /* 0x000fc400078e00ff */
[----:B------:R-:W-:Y:S02]  /*0620*/  IMAD.MOV.U32 R19, RZ, RZ, 0x40000000 ;  /* 0x40000000ff137424 */ /* 0x000fe400078e00ff */
[----:B------:R-:W-:Y:S02]  /*0630*/  IMAD.MOV.U32 R20, RZ, RZ, 0x0 ;  /* 0x00000000ff147424 */ /* 0x000fe400078e00ff */
[----:B------:R-:W-:Y:S01]  /*0640*/  IMAD.MOV.U32 R21, RZ, RZ, 0x40000000 ;  /* 0x40000000ff157424 */ /* 0x000fe200078e00ff */
[----:B--2---:R0:W-:Y:S04]  /*0650*/  @!P0 STS.64 [R7], R4 ;  /* 0x0000000407008388 */ /* 0x0041e80000000a00 */
[----:B---3--:R1:W-:Y:S04]  /*0660*/  @!P0 STS.64 [R13], R8 ;  /* 0x000000080d008388 */ /* 0x0083e80000000a00 */
[----:B----4-:R2:W-:Y:S01]  /*0670*/  @!P0 STS.64 [R15], R10 ;  /* 0x0000000a0f008388 */ /* 0x0105e20000000a00 */
[----:B------:R-:W-:-:S02]  /*0680*/  ISETP.NE.AND P0, PT, R40, RZ, PT ;  /* 0x000000ff2800720c */ /* 0x000fc40003f05270 */
[C---:B0-----:R-:W-:Y:S02]  /*0690*/  LEA R4, R40.reuse, UR12, 0x3 ;  /* 0x0000000c28047c11 */ /* 0x041fe4000f8e18ff */
[C---:B------:R-:W-:Y:S01]  /*06a0*/  LEA R5, R40.reuse, UR7, 0x3 ;  /* 0x0000000728057c11 */ /* 0x040fe2000f8e18ff */
[----:B-1----:R-:W-:Y:S01]  /*06b0*/  IMAD R8, R40, 0x10, R2 ;  /* 0x0000001028087824 */ /* 0x002fe200078e0202 */
[----:B------:R-:W-:Y:S01]  /*06c0*/  SEL R9, R12, RZ, !P1 ;  /* 0x000000ff0c097207 */ /* 0x000fe20004800000 */
[----:B--2---:R-:W-:-:S03]  /*06d0*/  IMAD.MOV.U32 R15, RZ, RZ, 0x40000000 ;  /* 0x40000000ff0f7424 */ /* 0x004fc600078e00ff */
[C---:B------:R-:W-:Y:S01]  /*06e0*/  LEA R7, R8.reuse, UR4, 0x3 ;  /* 0x0000000408077c11 */ /* 0x040fe2000f8e18ff */
[----:B------:R-:W-:Y:S01]  /*06f0*/  UMOV UR4, URZ ;  /* 0x000000ff00047c82 */ /* 0x000fe20008000000 */
[----:B------:R-:W-:-:S07]  /*0700*/  LEA R8, R8, UR5, 0x3 ;  /* 0x0000000508087c11 */ /* 0x000fce000f8e18ff */
.L_x_86:
[----:B0-----:R-:W0:Y:S01]  /*0710*/  LDC R10, c[0x0][0x3ac] ;  /* 0x0000eb00ff0a7b82 */ /* 0x001e220000000800 */
[----:B------:R-:W-:-:S07]  /*0720*/  VIADD R11, R2, UR4 ;  /* 0x00000004020b7c36 */ /* 0x000fce0008000000 */
[----:B------:R-:W-:Y:S08]  /*0730*/  BAR.SYNC.DEFER_BLOCKING 0x0 ;  /* 0x0000000000007b1d */ /* 0x000ff00000010000 */
[----:B------:R-:W1:Y:S08]  /*0740*/  LDC.64 R12, c[0x0][0x390] ;  /* 0x0000e400ff0c7b82 */ /* 0x000e700000000a00 */
[----:B------:R-:W2:Y:S01]  /*0750*/  LDC.64 R44, c[0x0][0x398] ;  /* 0x0000e600ff2c7b82 */ /* 0x000ea20000000a00 */
[C---:B0-----:R-:W-:Y:S01]  /*0760*/  ISETP.GE.AND P1, PT, R11.reuse, R10, PT ;  /* 0x0000000a0b00720c */ /* 0x041fe20003f26270 */
[----:B------:R-:W0:Y:S03]  /*0770*/  LDS.64 R46, [R4] ;  /* 0x00000000042e7984 */ /* 0x000e260000000a00 */
[----:B------:R-:W-:Y:S01]  /*0780*/  SEL R11, R11, RZ, !P1 ;  /* 0x000000ff0b0b7207 */ /* 0x000fe20004800000 */
[----:B------:R-:W3:Y:S04]  /*0790*/  LDS.64 R50, [R5] ;  /* 0x0000000005327984 */ /* 0x000ee80000000a00 */
[----:B-1----:R-:W-:Y:S01]  /*07a0*/  IMAD.WIDE.U32 R12, R11, 0x8, R12 ;  /* 0x000000080b0c7825 */ /* 0x002fe200078e000c */
[----:B------:R-:W1:Y:S03]  /*07b0*/  LDS.64 R54, [R6] ;  /* 0x0000000006367984 */ /* 0x000e660000000a00 */
[----:B------:R-:W-:-:S02]  /*07c0*/  IMAD.WIDE R48, R10, 0x8, R12 ;  /* 0x000000080a307825 */ /* 0x000fc400078e020c */
[----:B------:R-:W0:Y:S04]  /*07d0*/  LDG.E.64 R12, desc[UR10][R12.64] ;  /* 0x0000000a0c0c7981 */ /* 0x000e28000c1e1b00 */
[----:B------:R-:W3:Y:S01]  /*07e0*/  LDG.E.64 R40, desc[UR10][R48.64] ;  /* 0x0000000a30287981 */ /* 0x000ee2000c1e1b00 */
[----:B------:R-:W-:-:S06]  /*07f0*/  IMAD.WIDE R42, R10, 0x8, R48 ;  /* 0x000000080a2a7825 */ /* 0x000fcc00078e0230 */
[----:B------:R-:W1:Y:S01]  /*0800*/  LDG.E.64 R42, desc[UR10][R42.64] ;  /* 0x0000000a2a2a7981 */ /* 0x000e62000c1e1b00 */
[----:B------:R-:W-:-:S04]  /*0810*/  IMAD R11, R9, R10, R11 ;  /* 0x0000000a090b7224 */ /* 0x000fc800078e020b */
[----:B--2---:R-:W-:-:S06]  /*0820*/  IMAD.WIDE.U32 R44, R11, 0x8, R44 ;  /* 0x000000080b2c7825 */ /* 0x004fcc00078e002c */
[----:B------:R-:W2:Y:S01]  /*0830*/  LDG.E.64 R44, desc[UR10][R44.64] ;  /* 0x0000000a2c2c7981 */ /* 0x000ea2000c1e1b00 */
[----:B------:R-:W-:Y:S01]  /*0840*/  BSSY.RECONVERGENT B0, `(.L_x_67) ;  /* 0x0000050000007945 */ /* 0x000fe20003800200 */
[----:B0-----:R-:W-:Y:S02]  /*0850*/  DADD R46, R46, -R12 ;  /* 0x000000002e2e7229 */ /* 0x001fe4000000080c */
[----:B---3--:R-:W-:-:S08]  /*0860*/  DADD R50, R50, -R40 ;  /* 0x0000000032327229 */ /* 0x008fd00000000828 */
[----:B------:R-:W-:Y:S01]  /*0870*/  IMAD.MOV.U32 R48, RZ, RZ, R47 ;  /* 0x000000ffff307224 */ /* 0x000fe200078e002f */
[----:B-1----:R-:W-:Y:S01]  /*0880*/  DADD R54, R54, -R42 ;  /* 0x0000000036367229 */ /* 0x002fe2000000082a */
[----:B------:R-:W-:Y:S01]  /*0890*/  IMAD.MOV.U32 R11, RZ, RZ, R46 ;  /* 0x000000ffff0b7224 */ /* 0x000fe200078e002e */
[C-C-:B------:R-:W-:Y:S01]  /*08a0*/  DSETP.MAX.AND P1, P2, |R46|.reuse, |R50|.reuse, PT ;  /* 0x400000322e00722a */ /* 0x140fe20003a2f200 */
[--C-:B------:R-:W-:Y:S02]  /*08b0*/  IMAD.MOV.U32 R49, RZ, RZ, R51.reuse ;  /* 0x000000ffff317224 */ /* 0x100fe400078e0033 */
[--C-:B------:R-:W-:Y:S02]  /*08c0*/  IMAD.MOV.U32 R56, RZ, RZ, R50.reuse ;  /* 0x000000ffff387224 */ /* 0x100fe400078e0032 */
[----:B------:R-:W-:Y:S01]  /*08d0*/  IMAD.MOV.U32 R108, RZ, RZ, R51 ;  /* 0x000000ffff6c7224 */ /* 0x000fe200078e0033 */
[----:B------:R-:W-:Y:S01]  /*08e0*/  FSEL R53, |R48|, |R49|, P1 ;  /* 0x4000003130357208 */ /* 0x000fe20000800200 */
[----:B------:R-:W-:Y:S01]  /*08f0*/  IMAD.MOV.U32 R48, RZ, RZ, R50 ;  /* 0x000000ffff307224 */ /* 0x000fe200078e0032 */
[----:B--2---:R0:W-:Y:S04]  /*0900*/  STS.64 [R7], R44 ;  /* 0x0000002c07007388 */ /* 0x0041e80000000a00 */
[----:B------:R-:W-:Y:S01]  /*0910*/  SEL R52, R11, R48, P1 ;  /* 0x000000300b347207 */ /* 0x000fe20000800000 */
[----:B------:R-:W-:Y:S01]  /*0920*/  IMAD.MOV.U32 R11, RZ, RZ, R54 ;  /* 0x000000ffff0b7224 */ /* 0x000fe200078e0036 */
[----:B------:R-:W-:Y:S01]  /*0930*/  @P2 LOP3.LUT R53, R49, 0x80000, RZ, 0xfc, !PT ;  /* 0x0008000031352812 */ /* 0x000fe200078efcff */
[----:B------:R-:W-:-:S02]  /*0940*/  DSETP.MIN.AND P1, P2, |R46|, |R50|, PT ;  /* 0x400000322e00722a */ /* 0x000fc40003a20200 */
[----:B------:R-:W-:Y:S02]  /*0950*/  IMAD.MOV.U32 R48, RZ, RZ, R52 ;  /* 0x000000ffff307224 */ /* 0x000fe400078e0034 */
[----:B------:R-:W-:Y:S01]  /*0960*/  IMAD.MOV.U32 R58, RZ, RZ, R53 ;  /* 0x000000ffff3a7224 */ /* 0x000fe200078e0035 */
[C-C-:B------:R-:W-:Y:S02]  /*0970*/  DSETP.MAX.AND P5, P6, |R54|.reuse, R52.reuse, PT ;  /* 0x000000343600722a */ /* 0x140fe40003eaf200 */
[----:B------:R-:W-:-:S04]  /*0980*/  DSETP.MIN.AND P3, P4, |R54|, R52, PT ;  /* 0x000000343600722a */ /* 0x000fc80003c60200 */
[----:B------:R-:W-:Y:S01]  /*0990*/  SEL R48, R11, R48, P5 ;  /* 0x000000300b307207 */ /* 0x000fe20002800000 */
[----:B------:R-:W-:-:S05]  /*09a0*/  IMAD.MOV.U32 R11, RZ, RZ, R55 ;  /* 0x000000ffff0b7224 */ /* 0x000fca00078e0037 */
[----:B------:R-:W-:Y:S01]  /*09b0*/  FSEL R49, |R11|, R58, P5 ;  /* 0x0000003a0b317208 */ /* 0x000fe20002800200 */
[----:B------:R-:W-:Y:S01]  /*09c0*/  IMAD.MOV.U32 R11, RZ, RZ, R46 ;  /* 0x000000ffff0b7224 */ /* 0x000fe200078e002e */
[----:B------:R-:W-:Y:S01]  /*09d0*/  @P6 LOP3.LUT R49, R58, 0x80000, RZ, 0xfc, !PT ;  /* 0x000800003a316812 */ /* 0x000fe200078efcff */
[----:B------:R-:W-:-:S03]  /*09e0*/  IMAD.MOV.U32 R58, RZ, RZ, R52 ;  /* 0x000000ffff3a7224 */ /* 0x000fc600078e0034 */
[----:B------:R-:W-:Y:S01]  /*09f0*/  SEL R56, R11, R56, P1 ;  /* 0x000000380b387207 */ /* 0x000fe20000800000 */
[----:B------:R-:W-:Y:S01]  /*0a00*/  IMAD.MOV.U32 R11, RZ, RZ, R55 ;  /* 0x000000ffff0b7224 */ /* 0x000fe200078e0037 */
[----:B------:R-:W-:-:S04]  /*0a10*/  LOP3.LUT R52, R49, 0xffc00000, RZ, 0xc0, !PT ;  /* 0xffc0000031347812 */ /* 0x000fc800078ec0ff */
[----:B------:R-:W-:Y:S01]  /*0a20*/  FSEL R59, |R11|, R53, P3 ;  /* 0x000000350b3b7208 */ /* 0x000fe20001800200 */
[----:B------:R-:W-:Y:S01]  /*0a30*/  IMAD.MOV.U32 R11, RZ, RZ, R54 ;  /* 0x000000ffff0b7224 */ /* 0x000fe200078e0036 */
[----:B------:R-:W-:Y:S02]  /*0a40*/  @P4 LOP3.LUT R59, R53, 0x80000, RZ, 0xfc, !PT ;  /* 0x00080000353b4812 */ /* 0x000fe400078efcff */
[----:B------:R-:W-:Y:S01]  /*0a50*/  LOP3.LUT R53, R52, 0x7fd00000, RZ, 0x3c, !PT ;  /* 0x7fd0000034357812 */ /* 0x000fe200078e3cff */
[----:B------:R-:W-:Y:S01]  /*0a60*/  IMAD.MOV.U32 R52, RZ, RZ, RZ ;  /* 0x000000ffff347224 */ /* 0x000fe200078e00ff */
[----:B------:R-:W-:Y:S01]  /*0a70*/  SEL R58, R11, R58, P3 ;  /* 0x0000003a0b3a7207 */ /* 0x000fe20001800000 */
[----:B------:R-:W-:Y:S01]  /*0a80*/  IMAD.MOV.U32 R11, RZ, RZ, R47 ;  /* 0x000000ffff0b7224 */ /* 0x000fe200078e002f */
[----:B------:R-:W-:-:S04]  /*0a90*/  DADD R46, |R46|, |R50| ;  /* 0x000000002e2e7229 */ /* 0x000fc80000000632 */
[----:B------:R-:W-:Y:S01]  /*0aa0*/  DMUL R58, R58, R52 ;  /* 0x000000343a3a7228 */ /* 0x000fe20000000000 */
[----:B------:R-:W-:Y:S02]  /*0ab0*/  FSEL R57, |R11|, |R108|, P1 ;  /* 0x4000006c0b397208 */ /* 0x000fe40000800200 */
[----:B------:R-:W-:Y:S01]  /*0ac0*/  @P2 LOP3.LUT R57, R108, 0x80000, RZ, 0xfc, !PT ;  /* 0x000800006c392812 */ /* 0x000fe200078efcff */
[----:B------:R-:W-:Y:S02]  /*0ad0*/  DADD R46, |R54|, R46 ;  /* 0x00000000362e7229 */ /* 0x000fe4000000022e */
[----:B------:R-:W-:Y:S02]  /*0ae0*/  DSETP.NEU.AND P2, PT, R48, +INF , PT ;  /* 0x7ff000003000742a */ /* 0x000fe40003f4d000 */
[----:B------:R-:W-:Y:S02]  /*0af0*/  DMUL R108, R58, R58 ;  /* 0x0000003a3a6c7228 */ /* 0x000fe40000000000 */
[----:B------:R-:W-:-:S02]  /*0b00*/  DMUL R56, R56, R52 ;  /* 0x0000003438387228 */ /* 0x000fc40000000000 */
[----:B------:R-:W-:Y:S02]  /*0b10*/  DMUL R58, R48, R52 ;  /* 0x00000034303a7228 */ /* 0x000fe40000000000 */
[C---:B------:R-:W-:Y:S02]  /*0b20*/  DADD R54, R46.reuse, +INF ;  /* 0x7ff000002e367429 */ /* 0x040fe40000000000 */
[----:B------:R-:W-:Y:S02]  /*0b30*/  DSETP.GT.AND P1, PT, R46, RZ, PT ;  /* 0x000000ff2e00722a */ /* 0x000fe40003f24000 */
[----:B------:R-:W-:Y:S01]  /*0b40*/  DFMA R108, R56, R56, R108 ;  /* 0x00000038386c722b */ /* 0x000fe2000000006c */
[----:B------:R-:W-:-:S07]  /*0b50*/  IMAD.MOV.U32 R56, RZ, RZ, RZ ;  /* 0x000000ffff387224 */ /* 0x000fce00078e00ff */
[----:B------:R-:W-:-:S06]  /*0b60*/  DFMA R58, R58, R58, R108 ;  /* 0x0000003a3a3a722b */ /* 0x000fcc000000006c */
[----:B------:R-:W1:Y:S02]  /*0b70*/  MUFU.RSQ64H R57, R59 ;  /* 0x0000003b00397308 */ /* 0x000e640000001c00 */
[----:B-1----:R-:W-:-:S08]  /*0b80*/  DMUL R108, R56, R56 ;  /* 0x00000038386c7228 */ /* 0x002fd00000000000 */
[----:B------:R-:W-:Y:S01]  /*0b90*/  DFMA R110, R58, -R108, 1 ;  /* 0x3ff000003a6e742b */ /* 0x000fe2000000086c */
[----:B------:R-:W-:Y:S02]  /*0ba0*/  IMAD.MOV.U32 R108, RZ, RZ, 0x0 ;  /* 0x00000000ff6c7424 */ /* 0x000fe400078e00ff */
[----:B------:R-:W-:-:S05]  /*0bb0*/  IMAD.MOV.U32 R109, RZ, RZ, 0x3fd80000 ;  /* 0x3fd80000ff6d7424 */ /* 0x000fca00078e00ff */
[----:B------:R-:W-:Y:S02]  /*0bc0*/  DMUL R50, R56, R110 ;  /* 0x0000006e38327228 */ /* 0x000fe40000000000 */
[----:B------:R-:W-:-:S08]  /*0bd0*/  DFMA R110, R110, R108, 0.5 ;  /* 0x3fe000006e6e742b */ /* 0x000fd0000000006c */
[----:B------:R-:W-:-:S08]  /*0be0*/  DFMA R50, R110, R50, R56 ;  /* 0x000000326e32722b */ /* 0x000fd00000000038 */
[----:B------:R-:W-:-:S10]  /*0bf0*/  DMUL R50, R52, R50 ;  /* 0x0000003234327228 */ /* 0x000fd40000000000 */
[----:B------:R-:W-:Y:S02]  /*0c00*/  FSEL R46, R50, R54, P1 ;  /* 0x00000036322e7208 */ /* 0x000fe40000800000 */
[----:B------:R-:W-:Y:S02]  /*0c10*/  FSEL R50, R51, R55, P1 ;  /* 0x0000003733327208 */ /* 0x000fe40000800000 */
[----:B------:R-:W-:Y:S02]  /*0c20*/  FSEL R46, R46, RZ, P2 ;  /* 0x000000ff2e2e7208 */ /* 0x000fe40001000000 */
[----:B------:R-:W-:-:S05]  /*0c30*/  FSEL R47, R50, RZ, P2 ;  /* 0x000000ff322f7208 */ /* 0x000fca0001000000 */
[----:B------:R0:W-:Y:S01]  /*0c40*/  STS.64 [R8], R46 ;  /* 0x0000002e08007388 */ /* 0x0001e20000000a00 */
[----:B------:R-:W-:Y:S05]  /*0c50*/  @P0 BRA `(.L_x_68) ;  /* 0x0000000000380947 */ /* 0x000fea0003800000 */
[----:B------:R-:W1:Y:S01]  /*0c60*/  S2R R2, SR_TID.X ;  /* 0x0000000000027919 */ /* 0x000e620000002100 */
[----:B------:R-:W2:Y:S01]  /*0c70*/  S2UR UR8, SR_CgaCtaId ;  /* 0x00000000000879c3 */ /* 0x000ea20000008800 */
[----:B------:R-:W-:Y:S02]  /*0c80*/  UIADD3 UR5, UPT, UPT, UR9, 0x180, URZ ;  /* 0x0000018009057890 */ /* 0x000fe4000fffe0ff */
[----:B------:R-:W-:Y:S02]  /*0c90*/  UIADD3 UR6, UPT, UPT, UR9, 0x200, URZ ;  /* 0x0000020009067890 */ /* 0x000fe4000fffe0ff */
[----:B------:R-:W-:Y:S02]  /*0ca0*/  UIADD3 UR7, UPT, UPT, UR9, 0x280, URZ ;  /* 0x0000028009077890 */ /* 0x000fe4000fffe0ff */
[----:B--2---:R-:W-:Y:S02]  /*0cb0*/  ULEA UR5, UR8, UR5, 0x18 ;  /* 0x0000000508057291 */ /* 0x004fe4000f8ec0ff */
[----:B------:R-:W-:-:S02]  /*0cc0*/  ULEA UR6, UR8, UR6, 0x18 ;  /* 0x0000000608067291 */ /* 0x000fc4000f8ec0ff */
[----:B------:R-:W-:Y:S02]  /*0cd0*/  ULEA UR7, UR8, UR7, 0x18 ;  /* 0x0000000708077291 */ /* 0x000fe4000f8ec0ff */
[C---:B-1----:R-:W-:Y:S02]  /*0ce0*/  LEA R11, R2.reuse, UR5, 0x3 ;  /* 0x00000005020b7c11 */ /* 0x042fe4000f8e18ff */
[C---:B0-----:R-:W-:Y:S02]  /*0cf0*/  LEA R45, R2.reuse, UR6, 0x3 ;  /* 0x00000006022d7c11 */ /* 0x041fe4000f8e18ff */
[----:B------:R-:W-:Y:S01]  /*0d00*/  LEA R47, R2, UR7, 0x3 ;  /* 0x00000007022f7c11 */ /* 0x000fe2000f8e18ff */
[----:B------:R1:W-:Y:S04]  /*0d10*/  STS.64 [R11], R12 ;  /* 0x0000000c0b007388 */ /* 0x0003e80000000a00 */
[----:B------:R1:W-:Y:S04]  /*0d20*/  STS.64 [R45], R40 ;  /* 0x000000282d007388 */ /* 0x0003e80000000a00 */
[----:B------:R1:W-:Y:S02]  /*0d30*/  STS.64 [R47], R42 ;  /* 0x0000002a2f007388 */ /* 0x0003e40000000a00 */
.L_x_68:
[----:B------:R-:W-:Y:S05]  /*0d40*/  BSYNC.RECONVERGENT B0 ;  /* 0x0000000000007941 */ /* 0x000fea0003800200 */
.L_x_67:
[----:B-1----:R-:W-:Y:S01]  /*0d50*/  VIADD R11, R10, -UR4 ;  /* 0x800000040a0b7c36 */ /* 0x002fe20008000000 */
[----:B------:R-:W-:Y:S04]  /*0d60*/  BAR.SYNC.DEFER_BLOCKING 0x0 ;  /* 0x0000000000007b1d */ /* 0x000fe80000010000 */
[----:B------:R-:W-:-:S13]  /*0d70*/  ISETP.GT.AND P1, PT, R11, RZ, PT ;  /* 0x000000ff0b00720c */ /* 0x000fda0003f24270 */
[----:B------:R-:W-:Y:S05]  /*0d80*/  @!P1 BRA `(.L_x_69) ;  /* 0x0000004c00489947 */ /* 0x000fea0003800000 */
[----:B------:R-:W1:Y:S01]  /*0d90*/  S2UR UR5, SR_CgaCtaId ;  /* 0x00000000000579c3 */ /* 0x000e620000008800 */
[----:B------:R-:W-:Y:S01]  /*0da0*/  UMOV UR9, 0x400 ;  /* 0x0000040000097882 */ /* 0x000fe20000000000 */
[----:B------:R-:W-:Y:S01]  /*0db0*/  UMOV UR6, 0xffffffff ;  /* 0xffffffff00067882 */ /* 0x000fe20000000000 */
[----:B------:R-:W-:Y:S02]  /*0dc0*/  UMOV UR7, 0x7fefffff ;  /* 0x7fefffff00077882 */ /* 0x000fe40000000000 */
[----:B------:R-:W-:Y:S01]  /*0dd0*/  UMOV UR8, UR7 ;  /* 0x0000000700087c82 */ /* 0x000fe20008000000 */
[----:B-1----:R-:W-:-:S09]  /*0de0*/  ULEA UR5, UR5, UR9, 0x18 ;  /* 0x0000000905057291 */ /* 0x002fd2000f8ec0ff */
[----:B------:R-:W1:Y:S04]  /*0df0*/  LDS.128 R40, [UR5+0x180] ;  /* 0x00018005ff287984 */ /* 0x000e680008000c00 */
[----:B0-----:R-:W0:Y:S04]  /*0e00*/  LDS.128 R44, [UR5+0x200] ;  /* 0x00020005ff2c7984 */ /* 0x001e280008000c00 */
[----:B------:R-:W2:Y:S01]  /*0e10*/  LDS.128 R48, [UR5+0x280] ;  /* 0x00028005ff307984 */ /* 0x000ea20008000c00 */
[----:B-1---5:R-:W-:Y:S02]  /*0e20*/  DADD R40, -R40, R86 ;  /* 0x0000000028287229 */ /* 0x022fe40000000156 */
[----:B0-----:R-:W-:-:S02]  /*0e30*/  DADD R44, -R44, R88 ;  /* 0x000000002c2c7229 */ /* 0x001fc40000000158 */
[----:B--2---:R-:W-:-:S06]  /*0e40*/  DADD R48, -R48, R90 ;  /* 0x0000000030307229 */ /* 0x004fcc000000015a */
[----:B------:R-:W-:Y:S01]  /*0e50*/  IMAD.MOV.U32 R12, RZ, RZ, R41 ;  /* 0x000000ffff0c7224 */ /* 0x000fe200078e0029 */
[----:B------:R-:W-:Y:S01]  /*0e60*/  DSETP.MAX.AND P1, P2, |R40|, |R44|, PT ;  /* 0x4000002c2800722a */ /* 0x000fe20003a2f200 */
[--C-:B------:R-:W-:Y:S02]  /*0e70*/  IMAD.MOV.U32 R53, RZ, RZ, R45.reuse ;  /* 0x000000ffff357224 */ /* 0x100fe400078e002d */
[--C-:B------:R-:W-:Y:S02]  /*0e80*/  IMAD.MOV.U32 R13, RZ, RZ, R44.reuse ;  /* 0x000000ffff0d7224 */ /* 0x100fe400078e002c */
[----:B------:R-:W-:Y:S01]  /*0e90*/  IMAD.MOV.U32 R54, RZ, RZ, R44 ;  /* 0x000000ffff367224 */ /* 0x000fe200078e002c */
[----:B------:R-:W-:Y:S01]  /*0ea0*/  FSEL R55, |R12|, |R53|, P1 ;  /* 0x400000350c377208 */ /* 0x000fe20000800200 */
[----:B------:R-:W-:Y:S02]  /*0eb0*/  IMAD.MOV.U32 R12, RZ, RZ, R40 ;  /* 0x000000ffff0c7224 */ /* 0x000fe400078e0028 */
[----:B------:R-:W-:-:S03]  /*0ec0*/  IMAD.MOV.U32 R106, RZ, RZ, R45 ;  /* 0x000000ffff6a7224 */ /* 0x000fc600078e002d */
[----:B------:R-:W-:Y:S01]  /*0ed0*/  SEL R52, R12, R13, P1 ;  /* 0x0000000d0c347207 */ /* 0x000fe20000800000 */
[----:B------:R-:W-:Y:S01]  /*0ee0*/  IMAD.MOV.U32 R12, RZ, RZ, R48 ;  /* 0x000000ffff0c7224 */ /* 0x000fe200078e0030 */
[----:B------:R-:W-:Y:S01]  /*0ef0*/  @P2 LOP3.LUT R55, R53, 0x80000, RZ, 0xfc, !PT ;  /* 0x0008000035372812 */ /* 0x000fe200078efcff */
[----:B------:R-:W-:Y:S01]  /*0f00*/  IMAD.MOV.U32 R13, RZ, RZ, R49 ;  /* 0x000000ffff0d7224 */ /* 0x000fe200078e0031 */
[----:B------:R-:W-:-:S03]  /*0f10*/  DSETP.MIN.AND P1, P2, |R40|, |R44|, PT ;  /* 0x4000002c2800722a */ /* 0x000fc60003a20200 */
[----:B------:R-:W-:Y:S02]  /*0f20*/  IMAD.MOV.U32 R53, RZ, RZ, R55 ;  /* 0x000000ffff357224 */ /* 0x000fe400078e0037 */
[----:B------:R-:W-:Y:S02]  /*0f30*/  IMAD.MOV.U32 R55, RZ, RZ, R52 ;  /* 0x000000ffff377224 */ /* 0x000fe400078e0034 */
[----:B------:R-:W-:Y:S02]  /*0f40*/  IMAD.MOV.U32 R58, RZ, RZ, R53 ;  /* 0x000000ffff3a7224 */ /* 0x000fe400078e0035 */
[C-C-:B------:R-:W-:Y:S02]  /*0f50*/  DSETP.MAX.AND P5, P6, |R48|.reuse, R52.reuse, PT ;  /* 0x000000343000722a */ /* 0x140fe40003eaf200 */
[----:B------:R-:W-:-:S04]  /*0f60*/  DSETP.MIN.AND P3, P4, |R48|, R52, PT ;  /* 0x000000343000722a */ /* 0x000fc80003c60200 */
[----:B------:R-:W-:Y:S02]  /*0f70*/  SEL R12, R12, R55, P5 ;  /* 0x000000370c0c7207 */ /* 0x000fe40002800000 */
[----:B------:R-:W-:Y:S01]  /*0f80*/  FSEL R55, |R13|, R58, P5 ;  /* 0x0000003a0d377208 */ /* 0x000fe20002800200 */
[----:B------:R-:W-:-:S05]  /*0f90*/  IMAD.MOV.U32 R13, RZ, RZ, R40 ;  /* 0x000000ffff0d7224 */ /* 0x000fca00078e0028 */
[----:B------:R-:W-:Y:S01]  /*0fa0*/  SEL R56, R13, R54, P1 ;  /* 0x000000360d387207 */ /* 0x000fe20000800000 */
[----:B------:R-:W-:Y:S01]  /*0fb0*/  IMAD.MOV.U32 R54, RZ, RZ, R53 ;  /* 0x000000ffff367224 */ /* 0x000fe200078e0035 */
[----:B------:R-:W-:Y:S01]  /*0fc0*/  @P6 LOP3.LUT R55, R58, 0x80000, RZ, 0xfc, !PT ;  /* 0x000800003a376812 */ /* 0x000fe200078efcff */
[----:B------:R-:W-:Y:S02]  /*0fd0*/  IMAD.MOV.U32 R13, RZ, RZ, R49 ;  /* 0x000000ffff0d7224 */ /* 0x000fe400078e0031 */
[----:B------:R-:W-:Y:S02]  /*0fe0*/  IMAD.MOV.U32 R58, RZ, RZ, R52 ;  /* 0x000000ffff3a7224 */ /* 0x000fe400078e0034 */
[----:B------:R-:W-:Y:S01]  /*0ff0*/  IMAD.MOV.U32 R53, RZ, RZ, R48 ;  /* 0x000000ffff357224 */ /* 0x000fe200078e0030 */
[----:B------:R-:W-:Y:S01]  /*1000*/  FSEL R59, |R13|, R54, P3 ;  /* 0x000000360d3b7208 */ /* 0x000fe20001800200 */
[----:B------:R-:W-:Y:S01]  /*1010*/  IMAD.MOV.U32 R13, RZ, RZ, R55 ;  /* 0x000000ffff0d7224 */ /* 0x000fe200078e0037 */
[----:B------:R-:W-:Y:S01]  /*1020*/  @P4 LOP3.LUT R59, R54, 0x80000, RZ, 0xfc, !PT ;  /* 0x00080000363b4812 */ /* 0x000fe200078efcff */
[----:B------:R-:W-:Y:S01]  /*1030*/  IMAD.MOV.U32 R54, RZ, RZ, RZ ;  /* 0x000000ffff367224 */ /* 0x000fe200078e00ff */
[----:B------:R-:W-:Y:S01]  /*1040*/  SEL R58, R53, R58, P3 ;  /* 0x0000003a353a7207 */ /* 0x000fe20001800000 */
[----:B------:R-:W-:Y:S01]  /*1050*/  IMAD.MOV.U32 R53, RZ, RZ, R41 ;  /* 0x000000ffff357224 */ /* 0x000fe200078e0029 */
[----:B------:R-:W-:Y:S01]  /*1060*/  LOP3.LUT R52, R13, 0xffc00000, RZ, 0xc0, !PT ;  /* 0xffc000000d347812 */ /* 0x000fe200078ec0ff */
[----:B------:R-:W-:-:S03]  /*1070*/  DADD R40, |R40|, |R44| ;  /* 0x0000000028287229 */ /* 0x000fc6000000062c */
[----:B------:R-:W-:Y:S02]  /*1080*/  LOP3.LUT R55, R52, 0x7fd00000, RZ, 0x3c, !PT ;  /* 0x7fd0000034377812 */ /* 0x000fe400078e3cff */
[----:B------:R-:W-:Y:S02]  /*1090*/  FSEL R57, |R53|, |R106|, P1 ;  /* 0x4000006a35397208 */ /* 0x000fe40000800200 */
[----:B------:R-:W-:Y:S01]  /*10a0*/  @P2 LOP3.LUT R57, R106, 0x80000, RZ, 0xfc, !PT ;  /* 0x000800006a392812 */ /* 0x000fe200078efcff */
[----:B------:R-:W-:Y:S02]  /*10b0*/  DADD R40, |R48|, R40 ;  /* 0x0000000030287229 */ /* 0x000fe40000000228 */
[----:B------:R-:W-:-:S03]  /*10c0*/  DMUL R58, R58, R54 ;  /* 0x000000363a3a7228 */ /* 0x000fc60000000000 */
[-C--:B------:R-:W-:Y:S02]  /*10d0*/  DMUL R56, R56, R54.reuse ;  /* 0x0000003638387228 */ /* 0x080fe40000000000 */
[----:B------:R-:W-:-:S03]  /*10e0*/  DMUL R54, R12, R54 ;  /* 0x000000360c367228 */ /* 0x000fc60000000000 */
[----:B------:R-:W-:-:S08]  /*10f0*/  DMUL R58, R58, R58 ;  /* 0x0000003a3a3a7228 */ /* 0x000fd00000000000 */
[----:B------:R-:W-:Y:S01]  /*1100*/  DFMA R58, R56, R56, R58 ;  /* 0x00000038383a722b */ /* 0x000fe2000000003a */
[----:B------:R-:W-:-:S07]  /*1110*/  IMAD.U32 R56, RZ, RZ, UR8 ;  /* 0x00000008ff387e24 */ /* 0x000fce000f8e00ff */
[----:B------:R-:W-:-:S08]  /*1120*/  DFMA R54, R54, R54, R58 ;  /* 0x000000363636722b */ /* 0x000fd0000000003a */
[----:B------:R-:W-:Y:S02]  /*1130*/  DSETP.MIN.AND P1, P2, R54, UR6, PT ;  /* 0x0000000636007e2a */ /* 0x000fe4000ba20000 */
[----:B------:R-:W-:-:S05]  /*1140*/  IMAD.MOV.U32 R53, RZ, RZ, R55 ;  /* 0x000000ffff357224 */ /* 0x000fca00078e0037 */
[----:B------:R-:W-:Y:S01]  /*1150*/  FSEL R59, R53, UR8, P1 ;  /* 0x00000008353b7c08 */ /* 0x000fe20008800000 */
[----:B------:R-:W-:Y:S01]  /*1160*/  IMAD.MOV.U32 R53, RZ, RZ, R54 ;  /* 0x000000ffff357224 */ /* 0x000fe200078e0036 */
[----:B------:R-:W-:-:S04]  /*1170*/  UMOV UR8, UR6 ;  /* 0x0000000600087c82 */ /* 0x000fc80008000000 */
[----:B------:R-:W-:Y:S01]  /*1180*/  SEL R58, R53, UR8, P1 ;  /* 0x00000008353a7c07 */ /* 0x000fe20008800000 */
[----:B------:R-:W-:Y:S01]  /*1190*/  DSETP.GT.AND P1, PT, R40, R12, PT ;  /* 0x0000000c2800722a */ /* 0x000fe20003f24000 */
[----:B------:R-:W-:Y:S01]  /*11a0*/  @P2 LOP3.LUT R59, R56, 0x80000, RZ, 0xfc, !PT ;  /* 0x00080000383b2812 */ /* 0x000fe200078efcff */
[----:B------:R-:W-:Y:S01]  /*11b0*/  IMAD.MOV.U32 R56, RZ, RZ, RZ ;  /* 0x000000ffff387224 */ /* 0x000fe200078e00ff */
[----:B------:R-:W-:Y:S01]  /*11c0*/  LOP3.LUT R53, R52, 0x100000, RZ, 0xfc, !PT ;  /* 0x0010000034357812 */ /* 0x000fe200078efcff */
[----:B------:R-:W-:Y:S01]  /*11d0*/  IMAD.MOV.U32 R52, RZ, RZ, RZ ;  /* 0x000000ffff347224 */ /* 0x000fe200078e00ff */
[----:B------:R-:W0:Y:S01]  /*11e0*/  MUFU.RSQ64H R57, R59 ;  /* 0x0000003b00397308 */ /* 0x000e220000001c00 */
[----:B------:R-:W-:Y:S02]  /*11f0*/  ISETP.GE.U32.AND P2, PT, R13, 0x7ff00000, PT ;  /* 0x7ff000000d00780c */ /* 0x000fe40003f46070 */
[----:B0-----:R-:W-:-:S08]  /*1200*/  DMUL R106, R56, R56 ;  /* 0x00000038386a7228 */ /* 0x001fd00000000000 */
[----:B------:R-:W-:-:S08]  /*1210*/  DFMA R106, R58, -R106, 1 ;  /* 0x3ff000003a6a742b */ /* 0x000fd0000000086a */
[----:B------:R-:W-:Y:S02]  /*1220*/  DFMA R110, R106, R108, 0.5 ;  /* 0x3fe000006a6e742b */ /* 0x000fe4000000006c */
[----:B------:R-:W-:-:S08]  /*1230*/  DMUL R106, R56, R106 ;  /* 0x0000006a386a7228 */ /* 0x000fd00000000000 */
[----:B------:R-:W-:-:S08]  /*1240*/  DFMA R106, R110, R106, R56 ;  /* 0x0000006a6e6a722b */ /* 0x000fd00000000038 */
[----:B------:R-:W-:-:S08]  /*1250*/  DMUL R106, R54, R106 ;  /* 0x0000006a366a7228 */ /* 0x000fd00000000000 */
[----:B------:R-:W-:-:S10]  /*1260*/  DMUL R106, R106, R52 ;  /* 0x000000346a6a7228 */ /* 0x000fd40000000000 */
[----:B------:R-:W-:Y:S02]  /*1270*/  FSEL R45, R106, R40, P1 ;  /* 0x000000286a2d7208 */ /* 0x000fe40000800000 */
[----:B------:R-:W-:Y:S02]  /*1280*/  FSEL R41, R107, R41, P1 ;  /* 0x000000296b297208 */ /* 0x000fe40000800000 */
[----:B------:R-:W-:Y:S02]  /*1290*/  ISETP.NE.AND P1, PT, R11, 0x1, PT ;  /* 0x000000010b00780c */ /* 0x000fe40003f25270 */
[----:B------:R-:W-:Y:S02]  /*12a0*/  FSEL R106, R45, R12, !P2 ;  /* 0x0000000c2d6a7208 */ /* 0x000fe40005000000 */
[----:B------:R-:W-:-:S09]  /*12b0*/  FSEL R107, R41, R13, !P2 ;  /* 0x0000000d296b7208 */ /* 0x000fd20005000000 */
[----:B------:R-:W-:Y:S05]  /*12c0*/  @!P1 BRA `(.L_x_69) ;  /* 0x0000004400f89947 */ /* 0x000fea0003800000 */
[----:B------:R-:W-:Y:S01]  /*12d0*/  DADD R46, R88, -R46 ;  /* 0x00000000582e7229 */ /* 0x000fe2000000082e */
[----:B------:R-:W-:Y:S01]  /*12e0*/  UMOV UR8, UR7 ;  /* 0x0000000700087c82 */ /* 0x000fe20008000000 */
[----:B------:R-:W-:Y:S02]  /*12f0*/  DADD R42, R86, -R42 ;  /* 0x00000000562a7229 */ /* 0x000fe4000000082a */
[----:B------:R-:W-:-:S06]  /*1300*/  DADD R50, R90, -R50 ;  /* 0x000000005a327229 */ /* 0x000fcc0000000832 */
[----:B------:R-:W-:Y:S01]  /*1310*/  DSETP.MAX.AND P1, P2, |R42|, |R46|, PT ;  /* 0x4000002e2a00722a */ /* 0x000fe20003a2f200 */
[----:B------:R-:W-:Y:S02]  /*1320*/  IMAD.MOV.U32 R23, RZ, RZ, R47 ;  /* 0x000000ffff177224 */ /* 0x000fe400078e002f */
[----:B------:R-:W-:Y:S02]  /*1330*/  IMAD.MOV.U32 R12, RZ, RZ, R43 ;  /* 0x000000ffff0c7224 */ /* 0x000fe400078e002b */
[--C-:B------:R-:W-:Y:S02]  /*1340*/  IMAD.MOV.U32 R13, RZ, RZ, R46.reuse ;  /* 0x000000ffff0d7224 */ /* 0x100fe400078e002e */
[----:B------:R-:W-:Y:S01]  /*1350*/  IMAD.MOV.U32 R40, RZ, RZ, R46 ;  /* 0x000000ffff287224 */ /* 0x000fe200078e002e */
[----:B------:R-:W-:Y:S01]  /*1360*/  FSEL R41, |R12|, |R23|, P1 ;  /* 0x400000170c297208 */ /* 0x000fe20000800200 */
[----:B------:R-:W-:Y:S02]  /*1370*/  IMAD.MOV.U32 R12, RZ, RZ, R42 ;  /* 0x000000ffff0c7224 */ /* 0x000fe400078e002a */
[----:B------:R-:W-:-:S03]  /*1380*/  IMAD.MOV.U32 R52, RZ, RZ, R47 ;  /* 0x000000ffff347224 */ /* 0x000fc600078e002f */
[----:B------:R-:W-:Y:S02]  /*1390*/  @P2 LOP3.LUT R41, R23, 0x80000, RZ, 0xfc, !PT ;  /* 0x0008000017292812 */ /* 0x000fe400078efcff */
[----:B------:R-:W-:Y:S01]  /*13a0*/  SEL R22, R12, R13, P1 ;  /* 0x0000000d0c167207 */ /* 0x000fe20000800000 */
[----:B------:R-:W-:Y:S01]  /*13b0*/  IMAD.MOV.U32 R12, RZ, RZ, R50 ;  /* 0x000000ffff0c7224 */ /* 0x000fe200078e0032 */
[----:B------:R-:W-:Y:S01]  /*13c0*/  DSETP.MIN.AND P1, P2, |R42|, |R46|, PT ;  /* 0x4000002e2a00722a */ /* 0x000fe20003a20200 */
[----:B------:R-:W-:Y:S02]  /*13d0*/  IMAD.MOV.U32 R23, RZ, RZ, R41 ;  /* 0x000000ffff177224 */ /* 0x000fe400078e0029 */
[--C-:B------:R-:W-:Y:S02]  /*13e0*/  IMAD.MOV.U32 R41, RZ, RZ, R22.reuse ;  /* 0x000000ffff297224 */ /* 0x100fe400078e0016 */
[----:B------:R-:W-:Y:S02]  /*13f0*/  IMAD.MOV.U32 R13, RZ, RZ, R51 ;  /* 0x000000ffff0d7224 */ /* 0x000fe400078e0033 */
[C-C-:B------:R-:W-:Y:S01]  /*1400*/  DSETP.MAX.AND P5, P6, |R50|.reuse, R22.reuse, PT ;  /* 0x000000163200722a */ /* 0x140fe20003eaf200 */
[----:B------:R-:W-:Y:S01]  /*1410*/  IMAD.MOV.U32 R44, RZ, RZ, R23 ;  /* 0x000000ffff2c7224 */ /* 0x000fe200078e0017 */
[----:B------:R-:W-:Y:S01]  /*1420*/  DSETP.MIN.AND P3, P4, |R50|, R22, PT ;  /* 0x000000163200722a */ /* 0x000fe20003c60200 */
[----:B------:R-:W-:-:S02]  /*1430*/  IMAD.MOV.U32 R48, RZ, RZ, R22 ;  /* 0x000000ffff307224 */ /* 0x000fc400078e0016 */
[----:B------:R-:W-:Y:S01]  /*1440*/  IMAD.MOV.U32 R23, RZ, RZ, R50 ;  /* 0x000000ffff177224 */ /* 0x000fe200078e0032 */
[----:B------:R-:W-:Y:S02]  /*1450*/  SEL R12, R12, R41, P5 ;  /* 0x000000290c0c7207 */ /* 0x000fe40002800000 */
[----:B------:R-:W-:Y:S01]  /*1460*/  FSEL R41, |R13|, R44, P5 ;  /* 0x0000002c0d297208 */ /* 0x000fe20002800200 */
[----:B------:R-:W-:Y:S01]  /*1470*/  IMAD.MOV.U32 R13, RZ, RZ, R42 ;  /* 0x000000ffff0d7224 */ /* 0x000fe200078e002a */
[----:B------:R-:W-:Y:S01]  /*1480*/  SEL R48, R23, R48, P3 ;  /* 0x0000003017307207 */ /* 0x000fe20001800000 */
[----:B------:R-:W-:Y:S01]  /*1490*/  IMAD.MOV.U32 R23, RZ, RZ, R43 ;  /* 0x000000ffff177224 */ /* 0x000fe200078e002b */
[----:B------:R-:W-:Y:S02]  /*14a0*/  DADD R42, |R42|, |R46| ;  /* 0x000000002a2a7229 */ /* 0x000fe4000000062e */
[----:B------:R-:W-:Y:S01]  /*14b0*/  SEL R40, R13, R40, P1 ;  /* 0x000000280d287207 */ /* 0x000fe20000800000 */
[----:B------:R-:W-:Y:S01]  /*14c0*/  IMAD.MOV.U32 R13, RZ, RZ, R51 ;  /* 0x000000ffff0d7224 */ /* 0x000fe200078e0033 */
[----:B------:R-:W-:-:S04]  /*14d0*/  @P6 LOP3.LUT R41, R44, 0x80000, RZ, 0xfc, !PT ;  /* 0x000800002c296812 */ /* 0x000fc800078efcff */
[----:B------:R-:W-:Y:S01]  /*14e0*/  FSEL R49, |R13|, R44, P3 ;  /* 0x0000002c0d317208 */ /* 0x000fe20001800200 */
[----:B------:R-:W-:Y:S01]  /*14f0*/  IMAD.MOV.U32 R13, RZ, RZ, R41 ;  /* 0x000000ffff0d7224 */ /* 0x000fe200078e0029 */
[----:B------:R-:W-:Y:S01]  /*1500*/  @P4 LOP3.LUT R49, R44, 0x80000, RZ, 0xfc, !PT ;  /* 0x000800002c314812 */ /* 0x000fe200078efcff */
[----:B------:R-:W-:Y:S01]  /*1510*/  IMAD.MOV.U32 R44, RZ, RZ, RZ ;  /* 0x000000ffff2c7224 */ /* 0x000fe200078e00ff */
[----:B------:R-:W-:Y:S01]  /*1520*/  FSEL R41, |R23|, |R52|, P1 ;  /* 0x4000003417297208 */ /* 0x000fe20000800200 */
[----:B------:R-:W-:Y:S01]  /*1530*/  DADD R42, |R50|, R42 ;  /* 0x00000000322a7229 */ /* 0x000fe2000000022a */
[----:B------:R-:W-:Y:S02]  /*1540*/  LOP3.LUT R22, R13, 0xffc00000, RZ, 0xc0, !PT ;  /* 0xffc000000d167812 */ /* 0x000fe400078ec0ff */
[----:B------:R-:W-:Y:S02]  /*1550*/  @P2 LOP3.LUT R41, R52, 0x80000, RZ, 0xfc, !PT ;  /* 0x0008000034292812 */ /* 0x000fe400078efcff */
[----:B------:R-:W-:-:S06]  /*1560*/  LOP3.LUT R45, R22, 0x7fd00000, RZ, 0x3c, !PT ;  /* 0x7fd00000162d7812 */ /* 0x000fcc00078e3cff */
[-C--:B------:R-:W-:Y:S02]  /*1570*/  DMUL R48, R48, R44.reuse ;  /* 0x0000002c30307228 */ /* 0x080fe40000000000 */
[-C--:B------:R-:W-:Y:S02]  /*1580*/  DMUL R40, R40, R44.reuse ;  /* 0x0000002c28287228 */ /* 0x080fe40000000000 */
[----:B------:R-:W-:-:S04]  /*1590*/  DMUL R44, R12, R44 ;  /* 0x0000002c0c2c7228 */ /* 0x000fc80000000000 */
        /* <DEDUP_REMOVED lines=26> */
[----:B------:R-:W-:Y:S02]  /*1740*/  ISETP.GE.U32.AND P1, PT, R11, 0x3, PT ;  /* 0x000000030b00780c */ /* 0x000fe40003f26070 */
[----:B------:R-:W-:Y:S02]  /*1750*/  FSEL R22, R23, R12, !P2 ;  /* 0x0000000c17167208 */ /* 0x000fe40005000000 */
[----:B------:R-:W-:-:S09]  /*1760*/  FSEL R23, R43, R13, !P2 ;  /* 0x0000000d2b177208 */ /* 0x000fd20005000000 */
[----:B------:R-:W-:Y:S05]  /*1770*/  @!P1 BRA `(.L_x_69) ;  /* 0x0000004000cc9947 */ /* 0x000fea0003800000 */
[----:B------:R-:W0:Y:S01]  /*1780*/  LDS.128 R40, [UR5+0x190] ;  /* 0x00019005ff287984 */ /* 0x000e220008000c00 */
[----:B------:R-:W-:-:S03]  /*1790*/  UMOV UR8, UR7 ;  /* 0x0000000700087c82 */ /* 0x000fc60008000000 */
[----:B------:R-:W1:Y:S04]  /*17a0*/  LDS.128 R44, [UR5+0x210] ;  /* 0x00021005ff2c7984 */ /* 0x000e680008000c00 */
[----:B------:R-:W2:Y:S01]  /*17b0*/  LDS.128 R48, [UR5+0x290] ;  /* 0x00029005ff307984 */ /* 0x000ea20008000c00 */
[----:B0-----:R-:W-:Y:S02]  /*17c0*/  DADD R40, -R40, R86 ;  /* 0x0000000028287229 */ /* 0x001fe40000000156 */
[----:B-1----:R-:W-:Y:S02]  /*17d0*/  DADD R44, -R44, R88 ;  /* 0x000000002c2c7229 */ /* 0x002fe40000000158 */
        /* <DEDUP_REMOVED lines=918> */
[----:B------:R-:W0:Y:S04]  /*5140*/  LDS.128 R40, [UR5+0x1f0] ;  /* 0x0001f005ff287984 */ /* 0x000e280008000c00 */
[----:B------:R-:W1:Y:S04]  /*5150*/  LDS.128 R44, [UR5+0x270] ;  /* 0x00027005ff2c7984 */ /* 0x000e680008000c00 */
[----:B------:R-:W2:Y:S01]  /*5160*/  LDS.128 R48, [UR5+0x2f0] ;  /* 0x0002f005ff307984 */ /* 0x000ea20008000c00 */
[----:B------:R-:W-:Y:S01]  /*5170*/  UMOV UR5, UR7 ;  /* 0x0000000700057c82 */ /* 0x000fe20008000000 */
[----:B0-----:R-:W-:-:S02]  /*5180*/  DADD R40, -R40, R86 ;  /* 0x0000000028287229 */ /* 0x001fc40000000156 */
        /* <DEDUP_REMOVED lines=126> */
[----:B------:R-:W-:-:S05]  /*5970*/  IMAD.MOV.U32 R37, RZ, RZ, R40 ;  /* 0x000000ffff257224 */ /* 0x000fca00078e0028 */
        /* <DEDUP_REMOVED lines=17> */
[----:B------:R-:W-:Y:S02]  /*5a90*/  FSEL R36, R37, R12, !P2 ;  /* 0x0000000c25247208 */ /* 0x000fe40005000000 */
[----:B------:R-:W-:-:S07]  /*5aa0*/  FSEL R37, R43, R13, !P2 ;  /* 0x0000000d2b257208 */ /* 0x000fce0005000000 */
.L_x_69:
[----:B------:R-:W-:-:S05]  /*5ab0*/  IMAD.MOV R12, RZ, RZ, -R3 ;  /* 0x000000ffff0c7224 */ /* 0x000fca00078e0a03 */
[----:B------:R-:W-:-:S04]  /*5ac0*/  VIADDMNMX R12, R12, R10, R11, PT ;  /* 0x0000000a0c0c7246 */ /* 0x000fc8000380010b */
[----:B------:R-:W-:-:S13]  /*5ad0*/  ISETP.GE.AND P1, PT, R12, 0x1, PT ;  /* 0x000000010c00780c */ /* 0x000fda0003f26270 */
[----:B------:R-:W-:Y:S05]  /*5ae0*/  @!P1 BRA `(.L_x_70) ;  /* 0x0000016800989947 */ /* 0x000fea0003800000 */
[----:B------:R-:W1:Y:S01]  /*5af0*/  S2UR UR5, SR_CgaCtaId ;  /* 0x00000000000579c3 */ /* 0x000e620000008800 */
[----:B------:R-:W-:Y:S01]  /*5b00*/  UMOV UR9, 0x400 ;  /* 0x0000040000097882 */ /* 0x000fe20000000000 */
[----:B------:R-:W-:Y:S01]  /*5b10*/  UMOV UR6, 0xffffffff ;  /* 0xffffffff00067882 */ /* 0x000fe20000000000 */
[----:B------:R-:W-:Y:S02]  /*5b20*/  UMOV UR7, 0x7fefffff ;  /* 0x7fefffff00077882 */ /* 0x000fe40000000000 */
[----:B------:R-:W-:Y:S01]  /*5b30*/  UMOV UR8, UR7 ;  /* 0x0000000700087c82 */ /* 0x000fe20008000000 */
[----:B-1----:R-:W-:-:S09]  /*5b40*/  ULEA UR5, UR5, UR9, 0x18 ;  /* 0x0000000905057291 */ /* 0x002fd2000f8ec0ff */
[----:B------:R-:W1:Y:S04]  /*5b50*/  LDS.128 R48, [UR5] ;  /* 0x00000005ff307984 */ /* 0x000e680008000c00 */
[----:B0-----:R-:W0:Y:S04]  /*5b60*/  LDS.128 R44, [UR5+0x80] ;  /* 0x00008005ff2c7984 */ /* 0x001e280008000c00 */
[----:B------:R-:W2:Y:S01]  /*5b70*/  LDS.128 R40, [UR5+0x100] ;  /* 0x00010005ff287984 */ /* 0x000ea20008000c00 */
[----:B-1---5:R-:W-:Y:S02]  /*5b80*/  DADD R48, -R48, R86 ;  /* 0x0000000030307229 */ /* 0x022fe40000000156 */
[----:B0-----:R-:W-:-:S02]  /*5b90*/  DADD R44, -R44, R88 ;  /* 0x000000002c2c7229 */ /* 0x001fc40000000158 */
[----:B--2---:R-:W-:-:S06]  /*5ba0*/  DADD R40, -R40, R90 ;  /* 0x0000000028287229 */ /* 0x004fcc000000015a */
[----:B------:R-:W-:Y:S01]  /*5bb0*/  IMAD.MOV.U32 R12, RZ, RZ, R49 ;  /* 0x000000ffff0c7224 */ /* 0x000fe200078e0031 */
[----:B------:R-:W-:Y:S01]  /*5bc0*/  DSETP.MAX.AND P1, P2, |R48|, |R44|, PT ;  /* 0x4000002c3000722a */ /* 0x000fe20003a2f200 */
[----:B------:R-:W-:Y:S02]  /*5bd0*/  IMAD.MOV.U32 R53, RZ, RZ, R45 ;  /* 0x000000ffff357224 */ /* 0x000fe400078e002d */
[--C-:B------:R-:W-:Y:S02]  /*5be0*/  IMAD.MOV.U32 R13, RZ, RZ, R44.reuse ;  /* 0x000000ffff0d7224 */ /* 0x100fe400078e002c */
[----:B------:R-:W-:Y:S01]  /*5bf0*/  IMAD.MOV.U32 R54, RZ, RZ, R44 ;  /* 0x000000ffff367224 */ /* 0x000fe200078e002c */
[----:B------:R-:W-:Y:S01]  /*5c00*/  FSEL R55, |R12|, |R53|, P1 ;  /* 0x400000350c377208 */ /* 0x000fe20000800200 */
[----:B------:R-:W-:-:S05]  /*5c10*/  IMAD.MOV.U32 R12, RZ, RZ, R48 ;  /* 0x000000ffff0c7224 */ /* 0x000fca00078e0030 */
[----:B------:R-:W-:Y:S01]  /*5c20*/  SEL R52, R12, R13, P1 ;  /* 0x0000000d0c347207 */ /* 0x000fe20000800000 */
[----:B------:R-:W-:Y:S01]  /*5c30*/  IMAD.MOV.U32 R12, RZ, RZ, R40 ;  /* 0x000000ffff0c7224 */ /* 0x000fe200078e0028 */
[----:B------:R-:W-:Y:S01]  /*5c40*/  @P2 LOP3.LUT R55, R53, 0x80000, RZ, 0xfc, !PT ;  /* 0x0008000035372812 */ /* 0x000fe200078efcff */
[----:B------:R-:W-:Y:S01]  /*5c50*/  IMAD.MOV.U32 R13, RZ, RZ, R41 ;  /* 0x000000ffff0d7224 */ /* 0x000fe200078e0029 */
[----:B------:R-:W-:Y:S01]  /*5c60*/  DSETP.MIN.AND P1, P2, |R48|, |R44|, PT ;  /* 0x4000002c3000722a */ /* 0x000fe20003a20200 */
[--C-:B------:R-:W-:Y:S02]  /*5c70*/  IMAD.MOV.U32 R57, RZ, RZ, R52.reuse ;  /* 0x000000ffff397224 */ /* 0x100fe400078e0034 */
[----:B------:R-:W-:Y:S02]  /*5c80*/  IMAD.MOV.U32 R53, RZ, RZ, R55 ;  /* 0x000000ffff357224 */ /* 0x000fe400078e0037 */
[----:B------:R-:W-:Y:S02]  /*5c90*/  IMAD.MOV.U32 R55, RZ, RZ, R52 ;  /* 0x000000ffff377224 */ /* 0x000fe400078e0034 */
[----:B------:R-:W-:-:S02]  /*5ca0*/  IMAD.MOV.U32 R56, RZ, RZ, R53 ;  /* 0x000000ffff387224 */ /* 0x000fc400078e0035 */
[C-C-:B------:R-:W-:Y:S02]  /*5cb0*/  DSETP.MAX.AND P5, P6, |R40|.reuse, R52.reuse, PT ;  /* 0x000000342800722a */ /* 0x140fe40003eaf200 */
[----:B------:R-:W-:Y:S01]  /*5cc0*/  DSETP.MIN.AND P3, P4, |R40|, R52, PT ;  /* 0x000000342800722a */ /* 0x000fe20003c60200 */
[----:B------:R-:W-:-:S03]  /*5cd0*/  IMAD.MOV.U32 R52, RZ, RZ, R40 ;  /* 0x000000ffff347224 */ /* 0x000fc600078e0028 */
[----:B------:R-:W-:Y:S02]  /*5ce0*/  SEL R12, R12, R55, P5 ;  /* 0x000000370c0c7207 */ /* 0x000fe40002800000 */
[----:B------:R-:W-:Y:S01]  /*5cf0*/  FSEL R55, |R13|, R56, P5 ;  /* 0x000000380d377208 */ /* 0x000fe20002800200 */
[----:B------:R-:W-:-:S05]  /*5d00*/  IMAD.MOV.U32 R13, RZ, RZ, R48 ;  /* 0x000000ffff0d7224 */ /* 0x000fca00078e0030 */
[----:B------:R-:W-:Y:S01]  /*5d10*/  SEL R54, R13, R54, P1 ;  /* 0x000000360d367207 */ /* 0x000fe20000800000 */
[----:B------:R-:W-:Y:S01]  /*5d20*/  IMAD.MOV.U32 R13, RZ, RZ, R41 ;  /* 0x000000ffff0d7224 */ /* 0x000fe200078e0029 */
[----:B------:R-:W-:Y:S02]  /*5d30*/  @P6 LOP3.LUT R55, R56, 0x80000, RZ, 0xfc, !PT ;  /* 0x0008000038376812 */ /* 0x000fe400078efcff */
[----:B------:R-:W-:Y:S01]  /*5d40*/  SEL R56, R52, R57, P3 ;  /* 0x0000003934387207 */ /* 0x000fe20001800000 */
[----:B------:R-:W-:Y:S01]  /*5d50*/  IMAD.MOV.U32 R52, RZ, RZ, R49 ;  /* 0x000000ffff347224 */ /* 0x000fe200078e0031 */
[----:B------:R-:W-:Y:S01]  /*5d60*/  FSEL R111, |R13|, R53, P3 ;  /* 0x000000350d6f7208 */ /* 0x000fe20001800200 */
[----:B------:R-:W-:Y:S01]  /*5d70*/  IMAD.MOV.U32 R13, RZ, RZ, R55 ;  /* 0x000000ffff0d7224 */ /* 0x000fe200078e0037 */
[----:B------:R-:W-:Y:S01]  /*5d80*/  @P4 LOP3.LUT R111, R53, 0x80000, RZ, 0xfc, !PT ;  /* 0x00080000356f4812 */ /* 0x000fe200078efcff */
[----:B------:R-:W-:Y:S01]  /*5d90*/  IMAD.MOV.U32 R55, RZ, RZ, R45 ;  /* 0x000000ffff377224 */ /* 0x000fe200078e002d */
[----:B------:R-:W-:-:S02]  /*5da0*/  DADD R44, |R48|, |R44| ;  /* 0x00000000302c7229 */ /* 0x000fc4000000062c */
[----:B------:R-:W-:Y:S01]  /*5db0*/  LOP3.LUT R58, R13, 0xffc00000, RZ, 0xc0, !PT ;  /* 0xffc000000d3a7812 */ /* 0x000fe200078ec0ff */
[----:B------:R-:W-:Y:S01]  /*5dc0*/  IMAD.MOV.U32 R57, RZ, RZ, R111 ;  /* 0x000000ffff397224 */ /* 0x000fe200078e006f */
[----:B------:R-:W-:Y:S01]  /*5dd0*/  FSEL R59, |R52|, |R55|, P1 ;  /* 0x40000037343b7208 */ /* 0x000fe20000800200 */
[----:B------:R-:W-:Y:S01]  /*5de0*/  IMAD.MOV.U32 R52, RZ, RZ, RZ ;  /* 0x000000ffff347224 */ /* 0x000fe200078e00ff */
[----:B------:R-:W-:Y:S02]  /*5df0*/  LOP3.LUT R53, R58, 0x7fd00000, RZ, 0x3c, !PT ;  /* 0x7fd000003a357812 */ /* 0x000fe400078e3cff */
[----:B------:R-:W-:Y:S01]  /*5e00*/  @P2 LOP3.LUT R59, R55, 0x80000, RZ, 0xfc, !PT ;  /* 0x00080000373b2812 */ /* 0x000fe200078efcff */
[----:B------:R-:W-:-:S03]  /*5e10*/  DADD R44, |R40|, R44 ;  /* 0x00000000282c7229 */ /* 0x000fc6000000022c */
[----:B------:R-:W-:Y:S01]  /*5e20*/  DMUL R56, R56, R52 ;  /* 0x0000003438387228 */ /* 0x000fe20000000000 */
[----:B------:R-:W-:Y:S01]  /*5e30*/  IMAD.MOV.U32 R55, RZ, RZ, R59 ;  /* 0x000000ffff377224 */ /* 0x000fe200078e003b */
[----:B------:R-:W-:Y:S01]  /*5e40*/  LOP3.LUT R59, R58, 0x100000, RZ, 0xfc, !PT ;  /* 0x001000003a3b7812 */ /* 0x000fe200078efcff */
[----:B------:R-:W-:-:S04]  /*5e50*/  IMAD.MOV.U32 R58, RZ, RZ, RZ ;  /* 0x000000ffff3a7224 */ /* 0x000fc800078e00ff */
[----:B------:R-:W-:Y:S02]  /*5e60*/  DMUL R54, R54, R52 ;  /* 0x0000003436367228 */ /* 0x000fe40000000000 */
[----:B------:R-:W-:Y:S02]  /*5e70*/  DMUL R56, R56, R56 ;  /* 0x0000003838387228 */ /* 0x000fe40000000000 */
[----:B------:R-:W-:-:S06]  /*5e80*/  DMUL R52, R12, R52 ;  /* 0x000000340c347228 */ /* 0x000fcc0000000000 */
[----:B------:R-:W-:-:S08]  /*5e90*/  DFMA R56, R54, R54, R56 ;  /* 0x000000363638722b */ /* 0x000fd00000000038 */
[----:B------:R-:W-:Y:S01]  /*5ea0*/  DFMA R56, R52, R52, R56 ;  /* 0x000000343438722b */ /* 0x000fe20000000038 */
[----:B------:R-:W-:-:S07]  /*5eb0*/  IMAD.U32 R53, RZ, RZ, UR8 ;  /* 0x00000008ff357e24 */ /* 0x000fce000f8e00ff */
[----:B------:R-:W-:Y:S02]  /*5ec0*/  DSETP.MIN.AND P1, P2, R56, UR6, PT ;  /* 0x0000000638007e2a */ /* 0x000fe4000ba20000 */
[----:B------:R-:W-:-:S05]  /*5ed0*/  IMAD.MOV.U32 R52, RZ, RZ, R57 ;  /* 0x000000ffff347224 */ /* 0x000fca00078e0039 */
[----:B------:R-:W-:Y:S01]  /*5ee0*/  FSEL R111, R52, UR8, P1 ;  /* 0x00000008346f7c08 */ /* 0x000fe20008800000 */
[----:B------:R-:W-:Y:S01]  /*5ef0*/  IMAD.MOV.U32 R52, RZ, RZ, R56 ;  /* 0x000000ffff347224 */ /* 0x000fe200078e0038 */
[----:B------:R-:W-:-:S04]  /*5f00*/  UMOV UR8, UR6 ;  /* 0x0000000600087c82 */ /* 0x000fc80008000000 */
[----:B------:R-:W-:Y:S01]  /*5f10*/  SEL R110, R52, UR8, P1 ;  /* 0x00000008346e7c07 */ /* 0x000fe20008800000 */
[----:B------:R-:W-:Y:S01]  /*5f20*/  IMAD.MOV.U32 R52, RZ, RZ, RZ ;  /* 0x000000ffff347224 */ /* 0x000fe200078e00ff */
[----:B------:R-:W-:Y:S01]  /*5f30*/  @P2 LOP3.LUT R111, R53, 0x80000, RZ, 0xfc, !PT ;  /* 0x00080000356f2812 */ /* 0x000fe200078efcff */
[----:B------:R-:W-:Y:S01]  /*5f40*/  DSETP.GT.AND P1, PT, R44, R12, PT ;  /* 0x0000000c2c00722a */ /* 0x000fe20003f24000 */
[----:B------:R-:W-:Y:S02]  /*5f50*/  ISETP.GE.U32.AND P2, PT, R13, 0x7ff00000, PT ;  /* 0x7ff000000d00780c */ /* 0x000fe40003f46070 */
[----:B------:R-:W0:Y:S02]  /*5f60*/  MUFU.RSQ64H R53, R111 ;  /* 0x0000006f00357308 */ /* 0x000e240000001c00 */
[----:B0-----:R-:W-:-:S08]  /*5f70*/  DMUL R54, R52, R52 ;  /* 0x0000003434367228 */ /* 0x001fd00000000000 */
[----:B------:R-:W-:Y:S01]  /*5f80*/  DFMA R54, R110, -R54, 1 ;  /* 0x3ff000006e36742b */ /* 0x000fe20000000836 */
[----:B------:R-:W-:Y:S02]  /*5f90*/  IMAD.MOV.U32 R110, RZ, RZ, 0x0 ;  /* 0x00000000ff6e7424 */ /* 0x000fe400078e00ff */
[----:B------:R-:W-:-:S05]  /*5fa0*/  IMAD.MOV.U32 R111, RZ, RZ, 0x3fe00000 ;  /* 0x3fe00000ff6f7424 */ /* 0x000fca00078e00ff */
[----:B------:R-:W-:Y:S02]  /*5fb0*/  DFMA R112, R54, R108, 0.5 ;  /* 0x3fe000003670742b */ /* 0x000fe4000000006c */
[----:B------:R-:W-:-:S08]  /*5fc0*/  DMUL R54, R52, R54 ;  /* 0x0000003634367228 */ /* 0x000fd00000000000 */
[----:B------:R-:W-:Y:S02]  /*5fd0*/  DFMA R112, R112, R54, R52 ;  /* 0x000000367070722b */ /* 0x000fe40000000034 */
[----:B------:R-:W0:Y:S06]  /*5fe0*/  LDS.128 R52, [UR5+0xb00] ;  /* 0x000b0005ff347984 */ /* 0x000e2c0008000c00 */
[----:B------:R-:W-:-:S08]  /*5ff0*/  DMUL R112, R56, R112 ;  /* 0x0000007038707228 */ /* 0x000fd00000000000 */
[----:B------:R-:W-:Y:S01]  /*6000*/  DMUL R112, R112, R58 ;  /* 0x0000003a70707228 */ /* 0x000fe20000000000 */
[----:B------:R-:W1:Y:S09]  /*6010*/  LDS.128 R56, [UR5+0x300] ;  /* 0x00030005ff387984 */ /* 0x000e720008000c00 */
[----:B------:R-:W-:-:S02]  /*6020*/  FSEL R41, R112, R44, P1 ;  /* 0x0000002c70297208 */ /* 0x000fc40000800000 */
[----:B------:R-:W-:Y:S02]  /*6030*/  FSEL R45, R113, R45, P1 ;  /* 0x0000002d712d7208 */ /* 0x000fe40000800000 */
[----:B------:R-:W-:Y:S02]  /*6040*/  FSEL R12, R41, R12, !P2 ;  /* 0x0000000c290c7208 */ /* 0x000fe40005000000 */
[----:B------:R-:W-:Y:S02]  /*6050*/  FSEL R13, R45, R13, !P2 ;  /* 0x0000000d2d0d7208 */ /* 0x000fe40005000000 */
[----:B------:R-:W-:Y:S02]  /*6060*/  ISETP.NE.AND P1, PT, R3, UR4, PT ;  /* 0x0000000403007c0c */ /* 0x000fe4000bf25270 */
[----:B------:R-:W-:Y:S02]  /*6070*/  ISETP.NE.AND P2, PT, R11, 0x1, PT ;  /* 0x000000010b00780c */ /* 0x000fe40003f45270 */
[----:B------:R-:W-:-:S08]  /*6080*/  DADD R40, R12, -R106 ;  /* 0x000000000c287229 */ /* 0x000fd0000000086a */
[----:B0-----:R-:W-:-:S10]  /*6090*/  DMUL R40, R52, R40 ;  /* 0x0000002834287228 */ /* 0x001fd40000000000 */
[----:B------:R-:W-:Y:S02]  /*60a0*/  FSEL R40, R40, RZ, P1 ;  /* 0x000000ff28287208 */ /* 0x000fe40000800000 */
[----:B------:R-:W-:-:S06]  /*60b0*/  FSEL R41, R41, RZ, P1 ;  /* 0x000000ff29297208 */ /* 0x000fcc0000800000 */
[----:B------:R-:W-:-:S08]  /*60c0*/  DFMA R44, R40, R40, -1 ;  /* 0xbff00000282c742b */ /* 0x000fd00000000028 */
[----:B-1----:R-:W-:-:S08]  /*60d0*/  DFMA R44, R56, R44, R40 ;  /* 0x0000002c382c722b */ /* 0x002fd00000000028 */
        /* <DEDUP_REMOVED lines=8> */
[----:B------:R-:W-:-:S08]  /*6160*/  DFMA R40, R40, -R110, 1 ;  /* 0x3ff000002828742b */ /* 0x000fd0000000086e */
[----:B------:R-:W-:-:S08]  /*6170*/  DMUL R40, R40, 0.5 ;  /* 0x3fe0000028287828 */ /* 0x000fd00000000000 */
[----:B------:R-:W-:Y:S01]  /*6180*/  DMUL R20, R20, R40 ;  /* 0x0000002814147228 */ /* 0x000fe20000000000 */
[----:B------:R-:W-:Y:S10]  /*6190*/  @!P2 BRA `(.L_x_71) ;  /* 0x00000010002ca947 */ /* 0x000ff40003800000 */
[----:B------:R-:W-:Y:S01]  /*61a0*/  DADD R40, R12, -R22 ;  /* 0x000000000c287229 */ /* 0x000fe20000000816 */
[----:B------:R-:W-:-:S07]  /*61b0*/  ISETP.GE.U32.AND P3, PT, R11, 0x3, PT ;  /* 0x000000030b00780c */ /* 0x000fce0003f66070 */
[----:B------:R-:W-:-:S08]  /*61c0*/  DMUL R40, R40, R54 ;  /* 0x0000003628287228 */ /* 0x000fd00000000000 */
[----:B------:R-:W-:-:S08]  /*61d0*/  DFMA R44, R40, R40, -1 ;  /* 0xbff00000282c742b */ /* 0x000fd00000000028 */
[----:B------:R-:W-:-:S08]  /*61e0*/  DFMA R44, R44, R58, R40 ;  /* 0x0000003a2c2c722b */ /* 0x000fd00000000028 */
        /* <DEDUP_REMOVED lines=12> */
[----:B------:R-:W0:Y:S01]  /*62b0*/  LDS.128 R52, [UR5+0xb10] ;  /* 0x000b1005ff347984 */ /* 0x000e220008000c00 */
[----:B------:R-:W-:Y:S01]  /*62c0*/  DADD R40, R12, -R104 ;  /* 0x000000000c287229 */ /* 0x000fe20000000868 */
[----:B------:R-:W-:Y:S02]  /*62d0*/  ISETP.NE.AND P3, PT, R11, 0x3, PT ;  /* 0x000000030b00780c */ /* 0x000fe40003f65270 */
[----:B------:R-:W1:Y:S05]  /*62e0*/  LDS.128 R56, [UR5+0x310] ;  /* 0x00031005ff387984 */ /* 0x000e6a0008000c00 */
[----:B0-----:R-:W-:-:S08]  /*62f0*/  DMUL R40, R52, R40 ;  /* 0x0000002834287228 */ /* 0x001fd00000000000 */
        /* <DEDUP_REMOVED lines=230> */
[----:B------:R-:W-:-:S08]  /*7160*/  DADD R12, R12, -R36 ;  /* 0x000000000c0c7229 */ /* 0x000fd00000000824 */
        /* <DEDUP_REMOVED lines=13> */
[----:B------:R-:W-:-:S11]  /*7240*/  DMUL R20, R20, R12 ;  /* 0x0000000c14147228 */ /* 0x000fd60000000000 */
.L_x_71:
[----:B------:R-:W-:-:S05]  /*7250*/  IMAD.IADD R12, R10, 0x1, -R3 ;  /* 0x000000010a0c7824 */ /* 0x000fca00078e0a03 */
[----:B------:R-:W-:-:S13]  /*7260*/  ISETP.NE.AND P3, PT, R12, 0x1, PT ;  /* 0x000000010c00780c */ /* 0x000fda0003f65270 */
        /* <DEDUP_REMOVED lines=8> */
[----:B------:R-:W-:Y:S02]  /*72f0*/  IMAD.MOV.U32 R40, RZ, RZ, R46 ;  /* 0x000000ffff287224 */ /* 0x000fe400078e002e */
[----:B------:R-:W-:Y:S01]  /*7300*/  IMAD.MOV.U32 R43, RZ, RZ, R45 ;  /* 0x000000ffff2b7224 */ /* 0x000fe200078e002d */
[----:B------:R-:W-:Y:S01]  /*7310*/  FSEL R41, |R13|, |R42|, P3 ;  /* 0x4000002a0d297208 */ /* 0x000fe20001800200 */
[----:B------:R-:W-:Y:S02]  /*7320*/  IMAD.MOV.U32 R13, RZ, RZ, R50 ;  /* 0x000000ffff0d7224 */ /* 0x000fe400078e0032 */
[----:B------:R-:W-:-:S03]  /*7330*/  IMAD.MOV.U32 R53, RZ, RZ, R47 ;  /* 0x000000ffff357224 */ /* 0x000fc600078e002f */
[----:B------:R-:W-:Y:S01]  /*7340*/  SEL R40, R13, R40, P3 ;  /* 0x000000280d287207 */ /* 0x000fe20001800000 */
[----:B------:R-:W-:Y:S01]  /*7350*/  IMAD.MOV.U32 R13, RZ, RZ, R44 ;  /* 0x000000ffff0d7224 */ /* 0x000fe200078e002c */
[----:B------:R-:W-:-:S03]  /*7360*/  @P4 LOP3.LUT R41, R42, 0x80000, RZ, 0xfc, !PT ;  /* 0x000800002a294812 */ /* 0x000fc600078efcff */
[----:B------:R-:W-:Y:S02]  /*7370*/  IMAD.MOV.U32 R42, RZ, RZ, R40 ;  /* 0x000000ffff2a7224 */ /* 0x000fe400078e0028 */
[--C-:B------:R-:W-:Y:S01]  /*7380*/  IMAD.MOV.U32 R52, RZ, RZ, R41.reuse ;  /* 0x000000ffff347224 */ /* 0x100fe200078e0029 */
[C-C-:B------:R-:W-:Y:S01]  /*7390*/  DSETP.MAX.AND P5, P6, |R44|.reuse, R40.reuse, PT ;  /* 0x000000282c00722a */ /* 0x140fe20003eaf200 */
[----:B------:R-:W-:Y:S01]  /*73a0*/  IMAD.MOV.U32 R54, RZ, RZ, R41 ;  /* 0x000000ffff367224 */ /* 0x000fe200078e0029 */
[----:B------:R-:W-:Y:S01]  /*73b0*/  DSETP.MIN.AND P4, P3, |R44|, R40, PT ;  /* 0x000000282c00722a */ /* 0x000fe20003b80200 */
[----:B------:R-:W-:-:S03]  /*73c0*/  IMAD.MOV.U32 R41, RZ, RZ, R46 ;  /* 0x000000ffff297224 */ /* 0x000fc600078e002e */
[CC--:B------:R-:W-:Y:S01]  /*73d0*/  SEL R48, R13.reuse, R42.reuse, P5 ;  /* 0x0000002a0d307207 */ /* 0x0c0fe20002800000 */
[----:B------:R-:W-:Y:S01]  /*73e0*/  IMAD.MOV.U32 R40, RZ, RZ, R50 ;  /* 0x000000ffff287224 */ /* 0x000fe200078e0032 */
[----:B------:R-:W-:Y:S01]  /*73f0*/  SEL R42, R13, R42, P4 ;  /* 0x0000002a0d2a7207 */ /* 0x000fe20002000000 */
[----:B------:R-:W-:Y:S01]  /*7400*/  IMAD.MOV.U32 R13, RZ, RZ, R45 ;  /* 0x000000ffff0d7224 */ /* 0x000fe200078e002d */
[----:B------:R-:W-:-:S04]  /*7410*/  FSEL R49, |R43|, R52, P5 ;  /* 0x000000342b317208 */ /* 0x000fc80002800200 */
[----:B------:R-:W-:Y:S01]  /*7420*/  FSEL R43, |R13|, R54, P4 ;  /* 0x000000360d2b7208 */ /* 0x000fe20002000200 */
[C-C-:B------:R-:W-:Y:S01]  /*7430*/  DSETP.MIN.AND P4, P5, |R50|.reuse, |R46|.reuse, PT ;  /* 0x4000002e3200722a */ /* 0x140fe20003d80200 */
[----:B------:R-:W-:Y:S01]  /*7440*/  @P6 LOP3.LUT R49, R52, 0x80000, RZ, 0xfc, !PT ;  /* 0x0008000034316812 */ /* 0x000fe200078efcff */
[----:B------:R-:W-:Y:S01]  /*7450*/  DADD R46, |R50|, |R46| ;  /* 0x00000000322e7229 */ /* 0x000fe2000000062e */
[----:B------:R-:W-:Y:S02]  /*7460*/  @P3 LOP3.LUT R43, R54, 0x80000, RZ, 0xfc, !PT ;  /* 0x00080000362b3812 */ /* 0x000fe400078efcff */
[----:B------:R-:W-:Y:S02]  /*7470*/  LOP3.LUT R13, R49, 0xffc00000, RZ, 0xc0, !PT ;  /* 0xffc00000310d7812 */ /* 0x000fe400078ec0ff */
[----:B------:R-:W-:Y:S01]  /*7480*/  SEL R52, R40, R41, P4 ;  /* 0x0000002928347207 */ /* 0x000fe20002000000 */
[----:B------:R-:W-:Y:S01]  /*7490*/  IMAD.MOV.U32 R40, RZ, RZ, R51 ;  /* 0x000000ffff287224 */ /* 0x000fe200078e0033 */
[----:B------:R-:W-:Y:S01]  /*74a0*/  LOP3.LUT R41, R13, 0x7fd00000, RZ, 0x3c, !PT ;  /* 0x7fd000000d297812 */ /* 0x000fe200078e3cff */
[----:B------:R-:W-:-:S02]  /*74b0*/  DADD R50, |R44|, R46 ;  /* 0x000000002c327229 */ /* 0x000fc4000000022e */
[----:B------:R-:W-:Y:S01]  /*74c0*/  LDS.128 R44, [UR5+0x380] ;  /* 0x00038005ff2c7984 */ /* 0x000fe20008000c00 */
[----:B------:R-:W-:Y:S01]  /*74d0*/  FSEL R55, |R40|, |R53|, P4 ;  /* 0x4000003528377208 */ /* 0x000fe20002000200 */
[----:B------:R-:W-:Y:S01]  /*74e0*/  IMAD.MOV.U32 R40, RZ, RZ, RZ ;  /* 0x000000ffff287224 */ /* 0x000fe200078e00ff */
[----:B------:R-:W-:-:S05]  /*74f0*/  @P5 LOP3.LUT R55, R53, 0x80000, RZ, 0xfc, !PT ;  /* 0x0008000035375812 */ /* 0x000fca00078efcff */
[----:B------:R-:W-:Y:S01]  /*7500*/  DMUL R42, R42, R40 ;  /* 0x000000282a2a7228 */ /* 0x000fe20000000000 */
[----:B------:R-:W-:-:S06]  /*7510*/  IMAD.MOV.U32 R53, RZ, RZ, R55 ;  /* 0x000000ffff357224 */ /* 0x000fcc00078e0037 */
        /* <DEDUP_REMOVED lines=18> */
[----:B------:R-:W-:-:S08]  /*7640*/  DFMA R42, R54, -R42, 1 ;  /* 0x3ff00000362a742b */ /* 0x000fd0000000082a */
[----:B------:R-:W-:Y:S02]  /*7650*/  DFMA R56, R42, R108, 0.5 ;  /* 0x3fe000002a38742b */ /* 0x000fe4000000006c */
[----:B------:R-:W-:-:S08]  /*7660*/  DMUL R42, R40, R42 ;  /* 0x0000002a282a7228 */ /* 0x000fd00000000000 */
[----:B------:R-:W-:Y:S02]  /*7670*/  DFMA R56, R56, R42, R40 ;  /* 0x0000002a3838722b */ /* 0x000fe40000000028 */
[----:B------:R-:W0:Y:S06]  /*7680*/  LDS.128 R40, [UR5+0xb80] ;  /* 0x000b8005ff287984 */ /* 0x000e2c0008000c00 */
[----:B------:R-:W-:Y:S01]  /*7690*/  DMUL R56, R52, R56 ;  /* 0x0000003834387228 */ /* 0x000fe20000000000 */
[----:B------:R-:W-:Y:S01]  /*76a0*/  LOP3.LUT R53, R13, 0x100000, RZ, 0xfc, !PT ;  /* 0x001000000d357812 */ /* 0x000fe200078efcff */
[----:B------:R-:W-:-:S06]  /*76b0*/  IMAD.MOV.U32 R52, RZ, RZ, RZ ;  /* 0x000000ffff347224 */ /* 0x000fcc00078e00ff */
[----:B------:R-:W-:-:S10]  /*76c0*/  DMUL R56, R56, R52 ;  /* 0x0000003438387228 */ /* 0x000fd40000000000 */
[----:B------:R-:W-:Y:S02]  /*76d0*/  FSEL R13, R56, R50, P3 ;  /* 0x00000032380d7208 */ /* 0x000fe40001800000 */
[----:B------:R-:W-:Y:S02]  /*76e0*/  FSEL R51, R57, R51, P3 ;  /* 0x0000003339337208 */ /* 0x000fe40001800000 */
[----:B------:R-:W-:Y:S02]  /*76f0*/  FSEL R48, R13, R48, !P4 ;  /* 0x000000300d307208 */ /* 0x000fe40006000000 */
[----:B------:R-:W-:-:S06]  /*7700*/  FSEL R49, R51, R49, !P4 ;  /* 0x0000003133317208 */ /* 0x000fcc0006000000 */
[----:B------:R-:W-:-:S08]  /*7710*/  DADD R50, R48, -R106 ;  /* 0x0000000030327229 */ /* 0x000fd0000000086a */
[----:B0-----:R-:W-:-:S08]  /*7720*/  DMUL R40, R40, R50 ;  /* 0x0000003228287228 */ /* 0x001fd00000000000 */
        /* <DEDUP_REMOVED lines=16> */
[----:B------:R-:W-:-:S10]  /*7830*/  DMUL R40, R40, R42 ;  /* 0x0000002a28287228 */ /* 0x000fd40000000000 */
[----:B------:R-:W-:Y:S02]  /*7840*/  FSEL R40, R40, RZ, P1 ;  /* 0x000000ff28287208 */ /* 0x000fe40000800000 */
[----:B------:R-:W-:-:S06]  /*7850*/  FSEL R41, R41, RZ, P1 ;  /* 0x000000ff29297208 */ /* 0x000fcc0000800000 */
        /* <DEDUP_REMOVED lines=264> */
.L_x_72:
[----:B------:R-:W-:-:S13]  /*88e0*/  ISETP.GE.AND P3, PT, R12, 0x3, PT ;  /* 0x000000030c00780c */ /* 0x000fda0003f66270 */
        /* <DEDUP_REMOVED lines=10> */
[----:B------:R-:W-:Y:S02]  /*8990*/  IMAD.MOV.U32 R56, RZ, RZ, R55 ;  /* 0x000000ffff387224 */ /* 0x000fe400078e0037 */
[----:B------:R-:W-:Y:S02]  /*89a0*/  IMAD.MOV.U32 R40, RZ, RZ, R54 ;  /* 0x000000ffff287224 */ /* 0x000fe400078e0036 */
[----:B------:R-:W-:Y:S01]  /*89b0*/  IMAD.MOV.U32 R41, RZ, RZ, R49 ;  /* 0x000000ffff297224 */ /* 0x000fe200078e0031 */
[----:B------:R-:W-:Y:S01]  /*89c0*/  FSEL R45, |R13|, |R56|, P3 ;  /* 0x400000380d2d7208 */ /* 0x000fe20001800200 */
[----:B------:R-:W-:-:S05]  /*89d0*/  IMAD.MOV.U32 R13, RZ, RZ, R52 ;  /* 0x000000ffff0d7224 */ /* 0x000fca00078e0034 */
[----:B------:R-:W-:Y:S01]  /*89e0*/  SEL R44, R13, R40, P3 ;  /* 0x000000280d2c7207 */ /* 0x000fe20001800000 */
[----:B------:R-:W-:Y:S01]  /*89f0*/  IMAD.MOV.U32 R13, RZ, RZ, R48 ;  /* 0x000000ffff0d7224 */ /* 0x000fe200078e0030 */
[----:B------:R-:W-:-:S03]  /*8a00*/  @P4 LOP3.LUT R45, R56, 0x80000, RZ, 0xfc, !PT ;  /* 0x00080000382d4812 */ /* 0x000fc600078efcff */
[--C-:B------:R-:W-:Y:S02]  /*8a10*/  IMAD.MOV.U32 R40, RZ, RZ, R44.reuse ;  /* 0x000000ffff287224 */ /* 0x100fe400078e002c */
[----:B------:R-:W-:Y:S01]  /*8a20*/  IMAD.MOV.U32 R58, RZ, RZ, R44 ;  /* 0x000000ffff3a7224 */ /* 0x000fe200078e002c */
[C-C-:B------:R-:W-:Y:S01]  /*8a30*/  DSETP.MAX.AND P5, P6, |R48|.reuse, R44.reuse, PT ;  /* 0x0000002c3000722a */ /* 0x140fe20003eaf200 */
[--C-:B------:R-:W-:Y:S01]  /*8a40*/  IMAD.MOV.U32 R112, RZ, RZ, R45.reuse ;  /* 0x000000ffff707224 */ /* 0x100fe200078e002d */
[----:B------:R-:W-:Y:S01]  /*8a50*/  DSETP.MIN.AND P4, P3, |R48|, R44, PT ;  /* 0x0000002c3000722a */ /* 0x000fe20003b80200 */
[----:B------:R-:W-:Y:S02]  /*8a60*/  IMAD.MOV.U32 R56, RZ, RZ, R45 ;  /* 0x000000ffff387224 */ /* 0x000fe400078e002d */
[----:B------:R-:W-:Y:S01]  /*8a70*/  IMAD.MOV.U32 R44, RZ, RZ, R52 ;  /* 0x000000ffff2c7224 */ /* 0x000fe200078e0034 */
[C---:B------:R-:W-:Y:S01]  /*8a80*/  SEL R40, R13.reuse, R40, P5 ;  /* 0x000000280d287207 */ /* 0x040fe20002800000 */
[----:B------:R-:W-:Y:S01]  /*8a90*/  IMAD.MOV.U32 R45, RZ, RZ, R54 ;  /* 0x000000ffff2d7224 */ /* 0x000fe200078e0036 */
[----:B------:R-:W-:Y:S01]  /*8aa0*/  SEL R58, R13, R58, P4 ;  /* 0x0000003a0d3a7207 */ /* 0x000fe20002000000 */
[----:B------:R-:W-:Y:S01]  /*8ab0*/  IMAD.MOV.U32 R13, RZ, RZ, R49 ;  /* 0x000000ffff0d7224 */ /* 0x000fe200078e0031 */
[----:B------:R-:W-:-:S04]  /*8ac0*/  FSEL R41, |R41|, R112, P5 ;  /* 0x0000007029297208 */ /* 0x000fc80002800200 */
[----:B------:R-:W-:Y:S01]  /*8ad0*/  @P6 LOP3.LUT R41, R112, 0x80000, RZ, 0xfc, !PT ;  /* 0x0008000070296812 */ /* 0x000fe200078efcff */
[----:B------:R-:W-:Y:S01]  /*8ae0*/  IMAD.MOV.U32 R112, RZ, RZ, R55 ;  /* 0x000000ffff707224 */ /* 0x000fe200078e0037 */
[----:B------:R-:W-:Y:S01]  /*8af0*/  FSEL R59, |R13|, R56, P4 ;  /* 0x000000380d3b7208 */ /* 0x000fe20002000200 */
[----:B------:R-:W-:Y:S01]  /*8b00*/  DSETP.MIN.AND P4, P5, |R52|, |R54|, PT ;  /* 0x400000363400722a */ /* 0x000fe20003d80200 */
[----:B------:R-:W-:Y:S02]  /*8b10*/  LOP3.LUT R13, R41, 0xffc00000, RZ, 0xc0, !PT ;  /* 0xffc00000290d7812 */ /* 0x000fe400078ec0ff */
[----:B------:R-:W-:Y:S01]  /*8b20*/  @P3 LOP3.LUT R59, R56, 0x80000, RZ, 0xfc, !PT ;  /* 0x00080000383b3812 */ /* 0x000fe200078efcff */
[----:B------:R-:W-:Y:S01]  /*8b30*/  IMAD.MOV.U32 R56, RZ, RZ, RZ ;  /* 0x000000ffff387224 */ /* 0x000fe200078e00ff */
[----:B------:R-:W-:Y:S02]  /*8b40*/  LOP3.LUT R57, R13, 0x7fd00000, RZ, 0x3c, !PT ;  /* 0x7fd000000d397812 */ /* 0x000fe400078e3cff */
[----:B------:R-:W-:Y:S01]  /*8b50*/  SEL R44, R44, R45, P4 ;  /* 0x0000002d2c2c7207 */ /* 0x000fe20002000000 */
[----:B------:R-:W-:-:S03]  /*8b60*/  IMAD.MOV.U32 R45, RZ, RZ, R53 ;  /* 0x000000ffff2d7224 */ /* 0x000fc600078e0035 */
[----:B------:R-:W-:Y:S02]  /*8b70*/  DMUL R58, R58, R56 ;  /* 0x000000383a3a7228 */ /* 0x000fe40000000000 */
[----:B------:R-:W-:Y:S02]  /*8b80*/  FSEL R45, |R45|, |R112|, P4 ;  /* 0x400000702d2d7208 */ /* 0x000fe40002000200 */
[----:B------:R-:W-:-:S04]  /*8b90*/  @P5 LOP3.LUT R45, R112, 0x80000, RZ, 0xfc, !PT ;  /* 0x00080000702d5812 */ /* 0x000fc800078efcff */
[----:B------:R-:W-:Y:S02]  /*8ba0*/  DMUL R58, R58, R58 ;  /* 0x0000003a3a3a7228 */ /* 0x000fe40000000000 */
[-C--:B------:R-:W-:Y:S02]  /*8bb0*/  DMUL R44, R44, R56.reuse ;  /* 0x000000382c2c7228 */ /* 0x080fe40000000000 */
        /* <DEDUP_REMOVED lines=11> */
[----:B------:R-:W-:Y:S02]  /*8c70*/  @P4 LOP3.LUT R113, R57, 0x80000, RZ, 0xfc, !PT ;  /* 0x0008000039714812 */ /* 0x000fe400078efcff */
[----:B------:R-:W-:Y:S02]  /*8c80*/  ISETP.GE.U32.AND P4, PT, R41, 0x7ff00000, PT ;  /* 0x7ff000002900780c */ /* 0x000fe40003f86070 */
[----:B------:R-:W0:Y:S02]  /*8c90*/  MUFU.RSQ64H R57, R113 ;  /* 0x0000007100397308 */ /* 0x000e240000001c00 */
[----:B0-----:R-:W-:-:S08]  /*8ca0*/  DMUL R58, R56, R56 ;  /* 0x00000038383a7228 */ /* 0x001fd00000000000 */
[----:B------:R-:W-:-:S08]  /*8cb0*/  DFMA R114, R112, -R58, 1 ;  /* 0x3ff000007072742b */ /* 0x000fd0000000083a */
[----:B------:R-:W-:Y:S02]  /*8cc0*/  DFMA R58, R114, R108, 0.5 ;  /* 0x3fe00000723a742b */ /* 0x000fe4000000006c */
[----:B------:R-:W-:-:S08]  /*8cd0*/  DMUL R114, R56, R114 ;  /* 0x0000007238727228 */ /* 0x000fd00000000000 */
[----:B------:R-:W-:Y:S02]  /*8ce0*/  DFMA R58, R58, R114, R56 ;  /* 0x000000723a3a722b */ /* 0x000fe40000000038 */
[----:B------:R-:W-:Y:S01]  /*8cf0*/  DADD R56, |R52|, |R54| ;  /* 0x0000000034387229 */ /* 0x000fe20000000636 */
[----:B------:R-:W0:Y:S05]  /*8d00*/  LDS.128 R52, [UR5+0xc00] ;  /* 0x000c0005ff347984 */ /* 0x000e2a0008000c00 */
[----:B------:R-:W-:Y:S01]  /*8d10*/  DMUL R58, R44, R58 ;  /* 0x0000003a2c3a7228 */ /* 0x000fe20000000000 */
[----:B------:R-:W-:Y:S01]  /*8d20*/  LOP3.LUT R45, R13, 0x100000, RZ, 0xfc, !PT ;  /* 0x001000000d2d7812 */ /* 0x000fe200078efcff */
[----:B------:R-:W-:Y:S01]  /*8d30*/  IMAD.MOV.U32 R44, RZ, RZ, RZ ;  /* 0x000000ffff2c7224 */ /* 0x000fe200078e00ff */
[----:B------:R-:W-:-:S05]  /*8d40*/  DADD R48, |R48|, R56 ;  /* 0x0000000030307229 */ /* 0x000fca0000000238 */
[----:B------:R-:W-:Y:S02]  /*8d50*/  DMUL R44, R58, R44 ;  /* 0x0000002c3a2c7228 */ /* 0x000fe40000000000 */
[----:B------:R-:W1:Y:S01]  /*8d60*/  LDS.128 R56, [UR5+0x400] ;  /* 0x00040005ff387984 */ /* 0x000e620008000c00 */
[----:B------:R-:W-:-:S07]  /*8d70*/  DSETP.GT.AND P3, PT, R48, R40, PT ;  /* 0x000000283000722a */ /* 0x000fce0003f64000 */
[----:B------:R-:W-:Y:S02]  /*8d80*/  FSEL R13, R44, R48, P3 ;  /* 0x000000302c0d7208 */ /* 0x000fe40001800000 */
[----:B------:R-:W-:Y:S02]  /*8d90*/  FSEL R45, R45, R49, P3 ;  /* 0x000000312d2d7208 */ /* 0x000fe40001800000 */
[----:B------:R-:W-:Y:S02]  /*8da0*/  FSEL R40, R13, R40, !P4 ;  /* 0x000000280d287208 */ /* 0x000fe40006000000 */
[----:B------:R-:W-:-:S06]  /*8db0*/  FSEL R41, R45, R41, !P4 ;  /* 0x000000292d297208 */ /* 0x000fcc0006000000 */
[----:B------:R-:W-:-:S08]  /*8dc0*/  DADD R44, R40, -R106 ;  /* 0x00000000282c7229 */ /* 0x000fd0000000086a */
        /* <DEDUP_REMOVED lines=284> */
.L_x_73:
        /* <DEDUP_REMOVED lines=360> */
.L_x_74:
        /* <DEDUP_REMOVED lines=363> */
.L_x_75:
        /* <DEDUP_REMOVED lines=360> */
.L_x_76:
        /* <DEDUP_REMOVED lines=363> */
.L_x_77:
        /* <DEDUP_REMOVED lines=360> */
.L_x_78:
        /* <DEDUP_REMOVED lines=363> */
.L_x_79:
        /* <DEDUP_REMOVED lines=360> */
.L_x_80:
        /* <DEDUP_REMOVED lines=363> */
.L_x_81:
        /* <DEDUP_REMOVED lines=360> */
.L_x_82:
        /* <DEDUP_REMOVED lines=363> */
.L_x_83:
        /* <DEDUP_REMOVED lines=360> */
.L_x_84:
        /* <DEDUP_REMOVED lines=363> */
.L_x_85:
        /* <DEDUP_REMOVED lines=9> */
[----:B------:R-:W-:-:S03]  /*1af40*/  IMAD.MOV.U32 R13, RZ, RZ, R46 ;  /* 0x000000ffff0d7224 */ /* 0x000fc600078e002e */
[----:B------:R-:W-:Y:S01]  /*1af50*/  FSEL R43, |R12|, |R41|, P3 ;  /* 0x400000290c2b7208 */ /* 0x000fe20001800200 */
[----:B------:R-:W-:-:S05]  /*1af60*/  IMAD.MOV.U32 R12, RZ, RZ, R50 ;  /* 0x000000ffff0c7224 */ /* 0x000fca00078e0032 */
[----:B------:R-:W-:Y:S02]  /*1af70*/  @P4 LOP3.LUT R43, R41, 0x80000, RZ, 0xfc, !PT ;  /* 0x00080000292b4812 */ /* 0x000fe400078efcff */
[----:B------:R-:W-:Y:S01]  /*1af80*/  SEL R40, R12, R13, P3 ;  /* 0x0000000d0c287207 */ /* 0x000fe20001800000 */
[----:B------:R-:W-:Y:S02]  /*1af90*/  IMAD.MOV.U32 R13, RZ, RZ, R45 ;  /* 0x000000ffff0d7224 */ /* 0x000fe400078e002d */
[----:B------:R-:W-:Y:S02]  /*1afa0*/  IMAD.MOV.U32 R41, RZ, RZ, R43 ;  /* 0x000000ffff297224 */ /* 0x000fe400078e002b */
[----:B------:R-:W-:Y:S02]  /*1afb0*/  IMAD.MOV.U32 R42, RZ, RZ, R40 ;  /* 0x000000ffff2a7224 */ /* 0x000fe400078e0028 */
[----:B------:R-:W-:Y:S02]  /*1afc0*/  IMAD.MOV.U32 R48, RZ, RZ, R41 ;  /* 0x000000ffff307224 */ /* 0x000fe400078e0029 */
[C-C-:B------:R-:W-:Y:S01]  /*1afd0*/  DSETP.MAX.AND P5, P6, |R44|.reuse, R40.reuse, PT ;  /* 0x000000282c00722a */ /* 0x140fe20003eaf200 */
[----:B------:R-:W-:Y:S01]  /*1afe0*/  IMAD.MOV.U32 R12, RZ, RZ, R44 ;  /* 0x000000ffff0c7224 */ /* 0x000fe200078e002c */
[----:B------:R-:W-:Y:S01]  /*1aff0*/  DSETP.MIN.AND P4, P3, |R44|, R40, PT ;  /* 0x000000282c00722a */ /* 0x000fe20003b80200 */
[----:B------:R-:W-:-:S02]  /*1b000*/  IMAD.MOV.U32 R43, RZ, RZ, R40 ;  /* 0x000000ffff2b7224 */ /* 0x000fc400078e0028 */
[----:B------:R-:W-:Y:S01]  /*1b010*/  IMAD.MOV.U32 R54, RZ, RZ, R41 ;  /* 0x000000ffff367224 */ /* 0x000fe200078e0029 */
[----:B------:R-:W-:Y:S01]  /*1b020*/  FSEL R49, |R13|, R48, P5 ;  /* 0x000000300d317208 */ /* 0x000fe20002800200 */
[----:B------:R-:W-:Y:S01]  /*1b030*/  IMAD.MOV.U32 R13, RZ, RZ, R44 ;  /* 0x000000ffff0d7224 */ /* 0x000fe200078e002c */
[----:B------:R-:W-:Y:S01]  /*1b040*/  SEL R12, R12, R43, P5 ;  /* 0x0000002b0c0c7207 */ /* 0x000fe20002800000 */
[----:B------:R-:W-:Y:S02]  /*1b050*/  IMAD.MOV.U32 R41, RZ, RZ, R46 ;  /* 0x000000ffff297224 */ /* 0x000fe400078e002e */
[----:B------:R-:W-:Y:S01]  /*1b060*/  IMAD.MOV.U32 R40, RZ, RZ, R50 ;  /* 0x000000ffff287224 */ /* 0x000fe200078e0032 */
[----:B------:R-:W-:Y:S01]  /*1b070*/  SEL R42, R13, R42, P4 ;  /* 0x0000002a0d2a7207 */ /* 0x000fe20002000000 */
[----:B------:R-:W-:Y:S01]  /*1b080*/  IMAD.MOV.U32 R13, RZ, RZ, R45 ;  /* 0x000000ffff0d7224 */ /* 0x000fe200078e002d */
[----:B------:R-:W-:-:S04]  /*1b090*/  @P6 LOP3.LUT R49, R48, 0x80000, RZ, 0xfc, !PT ;  /* 0x0008000030316812 */ /* 0x000fc800078efcff */
[----:B------:R-:W-:Y:S01]  /*1b0a0*/  FSEL R43, |R13|, R54, P4 ;  /* 0x000000360d2b7208 */ /* 0x000fe20002000200 */
[C-C-:B------:R-:W-:Y:S01]  /*1b0b0*/  DSETP.MIN.AND P4, P5, |R50|.reuse, |R46|.reuse, PT ;  /* 0x4000002e3200722a */ /* 0x140fe20003d80200 */
[----:B------:R-:W-:Y:S01]  /*1b0c0*/  IMAD.MOV.U32 R13, RZ, RZ, R49 ;  /* 0x000000ffff0d7224 */ /* 0x000fe200078e0031 */
[----:B------:R-:W-:Y:S01]  /*1b0d0*/  @P3 LOP3.LUT R43, R54, 0x80000, RZ, 0xfc, !PT ;  /* 0x00080000362b3812 */ /* 0x000fe200078efcff */
[----:B------:R-:W-:Y:S01]  /*1b0e0*/  IMAD.MOV.U32 R49, RZ, RZ, R47 ;  /* 0x000000ffff317224 */ /* 0x000fe200078e002f */
[----:B------:R-:W-:Y:S02]  /*1b0f0*/  DADD R46, |R50|, |R46| ;  /* 0x00000000322e7229 */ /* 0x000fe4000000062e */
[----:B------:R-:W-:Y:S01]  /*1b100*/  SEL R52, R40, R41, P4 ;  /* 0x0000002928347207 */ /* 0x000fe20002000000 */
[----:B------:R-:W-:Y:S01]  /*1b110*/  IMAD.MOV.U32 R40, RZ, RZ, R51 ;  /* 0x000000ffff287224 */ /* 0x000fe200078e0033 */
[----:B------:R-:W-:Y:S01]  /*1b120*/  LOP3.LUT R48, R13, 0xffc00000, RZ, 0xc0, !PT ;  /* 0xffc000000d307812 */ /* 0x000fe200078ec0ff */
[----:B------:R-:W-:-:S03]  /*1b130*/  IMAD.MOV.U32 R50, RZ, RZ, RZ ;  /* 0x000000ffff327224 */ /* 0x000fc600078e00ff */
[----:B------:R-:W-:Y:S01]  /*1b140*/  FSEL R53, |R40|, |R49|, P4 ;  /* 0x4000003128357208 */ /* 0x000fe20002000200 */
[----:B------:R-:W-:Y:S01]  /*1b150*/  IMAD.MOV.U32 R40, RZ, RZ, RZ ;  /* 0x000000ffff287224 */ /* 0x000fe200078e00ff */
[C---:B------:R-:W-:Y:S02]  /*1b160*/  LOP3.LUT R41, R48.reuse, 0x7fd00000, RZ, 0x3c, !PT ;  /* 0x7fd0000030297812 */ /* 0x040fe400078e3cff */
[----:B------:R-:W-:Y:S02]  /*1b170*/  @P5 LOP3.LUT R53, R49, 0x80000, RZ, 0xfc, !PT ;  /* 0x0008000031355812 */ /* 0x000fe400078efcff */
[----:B------:R-:W-:Y:S01]  /*1b180*/  LOP3.LUT R51, R48, 0x100000, RZ, 0xfc, !PT ;  /* 0x0010000030337812 */ /* 0x000fe200078efcff */
[----:B------:R-:W-:Y:S02]  /*1b190*/  DADD R48, |R44|, R46 ;  /* 0x000000002c307229 */ /* 0x000fe4000000022e */
[-C--:B------:R-:W-:Y:S01]  /*1b1a0*/  DMUL R42, R42, R40.reuse ;  /* 0x000000282a2a7228 */ /* 0x080fe20000000000 */
[----:B------:R-:W-:Y:S01]  /*1b1b0*/  LDS.128 R44, [UR5+0xa80] ;  /* 0x000a8005ff2c7984 */ /* 0x000fe20008000c00 */
[----:B------:R-:W-:-:S02]  /*1b1c0*/  DMUL R52, R52, R40 ;  /* 0x0000002834347228 */ /* 0x000fc40000000000 */
[----:B------:R-:W-:-:S04]  /*1b1d0*/  DMUL R40, R12, R40 ;  /* 0x000000280c287228 */ /* 0x000fc80000000000 */
[----:B------:R-:W-:-:S08]  /*1b1e0*/  DMUL R42, R42, R42 ;  /* 0x0000002a2a2a7228 */ /* 0x000fd00000000000 */
[----:B------:R-:W-:-:S08]  /*1b1f0*/  DFMA R52, R52, R52, R42 ;  /* 0x000000343434722b */ /* 0x000fd0000000002a */
[----:B------:R-:W-:Y:S01]  /*1b200*/  DFMA R52, R40, R40, R52 ;  /* 0x000000282834722b */ /* 0x000fe20000000034 */
[----:B------:R-:W-:-:S07]  /*1b210*/  IMAD.U32 R41, RZ, RZ, UR8 ;  /* 0x00000008ff297e24 */ /* 0x000fce000f8e00ff */
[----:B------:R-:W-:Y:S02]  /*1b220*/  DSETP.MIN.AND P3, P4, R52, UR6, PT ;  /* 0x0000000634007e2a */ /* 0x000fe4000bc60000 */
[----:B------:R-:W-:-:S05]  /*1b230*/  IMAD.MOV.U32 R40, RZ, RZ, R53 ;  /* 0x000000ffff287224 */ /* 0x000fca00078e0035 */
[----:B------:R-:W-:Y:S01]  /*1b240*/  FSEL R55, R40, UR8, P3 ;  /* 0x0000000828377c08 */ /* 0x000fe20009800000 */
[----:B------:R-:W-:-:S05]  /*1b250*/  IMAD.MOV.U32 R40, RZ, RZ, R52 ;  /* 0x000000ffff287224 */ /* 0x000fca00078e0034 */
        /* <DEDUP_REMOVED lines=12> */
[----:B------:R-:W-:-:S08]  /*1b320*/  DMUL R108, R52, R108 ;  /* 0x0000006c346c7228 */ /* 0x000fd00000000000 */
        /* <DEDUP_REMOVED lines=22> */
[----:B------:R-:W-:-:S07]  /*1b490*/  ISETP.GE.AND P2, PT, R11, 0x3, PT ;  /* 0x000000030b00780c */ /* 0x000fce0003f46270 */
        /* <DEDUP_REMOVED lines=267> */
.L_x_70:
[----:B------:R-:W-:-:S06]  /*1c550*/  UIADD3 UR4, UPT, UPT, UR4, 0x10, URZ ;  /* 0x0000001004047890 */ /* 0x000fcc000fffe0ff */
[----:B------:R-:W-:-:S13]  /*1c560*/  ISETP.LE.AND P1, PT, R10, UR4, PT ;  /* 0x000000040a007c0c */ /* 0x000fda000bf23270 */
[----:B------:R-:W-:Y:S05]  /*1c570*/  @!P1 BRA `(.L_x_86) ;  /* 0xfffffe4000649947 */ /* 0x000fea000383ffff */
[----:B------:R-:W1:Y:S01]  /*1c580*/  S2R R5, SR_TID.Y ;  /* 0x0000000000057919 */ /* 0x000e620000002200 */
[----:B0-----:R-:W0:Y:S01]  /*1c590*/  LDC R7, c[0x0][0x3a8] ;  /* 0x0000ea00ff077b82 */ /* 0x001e220000000800 */
[----:B------:R-:W-:Y:S01]  /*1c5a0*/  IMAD.IADD R2, R10, 0x1, -R3 ;  /* 0x000000010a027824 */ /* 0x000fe200078e0a03 */
[----:B------:R-:W-:Y:S01]  /*1c5b0*/  BSSY.RECONVERGENT B0, `(.L_x_87) ;  /* 0x0000076000007945 */ /* 0x000fe20003800200 */
[----:B------:R-:W1:Y:S03]  /*1c5c0*/  S2R R6, SR_TID.X ;  /* 0x0000000000067919 */ /* 0x000e660000002100 */
[----:B------:R-:W-:Y:S01]  /*1c5d0*/  ISETP.GE.AND P0, PT, R2, 0x1, PT ;  /* 0x000000010200780c */ /* 0x000fe20003f06270 */
[----:B------:R-:W2:Y:S01]  /*1c5e0*/  S2R R9, SR_CTAID.X ;  /* 0x0000000000097919 */ /* 0x000ea20000002500 */
[----:B-1----:R-:W-:-:S04]  /*1c5f0*/  IMAD R4, R5, 0x10, R6 ;  /* 0x0000001005047824 */ /* 0x002fc800078e0206 */
[----:B--2---:R-:W-:-:S05]  /*1c600*/  IMAD R4, R9, 0x100, R4 ;  /* 0x0000010009047824 */ /* 0x004fca00078e0204 */
[----:B0-----:R-:W-:-:S13]  /*1c610*/  ISETP.GE.OR P0, PT, R4, R7, !P0 ;  /* 0x000000070400720c */ /* 0x001fda0004706670 */
[----:B------:R-:W-:Y:S05]  /*1c620*/  @P0 BRA `(.L_x_88) ;  /* 0x0000000400b80947 */ /* 0x000fea0003800000 */
[----:B------:R-:W-:Y:S01]  /*1c630*/  ISETP.GE.AND P1, PT, R2, 0x2, PT ;  /* 0x000000020200780c */ /* 0x000fe20003f26270 */
[----:B------:R-:W-:Y:S01]  /*1c640*/  DADD R82, R82, R20 ;  /* 0x0000000052527229 */ /* 0x000fe20000000014 */
[----:B-----5:R-:W-:-:S04]  /*1c650*/  ISETP.NE.AND P0, PT, R3, R0, PT ;  /* 0x000000000300720c */ /* 0x020fc80003f05270 */
[----:B------:R-:W-:Y:S02]  /*1c660*/  FSEL R84, R20, R84, !P0 ;  /* 0x0000005414547208 */ /* 0x000fe40004000000 */
[----:B------:R-:W-:-:S05]  /*1c670*/  FSEL R85, R21, R85, !P0 ;  /* 0x0000005515557208 */ /* 0x000fca0004000000 */
[----:B------:R-:W-:Y:S05]  /*1c680*/  @!P1 BRA `(.L_x_88) ;  /* 0x0000000400a09947 */ /* 0x000fea0003800000 */
[----:B------:R-:W-:Y:S01]  /*1c690*/  ISETP.NE.AND P1, PT, R2, 0x2, PT ;  /* 0x000000020200780c */ /* 0x000fe20003f25270 */
[----:B------:R-:W-:Y:S01]  /*1c6a0*/  VIADD R9, R3, 0x1 ;  /* 0x0000000103097836 */ /* 0x000fe20000000000 */
[----:B------:R-:W-:-:S04]  /*1c6b0*/  DADD R82, R82, R18 ;  /* 0x0000000052527229 */ /* 0x000fc80000000012 */
[----:B------:R-:W-:-:S04]  /*1c6c0*/  ISETP.NE.AND P0, PT, R9, R0, PT ;  /* 0x000000000900720c */ /* 0x000fc80003f05270 */
[----:B------:R-:W-:Y:S02]  /*1c6d0*/  FSEL R84, R18, R84, !P0 ;  /* 0x0000005412547208 */ /* 0x000fe40004000000 */
[----:B------:R-:W-:Y:S01]  /*1c6e0*/  FSEL R85, R19, R85, !P0 ;  /* 0x0000005513557208 */ /* 0x000fe20004000000 */
[----:B------:R-:W-:Y:S06]  /*1c6f0*/  @!P1 BRA `(.L_x_88) ;  /* 0x0000000400849947 */ /* 0x000fec0003800000 */
[----:B------:R-:W-:Y:S01]  /*1c700*/  ISETP.GE.U32.AND P1, PT, R2, 0x4, PT ;  /* 0x000000040200780c */ /* 0x000fe20003f26070 */
[----:B------:R-:W-:Y:S01]  /*1c710*/  VIADD R9, R3, 0x2 ;  /* 0x0000000203097836 */ /* 0x000fe20000000000 */
[----:B------:R-:W-:-:S04]  /*1c720*/  DADD R82, R82, R38 ;  /* 0x0000000052527229 */ /* 0x000fc80000000026 */
[----:B------:R-:W-:-:S04]  /*1c730*/  ISETP.NE.AND P0, PT, R9, R0, PT ;  /* 0x000000000900720c */ /* 0x000fc80003f05270 */
[----:B------:R-:W-:Y:S02]  /*1c740*/  FSEL R84, R38, R84, !P0 ;  /* 0x0000005426547208 */ /* 0x000fe40004000000 */
[----:B------:R-:W-:Y:S01]  /*1c750*/  FSEL R85, R39, R85, !P0 ;  /* 0x0000005527557208 */ /* 0x000fe20004000000 */
[----:B------:R-:W-:Y:S06]  /*1c760*/  @!P1 BRA `(.L_x_88) ;  /* 0x0000000400689947 */ /* 0x000fec0003800000 */
        /* <DEDUP_REMOVED lines=83> */
[----:B------:R-:W-:Y:S01]  /*1cca0*/  @P1 VIADD R9, R3, 0xf ;  /* 0x0000000f03091836 */ /* 0x000fe20000000000 */
[----:B------:R-:W-:-:S04]  /*1ccb0*/  @P1 DADD R82, R82, R80 ;  /* 0x0000000052521229 */ /* 0x000fc80000000050 */
[----:B------:R-:W-:-:S04]  /*1ccc0*/  @P1 ISETP.NE.AND P0, PT, R9, R0, PT ;  /* 0x000000000900120c */ /* 0x000fc80003f05270 */
[----:B------:R-:W-:Y:S02]  /*1ccd0*/  @P1 FSEL R2, R80, R84, !P0 ;  /* 0x0000005450021208 */ /* 0x000fe40004000000 */
[----:B------:R-:W-:-:S03]  /*1cce0*/  @P1 FSEL R81, R81, R85, !P0 ;  /* 0x0000005551511208 */ /* 0x000fc60004000000 */
[----:B------:R-:W-:Y:S02]  /*1ccf0*/  @P1 IMAD.MOV.U32 R84, RZ, RZ, R2 ;  /* 0x000000ffff541224 */ /* 0x000fe400078e0002 */
[----:B------:R-:W-:-:S07]  /*1cd00*/  @P1 IMAD.MOV.U32 R85, RZ, RZ, R81 ;  /* 0x000000ffff551224 */ /* 0x000fce00078e0051 */
.L_x_88:
[----:B------:R-:W-:Y:S05]  /*1cd10*/  BSYNC.RECONVERGENT B0 ;  /* 0x0000000000007941 */ /* 0x000fea0003800200 */
.L_x_87:
[----:B------:R-:W-:-:S05]  /*1cd20*/  VIADD R3, R3, 0x10 ;  /* 0x0000001003037836 */ /* 0x000fca0000000000 */
[----:B------:R-:W-:-:S13]  /*1cd30*/  ISETP.GE.AND P0, PT, R3, R10, PT ;  /* 0x0000000a0300720c */ /* 0x000fda0003f06270 */
[----:B------:R-:W-:Y:S05]  /*1cd40*/  @!P0 BRA `(.L_x_89) ;  /* 0xfffffe3400308947 */ /* 0x000fea000383ffff */
.L_x_66:
[----:B------:R-:W-:-:S13]  /*1cd50*/  ISETP.GE.AND P0, PT, R4, R7, PT ;  /* 0x000000070400720c */ /* 0x000fda0003f06270 */
[----:B------:R-:W-:Y:S05]  /*1cd60*/  @P0 EXIT ;  /* 0x000000000000094d */ /* 0x000fea0003800000 */
[----:B------:R-:W0:Y:S01]  /*1cd70*/  MUFU.RCP64H R3, R83 ;  /* 0x0000005300037308 */ /* 0x000e220000001800 */
[----:B------:R-:W-:Y:S01]  /*1cd80*/  IMAD.MOV.U32 R2, RZ, RZ, 0x1 ;  /* 0x00000001ff027424 */ /* 0x000fe200078e00ff */
[----:B------:R-:W-:Y:S01]  /*1cd90*/  FSETP.GEU.AND P1, PT, |R85|, 6.5827683646048100446e-37, PT ;  /* 0x036000005500780b */ /* 0x000fe20003f2e200 */
[----:B------:R-:W-:Y:S04]  /*1cda0*/  BSSY.RECONVERGENT B0, `(.L_x_90) ;  /* 0x0000014000007945 */ /* 0x000fe80003800200 */
[----:B0-----:R-:W-:-:S08]  /*1cdb0*/  DFMA R6, R2, -R82, 1 ;  /* 0x3ff000000206742b */ /* 0x001fd00000000852 */
[----:B------:R-:W-:-:S08]  /*1cdc0*/  DFMA R6, R6, R6, R6 ;  /* 0x000000060606722b */ /* 0x000fd00000000006 */
[----:B------:R-:W-:-:S08]  /*1cdd0*/  DFMA R6, R2, R6, R2 ;  /* 0x000000060206722b */ /* 0x000fd00000000002 */
[----:B------:R-:W-:-:S08]  /*1cde0*/  DFMA R2, R6, -R82, 1 ;  /* 0x3ff000000602742b */ /* 0x000fd00000000852 */
[----:B------:R-:W-:-:S08]  /*1cdf0*/  DFMA R2, R6, R2, R6 ;  /* 0x000000020602722b */ /* 0x000fd00000000006 */
[----:B------:R-:W-:-:S08]  /*1ce00*/  DMUL R6, R2, R84 ;  /* 0x0000005402067228 */ /* 0x000fd00000000000 */
[----:B------:R-:W-:-:S08]  /*1ce10*/  DFMA R8, R6, -R82, R84 ;  /* 0x800000520608722b */ /* 0x000fd00000000054 */
[----:B------:R-:W-:-:S10]  /*1ce20*/  DFMA R2, R2, R8, R6 ;  /* 0x000000080202722b */ /* 0x000fd40000000006 */
[----:B-----5:R-:W-:-:S05]  /*1ce30*/  FFMA R0, RZ, R83, R3 ;  /* 0x00000053ff007223 */ /* 0x020fca0000000003 */
[----:B------:R-:W-:-:S13]  /*1ce40*/  FSETP.GT.AND P0, PT, |R0|, 1.469367938527859385e-39, PT ;  /* 0x001000000000780b */ /* 0x000fda0003f04200 */
[----:B------:R-:W-:Y:S05]  /*1ce50*/  @P0 BRA P1, `(.L_x_91) ;  /* 0x0000000000200947 */ /* 0x000fea0000800000 */
[----:B------:R-:W-:Y:S01]  /*1ce60*/  IMAD.MOV.U32 R14, RZ, RZ, R84 ;  /* 0x000000ffff0e7224 */ /* 0x000fe200078e0054 */
[----:B------:R-:W-:Y:S01]  /*1ce70*/  MOV R18, 0x1cec0 ;  /* 0x0001cec000127802 */ /* 0x000fe20000000f00 */
[----:B------:R-:W-:Y:S02]  /*1ce80*/  IMAD.MOV.U32 R15, RZ, RZ, R85 ;  /* 0x000000ffff0f7224 */ /* 0x000fe400078e0055 */
[----:B------:R-:W-:Y:S02]  /*1ce90*/  IMAD.MOV.U32 R16, RZ, RZ, R82 ;  /* 0x000000ffff107224 */ /* 0x000fe400078e0052 */
[----:B------:R-:W-:-:S07]  /*1cea0*/  IMAD.MOV.U32 R17, RZ, RZ, R83 ;  /* 0x000000ffff117224 */ /* 0x000fce00078e0053 */
[----:B------:R-:W-:Y:S05]  /*1ceb0*/  CALL.REL.NOINC `($__internal_2_$__cuda_sm20_div_rn_f64_full) ;  /* 0x0000000000247944 */ /* 0x000fea0003c00000 */
[----:B------:R-:W-:Y:S02]  /*1cec0*/  IMAD.MOV.U32 R2, RZ, RZ, R8 ;  /* 0x000000ffff027224 */ /* 0x000fe400078e0008 */
[----:B------:R-:W-:-:S07]  /*1ced0*/  IMAD.MOV.U32 R3, RZ, RZ, R9 ;  /* 0x000000ffff037224 */ /* 0x000fce00078e0009 */
.L_x_91:
[----:B------:R-:W-:Y:S05]  /*1cee0*/  BSYNC.RECONVERGENT B0 ;  /* 0x0000000000007941 */ /* 0x000fea0003800200 */
.L_x_90:
[----:B------:R-:W0:Y:S02]  /*1cef0*/  LDC.64 R6, c[0x0][0x380] ;  /* 0x0000e000ff067b82 */ /* 0x000e240000000a00 */
[----:B0-----:R-:W-:-:S05]  /*1cf00*/  IMAD.WIDE R4, R4, 0x8, R6 ;  /* 0x0000000804047825 */ /* 0x001fca00078e0206 */
[----:B------:R-:W2:Y:S02]  /*1cf10*/  LDG.E.64 R6, desc[UR10][R4.64] ;  /* 0x0000000a04067981 */ /* 0x000ea4000c1e1b00 */
[----:B--2---:R-:W-:-:S07]  /*1cf20*/  DMUL R6, R6, R2 ;  /* 0x0000000206067228 */ /* 0x004fce0000000000 */
[----:B------:R-:W-:Y:S01]  /*1cf30*/  STG.E.64 desc[UR10][R4.64], R6 ;  /* 0x0000000604007986 */ /* 0x000fe2000c101b0a */
[----:B------:R-:W-:Y:S05]  /*1cf40*/  EXIT ;  /* 0x000000000000794d */ /* 0x000fea0003800000 */
        .weak           $__internal_2_$__cuda_sm20_div_rn_f64_full
        .type           $__internal_2_$__cuda_sm20_div_rn_f64_full,@function
        .size           $__internal_2_$__cuda_sm20_div_rn_f64_full,(.L_x_100 - $__internal_2_$__cuda_sm20_div_rn_f64_full)
$__internal_2_$__cuda_sm20_div_rn_f64_full:
[C---:B------:R-:W-:Y:S01]  /*1cf50*/  FSETP.GEU.AND P0, PT, |R17|.reuse, 1.469367938527859385e-39, PT ;  /* 0x001000001100780b */ /* 0x040fe20003f0e200 */
[----:B------:R-:W-:Y:S01]  /*1cf60*/  IMAD.MOV.U32 R6, RZ, RZ, 0x1 ;  /* 0x00000001ff067424 */ /* 0x000fe200078e00ff */
[----:B------:R-:W-:Y:S01]  /*1cf70*/  LOP3.LUT R2, R17, 0x800fffff, RZ, 0xc0, !PT ;  /* 0x800fffff11027812 */ /* 0x000fe200078ec0ff */
[----:B------:R-:W-:Y:S01]  /*1cf80*/  IMAD.MOV.U32 R19, RZ, RZ, 0x1ca00000 ;  /* 0x1ca00000ff137424 */ /* 0x000fe200078e00ff */
[C---:B------:R-:W-:Y:S01]  /*1cf90*/  FSETP.GEU.AND P2, PT, |R15|.reuse, 1.469367938527859385e-39, PT ;  /* 0x001000000f00780b */ /* 0x040fe20003f4e200 */
[----:B------:R-:W-:Y:S01]  /*1cfa0*/  BSSY.RECONVERGENT B1, `(.L_x_92) ;  /* 0x0000053000017945 */ /* 0x000fe20003800200 */
[----:B------:R-:W-:Y:S01]  /*1cfb0*/  LOP3.LUT R3, R2, 0x3ff00000, RZ, 0xfc, !PT ;  /* 0x3ff0000002037812 */ /* 0x000fe200078efcff */
[----:B------:R-:W-:Y:S01]  /*1cfc0*/  IMAD.MOV.U32 R2, RZ, RZ, R16 ;  /* 0x000000ffff027224 */ /* 0x000fe200078e0010 */
[----:B------:R-:W-:Y:S02]  /*1cfd0*/  LOP3.LUT R21, R15, 0x7ff00000, RZ, 0xc0, !PT ;  /* 0x7ff000000f157812 */ /* 0x000fe400078ec0ff */
[----:B------:R-:W-:-:S03]  /*1cfe0*/  LOP3.LUT R20, R17, 0x7ff00000, RZ, 0xc0, !PT ;  /* 0x7ff0000011147812 */ /* 0x000fc600078ec0ff */
[----:B------:R-:W-:Y:S01]  /*1cff0*/  @!P0 DMUL R2, R16, 8.98846567431157953865e+307 ;  /* 0x7fe0000010028828 */ /* 0x000fe20000000000 */
[----:B------:R-:W-:-:S03]  /*1d000*/  ISETP.GE.U32.AND P1, PT, R21, R20, PT ;  /* 0x000000141500720c */ /* 0x000fc60003f26070 */
[----:B------:R-:W-:Y:S02]  /*1d010*/  @!P2 LOP3.LUT R0, R17, 0x7ff00000, RZ, 0xc0, !PT ;  /* 0x7ff000001100a812 */ /* 0x000fe400078ec0ff */
[----:B------:R-:W0:Y:S02]  /*1d020*/  MUFU.RCP64H R7, R3 ;  /* 0x0000000300077308 */ /* 0x000e240000001800 */
[----:B------:R-:W-:Y:S01]  /*1d030*/  @!P2 ISETP.GE.U32.AND P3, PT, R21, R0, PT ;  /* 0x000000001500a20c */ /* 0x000fe20003f66070 */
[----:B------:R-:W-:Y:S01]  /*1d040*/  IMAD.MOV.U32 R0, RZ, RZ, R20 ;  /* 0x000000ffff007224 */ /* 0x000fe200078e0014 */
[----:B------:R-:W-:Y:S02]  /*1d050*/  @!P0 LOP3.LUT R0, R3, 0x7ff00000, RZ, 0xc0, !PT ;  /* 0x7ff0000003008812 */ /* 0x000fe400078ec0ff */
[----:B------:R-:W-:-:S03]  /*1d060*/  @!P2 SEL R5, R19, 0x63400000, !P3 ;  /* 0x634000001305a807 */ /* 0x000fc60005800000 */
[----:B------:R-:W-:Y:S01]  /*1d070*/  VIADD R22, R0, 0xffffffff ;  /* 0xffffffff00167836 */ /* 0x000fe20000000000 */
[----:B------:R-:W-:Y:S01]  /*1d080*/  @!P2 LOP3.LUT R5, R5, 0x80000000, R15, 0xf8, !PT ;  /* 0x800000000505a812 */ /* 0x000fe200078ef80f */
[----:B0-----:R-:W-:-:S08]  /*1d090*/  DFMA R8, R6, -R2, 1 ;  /* 0x3ff000000608742b */ /* 0x001fd00000000802 */
[----:B------:R-:W-:-:S08]  /*1d0a0*/  DFMA R8, R8, R8, R8 ;  /* 0x000000080808722b */ /* 0x000fd00000000008 */
[----:B------:R-:W-:Y:S01]  /*1d0b0*/  DFMA R10, R6, R8, R6 ;  /* 0x00000008060a722b */ /* 0x000fe20000000006 */
[----:B------:R-:W-:Y:S01]  /*1d0c0*/  SEL R7, R19, 0x63400000, !P1 ;  /* 0x6340000013077807 */ /* 0x000fe20004800000 */
[----:B------:R-:W-:Y:S01]  /*1d0d0*/  IMAD.MOV.U32 R6, RZ, RZ, R14 ;  /* 0x000000ffff067224 */ /* 0x000fe200078e000e */
[----:B------:R-:W-:Y:S01]  /*1d0e0*/  @!P2 LOP3.LUT R9, R5, 0x100000, RZ, 0xfc, !PT ;  /* 0x001000000509a812 */ /* 0x000fe200078efcff */
[----:B------:R-:W-:Y:S01]  /*1d0f0*/  @!P2 IMAD.MOV.U32 R8, RZ, RZ, RZ ;  /* 0x000000ffff08a224 */ /* 0x000fe200078e00ff */
[----:B------:R-:W-:Y:S01]  /*1d100*/  LOP3.LUT R7, R7, 0x800fffff, R15, 0xf8, !PT ;  /* 0x800fffff07077812 */ /* 0x000fe200078ef80f */
[----:B------:R-:W-:Y:S02]  /*1d110*/  IMAD.MOV.U32 R5, RZ, RZ, R21 ;  /* 0x000000ffff057224 */ /* 0x000fe400078e0015 */
[----:B------:R-:W-:-:S03]  /*1d120*/  DFMA R12, R10, -R2, 1 ;  /* 0x3ff000000a0c742b */ /* 0x000fc60000000802 */
[----:B------:R-:W-:-:S05]  /*1d130*/  @!P2 DFMA R6, R6, 2, -R8 ;  /* 0x400000000606a82b */ /* 0x000fca0000000808 */
[----:B------:R-:W-:-:S05]  /*1d140*/  DFMA R12, R10, R12, R10 ;  /* 0x0000000c0a0c722b */ /* 0x000fca000000000a */
[----:B------:R-:W-:-:S03]  /*1d150*/  @!P2 LOP3.LUT R5, R7, 0x7ff00000, RZ, 0xc0, !PT ;  /* 0x7ff000000705a812 */ /* 0x000fc600078ec0ff */
[----:B------:R-:W-:Y:S02]  /*1d160*/  DMUL R8, R12, R6 ;  /* 0x000000060c087228 */ /* 0x000fe40000000000 */
[----:B------:R-:W-:-:S05]  /*1d170*/  VIADD R20, R5, 0xffffffff ;  /* 0xffffffff05147836 */ /* 0x000fca0000000000 */
[----:B------:R-:W-:Y:S01]  /*1d180*/  ISETP.GT.U32.AND P0, PT, R20, 0x7feffffe, PT ;  /* 0x7feffffe1400780c */ /* 0x000fe20003f04070 */
[----:B------:R-:W-:-:S03]  /*1d190*/  DFMA R10, R8, -R2, R6 ;  /* 0x80000002080a722b */ /* 0x000fc60000000006 */
[----:B------:R-:W-:-:S05]  /*1d1a0*/  ISETP.GT.U32.OR P0, PT, R22, 0x7feffffe, P0 ;  /* 0x7feffffe1600780c */ /* 0x000fca0000704470 */
[----:B------:R-:W-:-:S08]  /*1d1b0*/  DFMA R12, R12, R10, R8 ;  /* 0x0000000a0c0c722b */ /* 0x000fd00000000008 */
[----:B------:R-:W-:Y:S05]  /*1d1c0*/  @P0 BRA `(.L_x_93) ;  /* 0x00000000006c0947 */ /* 0x000fea0003800000 */
[----:B------:R-:W-:Y:S01]  /*1d1d0*/  LOP3.LUT R8, R17, 0x7ff00000, RZ, 0xc0, !PT ;  /* 0x7ff0000011087812 */ /* 0x000fe200078ec0ff */
[----:B------:R-:W-:-:S03]  /*1d1e0*/  IMAD.MOV.U32 R10, RZ, RZ, RZ ;  /* 0x000000ffff0a7224 */ /* 0x000fc600078e00ff */
[CC--:B------:R-:W-:Y:S02]  /*1d1f0*/  VIADDMNMX R0, R21.reuse, -R8.reuse, 0xb9600000, !PT ;  /* 0xb960000015007446 */ /* 0x0c0fe40007800908 */
[----:B------:R-:W-:Y:S02]  /*1d200*/  ISETP.GE.U32.AND P0, PT, R21, R8, PT ;  /* 0x000000081500720c */ /* 0x000fe40003f06070 */
[----:B------:R-:W-:Y:S02]  /*1d210*/  VIMNMX R0, PT, PT, R0, 0x46a00000, PT ;  /* 0x46a0000000007848 */ /* 0x000fe40003fe0100 */
[----:B------:R-:W-:-:S05]  /*1d220*/  SEL R19, R19, 0x63400000, !P0 ;  /* 0x6340000013137807 */ /* 0x000fca0004000000 */
[----:B------:R-:W-:-:S04]  /*1d230*/  IMAD.IADD R0, R0, 0x1, -R19 ;  /* 0x0000000100007824 */ /* 0x000fc800078e0a13 */
[----:B------:R-:W-:-:S06]  /*1d240*/  VIADD R11, R0, 0x7fe00000 ;  /* 0x7fe00000000b7836 */ /* 0x000fcc0000000000 */
[----:B------:R-:W-:-:S10]  /*1d250*/  DMUL R8, R12, R10 ;  /* 0x0000000a0c087228 */ /* 0x000fd40000000000 */
[----:B------:R-:W-:-:S13]  /*1d260*/  FSETP.GTU.AND P0, PT, |R9|, 1.469367938527859385e-39, PT ;  /* 0x001000000900780b */ /* 0x000fda0003f0c200 */
[----:B------:R-:W-:Y:S05]  /*1d270*/  @P0 BRA `(.L_x_94) ;  /* 0x0000000000940947 */ /* 0x000fea0003800000 */
[----:B------:R-:W-:Y:S01]  /*1d280*/  DFMA R2, R12, -R2, R6 ;  /* 0x800000020c02722b */ /* 0x000fe20000000006 */
[----:B------:R-:W-:-:S09]  /*1d290*/  IMAD.MOV.U32 R10, RZ, RZ, RZ ;  /* 0x000000ffff0a7224 */ /* 0x000fd200078e00ff */
[C---:B------:R-:W-:Y:S02]  /*1d2a0*/  FSETP.NEU.AND P0, PT, R3.reuse, RZ, PT ;  /* 0x000000ff0300720b */ /* 0x040fe40003f0d000 */
[----:B------:R-:W-:-:S04]  /*1d2b0*/  LOP3.LUT R17, R3, 0x80000000, R17, 0x48, !PT ;  /* 0x8000000003117812 */ /* 0x000fc800078e4811 */
[----:B------:R-:W-:-:S07]  /*1d2c0*/  LOP3.LUT R11, R17, R11, RZ, 0xfc, !PT ;  /* 0x0000000b110b7212 */ /* 0x000fce00078efcff */
[----:B------:R-:W-:Y:S05]  /*1d2d0*/  @!P0 BRA `(.L_x_94) ;  /* 0x00000000007c8947 */ /* 0x000fea0003800000 */
[----:B------:R-:W-:Y:S01]  /*1d2e0*/  IMAD.MOV R3, RZ, RZ, -R0 ;  /* 0x000000ffff037224 */ /* 0x000fe200078e0a00 */
[----:B------:R-:W-:Y:S01]  /*1d2f0*/  DMUL.RP R10, R12, R10 ;  /* 0x0000000a0c0a7228 */ /* 0x000fe20000008000 */
[----:B------:R-:W-:-:S06]  /*1d300*/  IMAD.MOV.U32 R2, RZ, RZ, RZ ;  /* 0x000000ffff027224 */ /* 0x000fcc00078e00ff */
[----:B------:R-:W-:-:S03]  /*1d310*/  DFMA R2, R8, -R2, R12 ;  /* 0x800000020802722b */ /* 0x000fc6000000000c */
[----:B------:R-:W-:-:S03]  /*1d320*/  LOP3.LUT R17, R11, R17, RZ, 0x3c, !PT ;  /* 0x000000110b117212 */ /* 0x000fc600078e3cff */
[----:B------:R-:W-:-:S04]  /*1d330*/  IADD3 R2, PT, PT, -R0, -0x43300000, RZ ;  /* 0xbcd0000000027810 */ /* 0x000fc80007ffe1ff */
[----:B------:R-:W-:-:S04]  /*1d340*/  FSETP.NEU.AND P0, PT, |R3|, R2, PT ;  /* 0x000000020300720b */ /* 0x000fc80003f0d200 */
[----:B------:R-:W-:Y:S02]  /*1d350*/  FSEL R8, R10, R8, !P0 ;  /* 0x000000080a087208 */ /* 0x000fe40004000000 */
[----:B------:R-:W-:Y:S01]  /*1d360*/  FSEL R9, R17, R9, !P0 ;  /* 0x0000000911097208 */ /* 0x000fe20004000000 */
[----:B------:R-:W-:Y:S06]  /*1d370*/  BRA `(.L_x_94) ;  /* 0x0000000000547947 */ /* 0x000fec0003800000 */
.L_x_93:
[----:B------:R-:W-:-:S14]  /*1d380*/  DSETP.NAN.AND P0, PT, R14, R14, PT ;  /* 0x0000000e0e00722a */ /* 0x000fdc0003f08000 */
[----:B------:R-:W-:Y:S05]  /*1d390*/  @P0 BRA `(.L_x_95) ;  /* 0x0000000000440947 */ /* 0x000fea0003800000 */
[----:B------:R-:W-:-:S14]  /*1d3a0*/  DSETP.NAN.AND P0, PT, R16, R16, PT ;  /* 0x000000101000722a */ /* 0x000fdc0003f08000 */
[----:B------:R-:W-:Y:S05]  /*1d3b0*/  @P0 BRA `(.L_x_96) ;  /* 0x0000000000300947 */ /* 0x000fea0003800000 */
[----:B------:R-:W-:Y:S01]  /*1d3c0*/  ISETP.NE.AND P0, PT, R5, R0, PT ;  /* 0x000000000500720c */ /* 0x000fe20003f05270 */
[----:B------:R-:W-:Y:S02]  /*1d3d0*/  IMAD.MOV.U32 R8, RZ, RZ, 0x0 ;  /* 0x00000000ff087424 */ /* 0x000fe400078e00ff */
[----:B------:R-:W-:-:S10]  /*1d3e0*/  IMAD.MOV.U32 R9, RZ, RZ, -0x80000 ;  /* 0xfff80000ff097424 */ /* 0x000fd400078e00ff */
[----:B------:R-:W-:Y:S05]  /*1d3f0*/  @!P0 BRA `(.L_x_94) ;  /* 0x0000000000348947 */ /* 0x000fea0003800000 */
[----:B------:R-:W-:Y:S02]  /*1d400*/  ISETP.NE.AND P0, PT, R5, 0x7ff00000, PT ;  /* 0x7ff000000500780c */ /* 0x000fe40003f05270 */
[----:B------:R-:W-:Y:S02]  /*1d410*/  LOP3.LUT R9, R15, 0x80000000, R17, 0x48, !PT ;  /* 0x800000000f097812 */ /* 0x000fe400078e4811 */
[----:B------:R-:W-:-:S13]  /*1d420*/  ISETP.EQ.OR P0, PT, R0, RZ, !P0 ;  /* 0x000000ff0000720c */ /* 0x000fda0004702670 */
[----:B------:R-:W-:Y:S01]  /*1d430*/  @P0 LOP3.LUT R0, R9, 0x7ff00000, RZ, 0xfc, !PT ;  /* 0x7ff0000009000812 */ /* 0x000fe200078efcff */
[----:B------:R-:W-:Y:S02]  /*1d440*/  @!P0 IMAD.MOV.U32 R8, RZ, RZ, RZ ;  /* 0x000000ffff088224 */ /* 0x000fe400078e00ff */
[----:B------:R-:W-:Y:S02]  /*1d450*/  @P0 IMAD.MOV.U32 R8, RZ, RZ, RZ ;  /* 0x000000ffff080224 */ /* 0x000fe400078e00ff */
[----:B------:R-:W-:Y:S01]  /*1d460*/  @P0 IMAD.MOV.U32 R9, RZ, RZ, R0 ;  /* 0x000000ffff090224 */ /* 0x000fe200078e0000 */
[----:B------:R-:W-:Y:S06]  /*1d470*/  BRA `(.L_x_94) ;  /* 0x0000000000147947 */ /* 0x000fec0003800000 */
.L_x_96:
[----:B------:R-:W-:Y:S01]  /*1d480*/  LOP3.LUT R9, R17, 0x80000, RZ, 0xfc, !PT ;  /* 0x0008000011097812 */ /* 0x000fe200078efcff */
[----:B------:R-:W-:Y:S01]  /*1d490*/  IMAD.MOV.U32 R8, RZ, RZ, R16 ;  /* 0x000000ffff087224 */ /* 0x000fe200078e0010 */
[----:B------:R-:W-:Y:S06]  /*1d4a0*/  BRA `(.L_x_94) ;  /* 0x0000000000087947 */ /* 0x000fec0003800000 */
.L_x_95:
[----:B------:R-:W-:Y:S01]  /*1d4b0*/  LOP3.LUT R9, R15, 0x80000, RZ, 0xfc, !PT ;  /* 0x000800000f097812 */ /* 0x000fe200078efcff */
[----:B------:R-:W-:-:S07]  /*1d4c0*/  IMAD.MOV.U32 R8, RZ, RZ, R14 ;  /* 0x000000ffff087224 */ /* 0x000fce00078e000e */
.L_x_94:
[----:B------:R-:W-:Y:S05]  /*1d4d0*/  BSYNC.RECONVERGENT B1 ;  /* 0x0000000000017941 */ /* 0x000fea0003800200 */
.L_x_92:
[----:B------:R-:W-:Y:S02]  /*1d4e0*/  IMAD.MOV.U32 R2, RZ, RZ, R18 ;  /* 0x000000ffff027224 */ /* 0x000fe400078e0012 */
[----:B------:R-:W-:-:S04]  /*1d4f0*/  IMAD.MOV.U32 R3, RZ, RZ, 0x0 ;  /* 0x00000000ff037424 */ /* 0x000fc800078e00ff */
[----:B------:R-:W-:Y:S05]  /*1d500*/  RET.REL.NODEC R2 `(_Z22GDFTgrid_weight_kernelPdS_S_S_Piii) ;  /* 0xfffffe2802bc7950 */ /* 0x000fea0003c3ffff */
.L_x_97:
        /* <DEDUP_REMOVED lines=15> */
.L_x_100:


//--------------------- .nv.shared._Z22GDFTgroup_grids_kernelPiPKdS1_ii --------------------------
	.section	.nv.shared._Z22GDFTgroup_grids_kernelPiPKdS1_ii,"aw",@nobits
	.sectionflags	@""
	.align	8
.nv.shared._Z22GDFTgroup_grids_kernelPiPKdS1_ii:
	.zero		4096


//--------------------- .nv.shared.reserved.0     --------------------------
	.section	.nv.shared.reserved.0,"aw",@nobits
	.weak		__nv_reservedSMEM_offset_0_alias
	.size		__nv_reservedSMEM_offset_0_alias, 0, 64
	.other		__nv_reservedSMEM_offset_0_alias,@"STO_CUDA_RESERVED_SHARED STV_DEFAULT"
__nv_reservedSMEM_offset_0_alias:
	.zero		0
	.zero		64


//--------------------- .nv.shared._Z22GDFTgrid_weight_kernelPdS_S_S_Piii --------------------------
	.section	.nv.shared._Z22GDFTgrid_weight_kernelPdS_S_S_Piii,"aw",@nobits
	.sectionflags	@""
	.align	8
.nv.shared._Z22GDFTgrid_weight_kernelPdS_S_S_Piii:
	.zero		5888


//--------------------- .nv.constant0._Z22GDFTgroup_grids_kernelPiPKdS1_ii --------------------------
	.section	.nv.constant0._Z22GDFTgroup_grids_kernelPiPKdS1_ii,"a",@progbits
	.sectionflags	@""
	.align	4
.nv.constant0._Z22GDFTgroup_grids_kernelPiPKdS1_ii:
	.zero		928


//--------------------- .nv.constant0._Z33GDFTgrid_weight_derivative_kernelPdPKdS1_S1_S1_PKiii --------------------------
	.section	.nv.constant0._Z33GDFTgrid_weight_derivative_kernelPdPKdS1_S1_S1_PKiii,"a",@progbits
	.sectionflags	@""
	.align	4
.nv.constant0._Z33GDFTgrid_weight_derivative_kernelPdPKdS1_S1_S1_PKiii:
	.zero		952


//--------------------- .nv.constant0._Z22GDFTgrid_weight_kernelPdS_S_S_Piii --------------------------
	.section	.nv.constant0._Z22GDFTgrid_weight_kernelPdS_S_S_Piii,"a",@progbits
	.sectionflags	@""
	.align	4
.nv.constant0._Z22GDFTgrid_weight_kernelPdS_S_S_Piii:
	.zero		944


//--------------------- SYMBOLS --------------------------

	.type		.nv.reservedSmem.offset0,@object
	.size		.nv.reservedSmem.offset0,0x4
	.type		.nv.reservedSmem.cap,@object
	.size		.nv.reservedSmem.cap,0x4
